def matmul_kernel(
    a_ptr,
    b_ptr,
    c_ptr,
    M,
    N,
    K,
    stride_am,
    stride_ak,
    stride_bk,
    stride_bn,
    stride_cm,
    stride_cn,
    BLOCK_M: tl.constexpr,
    BLOCK_N: tl.constexpr,
    BLOCK_K: tl.constexpr,
    GROUP_M: tl.constexpr,
):
    pid = tl.program_id(axis=0)
    num_pid_m = tl.cdiv(M, BLOCK_M)
    num_pid_n = tl.cdiv(N, BLOCK_N)
    num_pid_in_group = GROUP_M * num_pid_n
    group_id = pid // num_pid_in_group
    first_pid_m = group_id * GROUP_M
    group_size_m = min(num_pid_m - first_pid_m, GROUP_M)
    pid_m = first_pid_m + ((pid % num_pid_in_group) % group_size_m)
    pid_n = (pid % num_pid_in_group) // group_size_m

    offs_am = (pid_m * BLOCK_M + tl.arange(0, BLOCK_M)) % M
    offs_bn = (pid_n * BLOCK_N + tl.arange(0, BLOCK_N)) % N
    offs_k = tl.arange(0, BLOCK_K)
    a_ptrs = a_ptr + offs_am[:, None] * stride_am + offs_k[None, :] * stride_ak
    b_ptrs = b_ptr + offs_k[:, None] * stride_bk + offs_bn[None, :] * stride_bn

    acc = tl.zeros((BLOCK_M, BLOCK_N), dtype=tl.float32)
    for kk in range(0, tl.cdiv(K, BLOCK_K)):
        a = tl.load(a_ptrs, mask=offs_k[None, :] < K - kk * BLOCK_K, other=0.0)
        b = tl.load(b_ptrs, mask=offs_k[:, None] < K - kk * BLOCK_K, other=0.0)
        acc = tl.dot(a, b, acc)
        a_ptrs += BLOCK_K * stride_ak
        b_ptrs += BLOCK_K * stride_bk

    c = acc.to(c_ptr.dtype.element_ty)
    offs_cm = pid_m * BLOCK_M + tl.arange(0, BLOCK_M)
    offs_cn = pid_n * BLOCK_N + tl.arange(0, BLOCK_N)
    c_ptrs = c_ptr + offs_cm[:, None] * stride_cm + offs_cn[None, :] * stride_cn
    mask = (offs_cm[:, None] < M) & (offs_cn[None, :] < N)
    tl.store(c_ptrs, c, mask=mask)

# config = {"BLOCK_K": 32, "BLOCK_M": 512, "BLOCK_N": 64, "GROUP_M": 8, "arch": "sm_80", "dtype": "fp32", "num_ctas": 1, "num_stages": 6, "num_warps": 4}
# arch = sm_80


// ===== COMPILED SASS (sm_80) =====

	.target	sm_80

	.elftype	@"ET_EXEC"


//--------------------- .note.nv.tkinfo           --------------------------
	.section	.note.nv.tkinfo,"",@"SHT_NOTE"
	.sectionflags	@"SHF_NOTE_NV_TKINFO"
	.tkinfo
        /*0018*/ 	.word	0x00000002
        /*0030*/ 	.string	""
        /*0030*/ 	.string	"ptxas"
        /*0030*/ 	.string	"Cuda compilation tools, release 13.0, V13.0.88"
        /*0030*/ 	.string	"Build cuda_13.0.r13.0/compiler.36424714_0"
        /*0030*/ 	.string	"-v  -suppress-debug-info  -lineinfo  -arch sm_80 "



//--------------------- .note.nv.cuinfo           --------------------------
	.section	.note.nv.cuinfo,"",@"SHT_NOTE"
	.sectionflags	@"SHF_NOTE_NV_CUINFO"
        /*0018*/ 	.short	0x0002
        /*001a*/ 	.short	0x0050
        /*001c*/ 	.short	0x0082
	.zero		2


//--------------------- .nv.info                  --------------------------
	.section	.nv.info,"",@"SHT_CUDA_INFO"
	.align	4


	//----- nvinfo : EIATTR_REGCOUNT
	.align		4
        /*0000*/ 	.byte	0x04, 0x2f
        /*0002*/ 	.short	(.L_1 - .L_0)
	.align		4
.L_0:
        /*0004*/ 	.word	index@(matmul_kernel)
        /*0008*/ 	.word	0x000000ff


	//----- nvinfo : EIATTR_FRAME_SIZE
	.align		4
.L_1:
        /*000c*/ 	.byte	0x04, 0x11
        /*000e*/ 	.short	(.L_3 - .L_2)
	.align		4
.L_2:
        /*0010*/ 	.word	index@(matmul_kernel)
        /*0014*/ 	.word	0x000008d0


	//----- nvinfo : EIATTR_MIN_STACK_SIZE
	.align		4
.L_3:
        /*0018*/ 	.byte	0x04, 0x12
        /*001a*/ 	.short	(.L_5 - .L_4)
	.align		4
.L_4:
        /*001c*/ 	.word	index@(matmul_kernel)
        /*0020*/ 	.word	0x000008d0
.L_5:


//--------------------- .nv.info.matmul_kernel    --------------------------
	.section	.nv.info.matmul_kernel,"",@"SHT_CUDA_INFO"
	.sectionflags	@""
	.align	4


	//----- nvinfo : EIATTR_CUDA_API_VERSION
	.align		4
        /*0000*/ 	.byte	0x04, 0x37
        /*0002*/ 	.short	(.L_7 - .L_6)
.L_6:
        /*0004*/ 	.word	0x00000082


	//----- nvinfo : EIATTR_SW2861232_WAR
	.align		4
.L_7:
        /*0008*/ 	.byte	0x01, 0x35
	.zero		2


	//----- nvinfo : EIATTR_PARAM_CBANK
	.align		4
        /*000c*/ 	.byte	0x04, 0x0a
        /*000e*/ 	.short	(.L_9 - .L_8)
	.align		4
.L_8:
        /*0010*/ 	.word	index@(.nv.constant0.matmul_kernel)
        /*0014*/ 	.short	0x0160
        /*0016*/ 	.short	0x0050


	//----- nvinfo : EIATTR_CBANK_PARAM_SIZE
	.align		4
.L_9:
        /*0018*/ 	.byte	0x03, 0x19
        /*001a*/ 	.short	0x0050


	//----- nvinfo : EIATTR_KPARAM_INFO
	.align		4
        /*001c*/ 	.byte	0x04, 0x17
        /*001e*/ 	.short	(.L_11 - .L_10)
.L_10:
        /*0020*/ 	.word	0x00000000
        /*0024*/ 	.short	0x000d
        /*0026*/ 	.short	0x0048
        /*0028*/ 	.byte	0x00, 0xf4, 0x21, 0x00


	//----- nvinfo : EIATTR_KPARAM_INFO
	.align		4
.L_11:
        /*002c*/ 	.byte	0x04, 0x17
        /*002e*/ 	.short	(.L_13 - .L_12)
.L_12:
        /*0030*/ 	.word	0x00000000
        /*0034*/ 	.short	0x000c
        /*0036*/ 	.short	0x0040
        /*0038*/ 	.byte	0x00, 0xf4, 0x21, 0x00


	//----- nvinfo : EIATTR_KPARAM_INFO
	.align		4
.L_13:
        /*003c*/ 	.byte	0x04, 0x17
        /*003e*/ 	.short	(.L_15 - .L_14)
.L_14:
        /*0040*/ 	.word	0x00000000
        /*0044*/ 	.short	0x000b
        /*0046*/ 	.short	0x0038
        /*0048*/ 	.byte	0x00, 0xf0, 0x11, 0x00


	//----- nvinfo : EIATTR_KPARAM_INFO
	.align		4
.L_15:
        /*004c*/ 	.byte	0x04, 0x17
        /*004e*/ 	.short	(.L_17 - .L_16)
.L_16:
        /*0050*/ 	.word	0x00000000
        /*0054*/ 	.short	0x000a
        /*0056*/ 	.short	0x0034
        /*0058*/ 	.byte	0x00, 0xf0, 0x11, 0x00


	//----- nvinfo : EIATTR_KPARAM_INFO
	.align		4
.L_17:
        /*005c*/ 	.byte	0x04, 0x17
        /*005e*/ 	.short	(.L_19 - .L_18)
.L_18:
        /*0060*/ 	.word	0x00000000
        /*0064*/ 	.short	0x0009
        /*0066*/ 	.short	0x0030
        /*0068*/ 	.byte	0x00, 0xf0, 0x11, 0x00


	//----- nvinfo : EIATTR_KPARAM_INFO
	.align		4
.L_19:
        /*006c*/ 	.byte	0x04, 0x17
        /*006e*/ 	.short	(.L_21 - .L_20)
.L_20:
        /*0070*/ 	.word	0x00000000
        /*0074*/ 	.short	0x0008
        /*0076*/ 	.short	0x002c
        /*0078*/ 	.byte	0x00, 0xf0, 0x11, 0x00


	//----- nvinfo : EIATTR_KPARAM_INFO
	.align		4
.L_21:
        /*007c*/ 	.byte	0x04, 0x17
        /*007e*/ 	.short	(.L_23 - .L_22)
.L_22:
        /*0080*/ 	.word	0x00000000
        /*0084*/ 	.short	0x0007
        /*0086*/ 	.short	0x0028
        /*0088*/ 	.byte	0x00, 0xf0, 0x11, 0x00


	//----- nvinfo : EIATTR_KPARAM_INFO
	.align		4
.L_23:
        /*008c*/ 	.byte	0x04, 0x17
        /*008e*/ 	.short	(.L_25 - .L_24)
.L_24:
        /*0090*/ 	.word	0x00000000
        /*0094*/ 	.short	0x0006
        /*0096*/ 	.short	0x0024
        /*0098*/ 	.byte	0x00, 0xf0, 0x11, 0x00


	//----- nvinfo : EIATTR_KPARAM_INFO
	.align		4
.L_25:
        /*009c*/ 	.byte	0x04, 0x17
        /*009e*/ 	.short	(.L_27 - .L_26)
.L_26:
        /*00a0*/ 	.word	0x00000000
        /*00a4*/ 	.short	0x0005
        /*00a6*/ 	.short	0x0020
        /*00a8*/ 	.byte	0x00, 0xf0, 0x11, 0x00


	//----- nvinfo : EIATTR_KPARAM_INFO
	.align		4
.L_27:
        /*00ac*/ 	.byte	0x04, 0x17
        /*00ae*/ 	.short	(.L_29 - .L_28)
.L_28:
        /*00b0*/ 	.word	0x00000000
        /*00b4*/ 	.short	0x0004
        /*00b6*/ 	.short	0x001c
        /*00b8*/ 	.byte	0x00, 0xf0, 0x11, 0x00


	//----- nvinfo : EIATTR_KPARAM_INFO
	.align		4
.L_29:
        /*00bc*/ 	.byte	0x04, 0x17
        /*00be*/ 	.short	(.L_31 - .L_30)
.L_30:
        /*00c0*/ 	.word	0x00000000
        /*00c4*/ 	.short	0x0003
        /*00c6*/ 	.short	0x0018
        /*00c8*/ 	.byte	0x00, 0xf0, 0x11, 0x00


	//----- nvinfo : EIATTR_KPARAM_INFO
	.align		4
.L_31:
        /*00cc*/ 	.byte	0x04, 0x17
        /*00ce*/ 	.short	(.L_33 - .L_32)
.L_32:
        /*00d0*/ 	.word	0x00000000
        /*00d4*/ 	.short	0x0002
        /*00d6*/ 	.short	0x0010
        /*00d8*/ 	.byte	0x00, 0xf4, 0x21, 0x00


	//----- nvinfo : EIATTR_KPARAM_INFO
	.align		4
.L_33:
        /*00dc*/ 	.byte	0x04, 0x17
        /*00de*/ 	.short	(.L_35 - .L_34)
.L_34:
        /*00e0*/ 	.word	0x00000000
        /*00e4*/ 	.short	0x0001
        /*00e6*/ 	.short	0x0008
        /*00e8*/ 	.byte	0x00, 0xf4, 0x21, 0x00


	//----- nvinfo : EIATTR_KPARAM_INFO
	.align		4
.L_35:
        /*00ec*/ 	.byte	0x04, 0x17
        /*00ee*/ 	.short	(.L_37 - .L_36)
.L_36:
        /*00f0*/ 	.word	0x00000000
        /*00f4*/ 	.short	0x0000
        /*00f6*/ 	.short	0x0000
        /*00f8*/ 	.byte	0x00, 0xf4, 0x21, 0x00


	//----- nvinfo : EIATTR_MAXREG_COUNT
	.align		4
.L_37:
        /*00fc*/ 	.byte	0x03, 0x1b
        /*00fe*/ 	.short	0x00ff


	//----- nvinfo : EIATTR_NUM_BARRIERS
	.align		4
        /*0100*/ 	.byte	0x02, 0x4c
        /*0102*/ 	.byte	0x01
	.zero		1


	//----- nvinfo : EIATTR_ANNOTATIONS
	.align		4
        /*0104*/ 	.byte	0x04, 0x55
        /*0106*/ 	.short	(.L_39 - .L_38)


	//   ....[0]....
.L_38:
        /*0108*/ 	.word	0x00000001
        /*010c*/ 	.byte	0xf0, 0x05, 0x00, 0x00, 0x01, 0x00, 0x00, 0x00, 0xb0, 0x0a, 0x00, 0x00, 0x01, 0x00, 0x00, 0x00
        /* <DEDUP_REMOVED lines=998> */
        /*3f7c*/ 	.byte	0x50, 0xb6, 0x01, 0x00, 0x01, 0x00, 0x00, 0x00, 0x70, 0xb6, 0x01, 0x00


	//----- nvinfo : EIATTR_MERCURY_ISA_VERSION
	.align		4
.L_39:
        /*3f88*/ 	.byte	0x03, 0x5f
        /*3f8a*/ 	.short	0x0000


	//----- nvinfo : EIATTR_EXIT_INSTR_OFFSETS
	.align		4
        /*3f8c*/ 	.byte	0x04, 0x1c
        /*3f8e*/ 	.short	(.L_41 - .L_40)


	//   ....[0]....
.L_40:
        /*3f90*/ 	.word	0x0001e7d0


	//   ....[1]....
        /*3f94*/ 	.word	0x0001e7f0


	//----- nvinfo : EIATTR_REQNTID
	.align		4
.L_41:
        /*3f98*/ 	.byte	0x04, 0x10
        /*3f9a*/ 	.short	(.L_43 - .L_42)
.L_42:
        /*3f9c*/ 	.word	0x00000080
        /*3fa0*/ 	.word	0x00000001
        /*3fa4*/ 	.word	0x00000001
.L_43:


//--------------------- .nv.callgraph             --------------------------
	.section	.nv.callgraph,"",@"SHT_CUDA_CALLGRAPH"
	.align	4
	.sectionentsize	8
	.align		4
        /*0000*/ 	.word	0x00000000
	.align		4
        /*0004*/ 	.word	0xffffffff
	.align		4
        /*0008*/ 	.word	0x00000000
	.align		4
        /*000c*/ 	.word	0xfffffffe
	.align		4
        /*0010*/ 	.word	0x00000000
	.align		4
        /*0014*/ 	.word	0xfffffffd
	.align		4
        /*0018*/ 	.word	0x00000000
	.align		4
        /*001c*/ 	.word	0xfffffffc


//--------------------- .nv.rel.action            --------------------------
	.section	.nv.rel.action,"",@"SHT_CUDA_RELOCINFO"
	.align	8
	.sectionentsize	8
        /*0000*/ 	.byte	0x73, 0x00, 0x00, 0x00, 0x00, 0x00, 0x00, 0x00, 0x00, 0x00, 0x00, 0x11, 0x25, 0x00, 0x05, 0x36


//--------------------- .nv.constant0.matmul_kernel --------------------------
	.section	.nv.constant0.matmul_kernel,"a",@progbits
	.sectionflags	@""
	.align	4
.nv.constant0.matmul_kernel:
	.zero		432


//--------------------- .text.matmul_kernel       --------------------------
	.section	.text.matmul_kernel,"ax",@progbits
	.sectioninfo	@"SHI_REGISTERS=255"
	.align	128
        .global         matmul_kernel
        .type           matmul_kernel,@function
        .size           matmul_kernel,(.L_x_3 - matmul_kernel)
        .other          matmul_kernel,@"STO_CUDA_ENTRY STV_DEFAULT"
matmul_kernel:
.text.matmul_kernel:
[----:B------:R-:W-:Y:S02]  /*0000*/  IMAD.MOV.U32 R1, RZ, RZ, c[0x0][0x28] ;  /* 0x00000a00ff017624 */ /* 0x000fe400078e00ff */
[----:B------:R-:W-:Y:S01]  /*0010*/  IMAD.MOV.U32 R0, RZ, RZ, c[0x0][0x17c] ;  /* 0x00005f00ff007624 */ /* 0x000fe200078e00ff */
[----:B------:R-:W1:Y:S01]  /*0020*/  S2R R5, SR_CTAID.X ;  /* 0x0000000000057919 */ /* 0x000e620000002500 */
[----:B------:R-:W-:Y:S01]  /*0030*/  IABS R28, c[0x0][0x17c] ;  /* 0x00005f00001c7a13 */ /* 0x000fe20000000000 */
[----:B------:R-:W-:Y:S01]  /*0040*/  IMAD.MOV.U32 R33, RZ, RZ, c[0x0][0x180] ;  /* 0x00006000ff217624 */ /* 0x000fe200078e00ff */
[----:B------:R-:W-:Y:S01]  /*0050*/  IABS R23, c[0x0][0x178] ;  /* 0x00005e0000177a13 */ /* 0x000fe20000000000 */
[----:B------:R-:W2:Y:S01]  /*0060*/  S2R R34, SR_TID.X ;  /* 0x0000000000227919 */ /* 0x000ea20000002100 */
[----:B------:R-:W-:Y:S01]  /*0070*/  IADD3 R0, R0, 0x3f, RZ ;  /* 0x0000003f00007810 */ /* 0x000fe20007ffe0ff */
[----:B------:R-:W-:Y:S01]  /*0080*/  ULDC.64 UR4, c[0x0][0x118] ;  /* 0x0000460000047ab9 */ /* 0x000fe20000000a00 */
[----:B------:R-:W-:Y:S02]  /*0090*/  IADD3 R1, R1, -0x8d0, RZ ;  /* 0xfffff73001017810 */ /* 0x000fe40007ffe0ff */
[----:B------:R-:W-:-:S02]  /*00a0*/  SHF.R.S32.HI R3, RZ, 0x1f, R0 ;  /* 0x0000001fff037819 */ /* 0x000fc40000011400 */
[----:B------:R-:W-:Y:S02]  /*00b0*/  MOV R212, 0x1f ;  /* 0x0000001f00d47802 */ /* 0x000fe40000000f00 */
[----:B------:R-:W-:-:S04]  /*00c0*/  LEA.HI R3, R3, R0, RZ, 0x6 ;  /* 0x0000000003037211 */ /* 0x000fc800078f30ff */
[----:B------:R-:W-:-:S05]  /*00d0*/  SHF.R.S32.HI R3, RZ, 0x6, R3 ;  /* 0x00000006ff037819 */ /* 0x000fca0000011403 */
[----:B------:R-:W-:Y:S01]  /*00e0*/  IMAD.SHL.U32 R4, R3, 0x8, RZ ;  /* 0x0000000803047824 */ /* 0x000fe200078e00ff */
[----:B-1----:R-:W-:-:S04]  /*00f0*/  IABS R8, R5 ;  /* 0x0000000500087213 */ /* 0x002fc80000000000 */
[-C--:B------:R-:W-:Y:S02]  /*0100*/  IABS R7, R4.reuse ;  /* 0x0000000400077213 */ /* 0x080fe40000000000 */
[----:B------:R-:W-:Y:S02]  /*0110*/  IABS R10, R4 ;  /* 0x00000004000a7213 */ /* 0x000fe40000000000 */
[----:B------:R-:W1:Y:S01]  /*0120*/  I2F.RP R0, R7 ;  /* 0x0000000700007306 */ /* 0x000e620000209400 */
[----:B--2---:R-:W-:-:S07]  /*0130*/  LOP3.LUT R32, R34, 0x7f, RZ, 0xc0, !PT ;  /* 0x0000007f22207812 */ /* 0x004fce00078ec0ff */
[----:B-1----:R-:W1:Y:S02]  /*0140*/  MUFU.RCP R0, R0 ;  /* 0x0000000000007308 */ /* 0x002e640000001000 */
[----:B-1----:R-:W-:Y:S02]  /*0150*/  IADD3 R2, R0, 0xffffffe, RZ ;  /* 0x0ffffffe00027810 */ /* 0x002fe40007ffe0ff */
[----:B------:R-:W-:-:S04]  /*0160*/  IADD3 R0, RZ, -R10, RZ ;  /* 0x8000000aff007210 */ /* 0x000fc80007ffe0ff */
[----:B------:R1:W2:Y:S02]  /*0170*/  F2I.FTZ.U32.TRUNC.NTZ R3, R2 ;  /* 0x0000000200037305 */ /* 0x0002a4000021f000 */
[----:B-1----:R-:W-:Y:S02]  /*0180*/  IMAD.MOV.U32 R2, RZ, RZ, RZ ;  /* 0x000000ffff027224 */ /* 0x002fe400078e00ff */
[----:B--2---:R-:W-:-:S04]  /*0190*/  IMAD.MOV R6, RZ, RZ, -R3 ;  /* 0x000000ffff067224 */ /* 0x004fc800078e0a03 */
[----:B------:R-:W-:Y:S02]  /*01a0*/  IMAD R9, R6, R7, RZ ;  /* 0x0000000706097224 */ /* 0x000fe400078e02ff */
[----:B------:R-:W-:Y:S02]  /*01b0*/  IMAD.MOV.U32 R6, RZ, RZ, R8 ;  /* 0x000000ffff067224 */ /* 0x000fe400078e0008 */
[----:B------:R-:W-:-:S06]  /*01c0*/  IMAD.HI.U32 R3, R3, R9, R2 ;  /* 0x0000000903037227 */ /* 0x000fcc00078e0002 */
[----:B------:R-:W-:-:S04]  /*01d0*/  IMAD.HI.U32 R3, R3, R6, RZ ;  /* 0x0000000603037227 */ /* 0x000fc800078e00ff */
[----:B------:R-:W-:-:S05]  /*01e0*/  IMAD R0, R3, R0, R6 ;  /* 0x0000000003007224 */ /* 0x000fca00078e0206 */
[----:B------:R-:W-:-:S13]  /*01f0*/  ISETP.GT.U32.AND P1, PT, R7, R0, PT ;  /* 0x000000000700720c */ /* 0x000fda0003f24070 */
[----:B------:R-:W-:Y:S01]  /*0200*/  @!P1 IMAD.IADD R0, R0, 0x1, -R7 ;  /* 0x0000000100009824 */ /* 0x000fe200078e0a07 */
[----:B------:R-:W-:Y:S02]  /*0210*/  @!P1 IADD3 R3, R3, 0x1, RZ ;  /* 0x0000000103039810 */ /* 0x000fe40007ffe0ff */
[----:B------:R-:W-:Y:S02]  /*0220*/  ISETP.NE.AND P1, PT, R4, RZ, PT ;  /* 0x000000ff0400720c */ /* 0x000fe40003f25270 */
[----:B------:R-:W-:Y:S02]  /*0230*/  ISETP.GE.U32.AND P0, PT, R0, R7, PT ;  /* 0x000000070000720c */ /* 0x000fe40003f06070 */
[----:B------:R-:W-:Y:S01]  /*0240*/  LOP3.LUT R0, R5, R4, RZ, 0x3c, !PT ;  /* 0x0000000405007212 */ /* 0x000fe200078e3cff */
[----:B------:R-:W1:Y:S03]  /*0250*/  I2F.RP R7, R28 ;  /* 0x0000001c00077306 */ /* 0x000e660000209400 */
[----:B------:R-:W-:Y:S01]  /*0260*/  ISETP.GE.AND P2, PT, R0, RZ, PT ;  /* 0x000000ff0000720c */ /* 0x000fe20003f46270 */
[----:B------:R-:W-:-:S05]  /*0270*/  IMAD.MOV.U32 R0, RZ, RZ, c[0x0][0x178] ;  /* 0x00005e00ff007624 */ /* 0x000fca00078e00ff */
[----:B------:R-:W-:Y:S02]  /*0280*/  IADD3 R0, R0, 0x1ff, RZ ;  /* 0x000001ff00007810 */ /* 0x000fe40007ffe0ff */
[----:B------:R-:W-:-:S05]  /*0290*/  @P0 IADD3 R3, R3, 0x1, RZ ;  /* 0x0000000103030810 */ /* 0x000fca0007ffe0ff */
[----:B------:R-:W-:Y:S01]  /*02a0*/  IMAD.MOV.U32 R2, RZ, RZ, R3 ;  /* 0x000000ffff027224 */ /* 0x000fe200078e0003 */
[----:B------:R-:W-:Y:S01]  /*02b0*/  SHF.R.S32.HI R3, RZ, 0x1f, R0 ;  /* 0x0000001fff037819 */ /* 0x000fe20000011400 */
[----:B-1----:R-:W-:Y:S02]  /*02c0*/  MUFU.RCP R7, R7 ;  /* 0x0000000700077308 */ /* 0x002fe40000001000 */
[----:B------:R-:W-:Y:S01]  /*02d0*/  @!P2 IMAD.MOV R2, RZ, RZ, -R2 ;  /* 0x000000ffff02a224 */ /* 0x000fe200078e0a02 */
[----:B------:R-:W-:Y:S02]  /*02e0*/  @!P1 LOP3.LUT R2, RZ, R4, RZ, 0x33, !PT ;  /* 0x00000004ff029212 */ /* 0x000fe400078e33ff */
[----:B------:R-:W-:-:S03]  /*02f0*/  LEA.HI R3, R3, R0, RZ, 0x9 ;  /* 0x0000000003037211 */ /* 0x000fc600078f48ff */
[----:B------:R-:W-:Y:S02]  /*0300*/  IMAD.SHL.U32 R10, R2, 0x8, RZ ;  /* 0x00000008020a7824 */ /* 0x000fe400078e00ff */
[----:B------:R-:W-:-:S03]  /*0310*/  IMAD.MOV R2, RZ, RZ, -R2 ;  /* 0x000000ffff027224 */ /* 0x000fc600078e0a02 */
[----:B------:R-:W-:Y:S01]  /*0320*/  LEA.HI.SX32 R3, R3, -R10, 0x17 ;  /* 0x8000000a03037211 */ /* 0x000fe200078fbaff */
[----:B------:R-:W-:Y:S02]  /*0330*/  IMAD R8, R4, R2, R5 ;  /* 0x0000000204087224 */ /* 0x000fe400078e0205 */
[----:B------:R-:W-:Y:S01]  /*0340*/  IMAD.MOV.U32 R2, RZ, RZ, RZ ;  /* 0x000000ffff027224 */ /* 0x000fe200078e00ff */
[----:B------:R-:W-:-:S04]  /*0350*/  IMNMX R11, R3, 0x8, PT ;  /* 0x00000008030b7817 */ /* 0x000fc80003800200 */
[-C--:B------:R-:W-:Y:S02]  /*0360*/  IABS R9, R11.reuse ;  /* 0x0000000b00097213 */ /* 0x080fe40000000000 */
[----:B------:R-:W-:Y:S02]  /*0370*/  IABS R4, R11 ;  /* 0x0000000b00047213 */ /* 0x000fe40000000000 */
[----:B------:R-:W1:Y:S08]  /*0380*/  I2F.RP R0, R9 ;  /* 0x0000000900007306 */ /* 0x000e700000209400 */
[----:B-1----:R-:W1:Y:S02]  /*0390*/  MUFU.RCP R0, R0 ;  /* 0x0000000000007308 */ /* 0x002e640000001000 */
[----:B-1----:R-:W-:-:S02]  /*03a0*/  IADD3 R3, R0, 0xffffffe, RZ ;  /* 0x0ffffffe00037810 */ /* 0x002fc40007ffe0ff */
[----:B------:R-:W-:-:S04]  /*03b0*/  IABS R0, R8 ;  /* 0x0000000800007213 */ /* 0x000fc80000000000 */
[----:B------:R-:W1:Y:S02]  /*03c0*/  F2I.FTZ.U32.TRUNC.NTZ R3, R3 ;  /* 0x0000000300037305 */ /* 0x000e64000021f000 */
[----:B-1----:R-:W-:-:S05]  /*03d0*/  IADD3 R6, RZ, -R3, RZ ;  /* 0x80000003ff067210 */ /* 0x002fca0007ffe0ff */
[----:B------:R-:W-:Y:S02]  /*03e0*/  IMAD R5, R6, R9, RZ ;  /* 0x0000000906057224 */ /* 0x000fe400078e02ff */
[----:B------:R-:W1:Y:S02]  /*03f0*/  I2F.RP R6, R23 ;  /* 0x0000001700067306 */ /* 0x000e640000209400 */
[----:B------:R-:W-:-:S04]  /*0400*/  IMAD.HI.U32 R2, R3, R5, R2 ;  /* 0x0000000503027227 */ /* 0x000fc800078e0002 */
[----:B------:R-:W-:Y:S02]  /*0410*/  IMAD.MOV.U32 R3, RZ, RZ, R0 ;  /* 0x000000ffff037224 */ /* 0x000fe400078e0000 */
[----:B------:R-:W-:Y:S01]  /*0420*/  IMAD.MOV R0, RZ, RZ, -R4 ;  /* 0x000000ffff007224 */ /* 0x000fe200078e0a04 */
[----:B------:R-:W-:Y:S01]  /*0430*/  IADD3 R4, R7, 0xffffffe, RZ ;  /* 0x0ffffffe07047810 */ /* 0x000fe20007ffe0ff */
[----:B------:R-:W-:-:S03]  /*0440*/  IMAD.HI.U32 R2, R2, R3, RZ ;  /* 0x0000000302027227 */ /* 0x000fc600078e00ff */
[----:B------:R2:W3:Y:S01]  /*0450*/  F2I.FTZ.U32.TRUNC.NTZ R5, R4 ;  /* 0x0000000400057305 */ /* 0x0004e2000021f000 */
[----:B------:R-:W-:-:S05]  /*0460*/  IMAD R0, R2, R0, R3 ;  /* 0x0000000002007224 */ /* 0x000fca00078e0203 */
[----:B------:R-:W-:Y:S02]  /*0470*/  ISETP.GT.U32.AND P1, PT, R9, R0, PT ;  /* 0x000000000900720c */ /* 0x000fe40003f24070 */
[----:B-1----:R-:W1:Y:S01]  /*0480*/  MUFU.RCP R6, R6 ;  /* 0x0000000600067308 */ /* 0x002e620000001000 */
[----:B--2---:R-:W-:Y:S02]  /*0490*/  IMAD.MOV.U32 R4, RZ, RZ, RZ ;  /* 0x000000ffff047224 */ /* 0x004fe400078e00ff */
[----:B---3--:R-:W-:-:S08]  /*04a0*/  IMAD.MOV R7, RZ, RZ, -R5 ;  /* 0x000000ffff077224 */ /* 0x008fd000078e0a05 */
[----:B------:R-:W-:Y:S01]  /*04b0*/  @!P1 IMAD.IADD R0, R0, 0x1, -R9 ;  /* 0x0000000100009824 */ /* 0x000fe200078e0a09 */
[----:B------:R-:W-:Y:S01]  /*04c0*/  @!P1 IADD3 R2, R2, 0x1, RZ ;  /* 0x0000000102029810 */ /* 0x000fe20007ffe0ff */
[----:B------:R-:W-:Y:S01]  /*04d0*/  IMAD R7, R7, R28, RZ ;  /* 0x0000001c07077224 */ /* 0x000fe200078e02ff */
[----:B------:R-:W-:Y:S02]  /*04e0*/  ISETP.NE.AND P1, PT, R11, RZ, PT ;  /* 0x000000ff0b00720c */ /* 0x000fe40003f25270 */
[----:B------:R-:W-:Y:S01]  /*04f0*/  ISETP.GE.U32.AND P0, PT, R0, R9, PT ;  /* 0x000000090000720c */ /* 0x000fe20003f06070 */
[----:B------:R-:W-:Y:S01]  /*0500*/  IMAD.HI.U32 R5, R5, R7, R4 ;  /* 0x0000000705057227 */ /* 0x000fe200078e0004 */
[----:B------:R-:W-:Y:S02]  /*0510*/  LOP3.LUT R0, R8, R11, RZ, 0x3c, !PT ;  /* 0x0000000b08007212 */ /* 0x000fe400078e3cff */
[----:B-1----:R-:W-:Y:S02]  /*0520*/  IADD3 R3, R6, 0xffffffe, RZ ;  /* 0x0ffffffe06037810 */ /* 0x002fe40007ffe0ff */
[----:B------:R-:W-:-:S02]  /*0530*/  ISETP.GE.AND P2, PT, R0, RZ, PT ;  /* 0x000000ff0000720c */ /* 0x000fc40003f46270 */
[----:B------:R-:W-:Y:S02]  /*0540*/  SHF.R.U32.HI R0, RZ, 0x5, R34 ;  /* 0x00000005ff007819 */ /* 0x000fe40000011622 */
[----:B------:R-:W1:Y:S02]  /*0550*/  F2I.FTZ.U32.TRUNC.NTZ R3, R3 ;  /* 0x0000000300037305 */ /* 0x000e64000021f000 */
[----:B------:R-:W-:Y:S02]  /*0560*/  SGXT.U32 R0, R0, 0x2 ;  /* 0x000000020000781a */ /* 0x000fe40000000000 */
[----:B------:R-:W-:-:S05]  /*0570*/  @P0 IADD3 R2, R2, 0x1, RZ ;  /* 0x0000000102020810 */ /* 0x000fca0007ffe0ff */
[----:B------:R-:W-:Y:S01]  /*0580*/  @!P2 IMAD.MOV R2, RZ, RZ, -R2 ;  /* 0x000000ffff02a224 */ /* 0x000fe200078e0a02 */
[----:B------:R-:W-:-:S05]  /*0590*/  @!P1 LOP3.LUT R2, RZ, R11, RZ, 0x33, !PT ;  /* 0x0000000bff029212 */ /* 0x000fca00078e33ff */
[----:B------:R-:W-:Y:S01]  /*05a0*/  IMAD.SHL.U32 R12, R2, 0x40, RZ ;  /* 0x00000040020c7824 */ /* 0x000fe200078e00ff */
[----:B-1----:R-:W-:Y:S01]  /*05b0*/  IADD3 R6, RZ, -R3, RZ ;  /* 0x80000003ff067210 */ /* 0x002fe20007ffe0ff */
[----:B------:R-:W-:-:S03]  /*05c0*/  IMAD.MOV R2, RZ, RZ, -R2 ;  /* 0x000000ffff027224 */ /* 0x000fc600078e0a02 */
[----:B------:R-:W-:Y:S01]  /*05d0*/  LOP3.LUT R4, R12, R0, RZ, 0xfc, !PT ;  /* 0x000000000c047212 */ /* 0x000fe200078efcff */
[----:B------:R-:W-:Y:S01]  /*05e0*/  IMAD R0, R11, R2, R8 ;  /* 0x000000020b007224 */ /* 0x000fe200078e0208 */
[----:B------:R1:W-:Y:S01]  /*05f0*/  STL [R1+0x260], R12 ;  /* 0x0002600c01007387 */ /* 0x0003e20000100800 */
[----:B------:R-:W-:Y:S01]  /*0600*/  IMAD.MOV.U32 R2, RZ, RZ, RZ ;  /* 0x000000ffff027224 */ /* 0x000fe200078e00ff */
[----:B------:R-:W-:Y:S01]  /*0610*/  LOP3.LUT R19, R4, 0x3c, RZ, 0xfc, !PT ;  /* 0x0000003c04137812 */ /* 0x000fe200078efcff */
[----:B------:R-:W-:Y:S01]  /*0620*/  IMAD R7, R6, R23, RZ ;  /* 0x0000001706077224 */ /* 0x000fe200078e02ff */
[----:B------:R-:W-:Y:S01]  /*0630*/  LOP3.LUT R11, R4, 0x4, RZ, 0xfc, !PT ;  /* 0x00000004040b7812 */ /* 0x000fe200078efcff */
[----:B------:R-:W-:Y:S01]  /*0640*/  IMAD.IADD R0, R10, 0x1, R0 ;  /* 0x000000010a007824 */ /* 0x000fe200078e0200 */
[----:B------:R-:W-:Y:S01]  /*0650*/  IABS R13, R19 ;  /* 0x00000013000d7213 */ /* 0x000fe20000000000 */
[----:B------:R-:W-:Y:S01]  /*0660*/  IMAD.HI.U32 R2, R3, R7, R2 ;  /* 0x0000000703027227 */ /* 0x000fe200078e0002 */
[----:B------:R-:W-:-:S02]  /*0670*/  IABS R8, R4 ;  /* 0x0000000400087213 */ /* 0x000fc40000000000 */
[----:B------:R-:W-:Y:S01]  /*0680*/  IABS R9, R11 ;  /* 0x0000000b00097213 */ /* 0x000fe20000000000 */
[----:B------:R-:W-:Y:S01]  /*0690*/  IMAD.HI.U32 R7, R5, R13, RZ ;  /* 0x0000000d05077227 */ /* 0x000fe200078e00ff */
[----:B------:R-:W-:Y:S02]  /*06a0*/  ISETP.GE.AND P4, PT, R11, RZ, PT ;  /* 0x000000ff0b00720c */ /* 0x000fe40003f86270 */
[C---:B------:R-:W-:Y:S01]  /*06b0*/  LOP3.LUT R15, R4.reuse, 0x8, RZ, 0xfc, !PT ;  /* 0x00000008040f7812 */ /* 0x040fe200078efcff */
[----:B------:R-:W-:Y:S01]  /*06c0*/  IMAD.MOV R11, RZ, RZ, -R7 ;  /* 0x000000ffff0b7224 */ /* 0x000fe200078e0a07 */
[C---:B------:R-:W-:Y:S01]  /*06d0*/  LOP3.LUT R16, R4.reuse, 0xc, RZ, 0xfc, !PT ;  /* 0x0000000c04107812 */ /* 0x040fe200078efcff */
[C---:B------:R-:W-:Y:S01]  /*06e0*/  IMAD.HI.U32 R3, R5.reuse, R8, RZ ;  /* 0x0000000805037227 */ /* 0x040fe200078e00ff */
[----:B------:R-:W-:Y:S02]  /*06f0*/  IABS R10, R15 ;  /* 0x0000000f000a7213 */ /* 0x000fe40000000000 */
[----:B------:R-:W-:Y:S01]  /*0700*/  LOP3.LUT R17, R4, 0x10, RZ, 0xfc, !PT ;  /* 0x0000001004117812 */ /* 0x000fe200078efcff */
[----:B------:R-:W-:Y:S01]  /*0710*/  IMAD R13, R28, R11, R13 ;  /* 0x0000000b1c0d7224 */ /* 0x000fe200078e020d */
[----:B------:R-:W-:Y:S01]  /*0720*/  LOP3.LUT R18, R4, 0x14, RZ, 0xfc, !PT ;  /* 0x0000001404127812 */ /* 0x000fe200078efcff */
[----:B------:R-:W-:Y:S01]  /*0730*/  IMAD.HI.U32 R6, R5, R9, RZ ;  /* 0x0000000905067227 */ /* 0x000fe200078e00ff */
[----:B-1----:R-:W-:-:S02]  /*0740*/  IABS R12, R17 ;  /* 0x00000011000c7213 */ /* 0x002fc40000000000 */
[----:B------:R-:W-:Y:S01]  /*0750*/  ISETP.GT.U32.AND P5, PT, R28, R13, PT ;  /* 0x0000000d1c00720c */ /* 0x000fe20003fa4070 */
[----:B------:R-:W-:Y:S01]  /*0760*/  IMAD.MOV R3, RZ, RZ, -R3 ;  /* 0x000000ffff037224 */ /* 0x000fe200078e0a03 */
[----:B------:R-:W-:Y:S02]  /*0770*/  IADD3 R6, -R6, RZ, RZ ;  /* 0x000000ff06067210 */ /* 0x000fe40007ffe1ff */
[----:B------:R-:W-:Y:S01]  /*0780*/  IABS R14, R18 ;  /* 0x00000012000e7213 */ /* 0x000fe20000000000 */
[C---:B------:R-:W-:Y:S01]  /*0790*/  IMAD R3, R28.reuse, R3, R8 ;  /* 0x000000031c037224 */ /* 0x040fe200078e0208 */
[----:B------:R-:W-:Y:S01]  /*07a0*/  ISETP.GE.AND P2, PT, R15, RZ, PT ;  /* 0x000000ff0f00720c */ /* 0x000fe20003f46270 */
[----:B------:R-:W-:Y:S01]  /*07b0*/  IMAD.MOV.U32 R8, RZ, RZ, R10 ;  /* 0x000000ffff087224 */ /* 0x000fe200078e000a */
[----:B------:R-:W-:Y:S01]  /*07c0*/  IABS R10, R16 ;  /* 0x00000010000a7213 */ /* 0x000fe20000000000 */
[C---:B------:R-:W-:Y:S01]  /*07d0*/  IMAD R7, R28.reuse, R6, R9 ;  /* 0x000000061c077224 */ /* 0x040fe200078e0209 */
[----:B------:R-:W-:Y:S01]  /*07e0*/  ISETP.GT.U32.AND P1, PT, R28, R3, PT ;  /* 0x000000031c00720c */ /* 0x000fe20003f24070 */
[----:B------:R-:W-:Y:S01]  /*07f0*/  IMAD.HI.U32 R6, R5, R8, RZ ;  /* 0x0000000805067227 */ /* 0x000fe200078e00ff */
[----:B------:R-:W-:-:S02]  /*0800*/  LOP3.LUT R21, R4, 0x28, RZ, 0xfc, !PT ;  /* 0x0000002804157812 */ /* 0x000fc400078efcff */
[----:B------:R-:W-:Y:S01]  /*0810*/  ISETP.GT.U32.AND P0, PT, R28, R7, PT ;  /* 0x000000071c00720c */ /* 0x000fe20003f04070 */
[----:B------:R-:W-:Y:S01]  /*0820*/  IMAD.MOV R9, RZ, RZ, -R6 ;  /* 0x000000ffff097224 */ /* 0x000fe200078e0a06 */
[C---:B------:R-:W-:Y:S01]  /*0830*/  LOP3.LUT R29, R4.reuse, 0x2c, RZ, 0xfc, !PT ;  /* 0x0000002c041d7812 */ /* 0x040fe200078efcff */
[----:B------:R-:W-:Y:S01]  /*0840*/  IMAD.HI.U32 R6, R5, R10, RZ ;  /* 0x0000000a05067227 */ /* 0x000fe200078e00ff */
[C---:B------:R-:W-:Y:S02]  /*0850*/  LOP3.LUT R30, R4.reuse, 0x30, RZ, 0xfc, !PT ;  /* 0x00000030041e7812 */ /* 0x040fe400078efcff */
[----:B------:R-:W-:Y:S01]  /*0860*/  IABS R20, R29 ;  /* 0x0000001d00147213 */ /* 0x000fe20000000000 */
[----:B------:R-:W-:Y:S01]  /*0870*/  @!P5 IMAD.IADD R13, R13, 0x1, -R28 ;  /* 0x000000010d0dd824 */ /* 0x000fe200078e0a1c */
[----:B------:R-:W-:Y:S01]  /*0880*/  LOP3.LUT R31, R4, 0x34, RZ, 0xfc, !PT ;  /* 0x00000034041f7812 */ /* 0x000fe200078efcff */
[C---:B------:R-:W-:Y:S01]  /*0890*/  IMAD R9, R28.reuse, R9, R8 ;  /* 0x000000091c097224 */ /* 0x040fe200078e0208 */
[----:B------:R-:W-:Y:S01]  /*08a0*/  @!P1 IADD3 R3, R3, -R28, RZ ;  /* 0x8000001c03039210 */ /* 0x000fe20007ffe0ff */
[----:B------:R-:W-:Y:S01]  /*08b0*/  IMAD.MOV R11, RZ, RZ, -R6 ;  /* 0x000000ffff0b7224 */ /* 0x000fe200078e0a06 */
[C---:B------:R-:W-:Y:S01]  /*08c0*/  ISETP.GT.U32.AND P6, PT, R28.reuse, R13, PT ;  /* 0x0000000d1c00720c */ /* 0x040fe20003fc4070 */
[----:B------:R-:W-:Y:S01]  /*08d0*/  @!P0 IMAD.IADD R7, R7, 0x1, -R28 ;  /* 0x0000000107078824 */ /* 0x000fe200078e0a1c */
[C---:B------:R-:W-:Y:S01]  /*08e0*/  ISETP.GT.U32.AND P3, PT, R28.reuse, R9, PT ;  /* 0x000000091c00720c */ /* 0x040fe20003f64070 */
[C---:B------:R-:W-:Y:S01]  /*08f0*/  IMAD R10, R28.reuse, R11, R10 ;  /* 0x0000000b1c0a7224 */ /* 0x040fe200078e020a */
[----:B------:R-:W-:Y:S01]  /*0900*/  ISETP.GT.U32.AND P1, PT, R28, R3, PT ;  /* 0x000000031c00720c */ /* 0x000fe20003f24070 */
[----:B------:R-:W-:Y:S01]  /*0910*/  IMAD.HI.U32 R6, R5, R12, RZ ;  /* 0x0000000c05067227 */ /* 0x000fe200078e00ff */
[----:B------:R-:W-:-:S02]  /*0920*/  ISETP.GE.AND P0, PT, R19, RZ, PT ;  /* 0x000000ff1300720c */ /* 0x000fc40003f06270 */
[----:B------:R-:W-:Y:S01]  /*0930*/  ISETP.GT.U32.AND P5, PT, R28, R10, PT ;  /* 0x0000000a1c00720c */ /* 0x000fe20003fa4070 */
[----:B------:R-:W-:Y:S01]  /*0940*/  IMAD.MOV R11, RZ, RZ, -R6 ;  /* 0x000000ffff0b7224 */ /* 0x000fe200078e0a06 */
[C---:B------:R-:W-:Y:S01]  /*0950*/  LOP3.LUT R19, R4.reuse, 0x1c, RZ, 0xfc, !PT ;  /* 0x0000001c04137812 */ /* 0x040fe200078efcff */
[----:B------:R-:W-:Y:S01]  /*0960*/  IMAD.HI.U32 R8, R5, R14, RZ ;  /* 0x0000000e05087227 */ /* 0x000fe200078e00ff */
[----:B------:R-:W-:Y:S02]  /*0970*/  LOP3.LUT R27, R4, 0x38, RZ, 0xfc, !PT ;  /* 0x00000038041b7812 */ /* 0x000fe400078efcff */
[----:B------:R-:W-:Y:S01]  /*0980*/  LEA R38, R0, R32, 0x9 ;  /* 0x0000002000267211 */ /* 0x000fe200078e48ff */
[--C-:B------:R-:W-:Y:S01]  /*0990*/  @!P6 IMAD.IADD R13, R13, 0x1, -R28.reuse ;  /* 0x000000010d0de824 */ /* 0x100fe200078e0a1c */
[----:B------:R-:W-:Y:S01]  /*09a0*/  IABS R0, R27 ;  /* 0x0000001b00007213 */ /* 0x000fe20000000000 */
[----:B------:R-:W-:Y:S01]  /*09b0*/  @!P3 IMAD.IADD R9, R9, 0x1, -R28 ;  /* 0x000000010909b824 */ /* 0x000fe200078e0a1c */
[----:B------:R-:W-:Y:S01]  /*09c0*/  ISETP.GE.AND P3, PT, R4, RZ, PT ;  /* 0x000000ff0400720c */ /* 0x000fe20003f66270 */
[----:B------:R-:W-:Y:S01]  /*09d0*/  IMAD R11, R28, R11, R12 ;  /* 0x0000000b1c0b7224 */ /* 0x000fe200078e020c */
[----:B------:R-:W-:Y:S01]  /*09e0*/  MOV R22, R13 ;  /* 0x0000000d00167202 */ /* 0x000fe20000000f00 */
[----:B------:R-:W-:Y:S01]  /*09f0*/  @!P5 IMAD.IADD R10, R10, 0x1, -R28 ;  /* 0x000000010a0ad824 */ /* 0x000fe200078e0a1c */
[----:B------:R-:W-:Y:S01]  /*0a00*/  ISETP.GT.U32.AND P5, PT, R28, R7, PT ;  /* 0x000000071c00720c */ /* 0x000fe20003fa4070 */
[----:B------:R-:W-:Y:S01]  /*0a10*/  IMAD.MOV R15, RZ, RZ, -R8 ;  /* 0x000000ffff0f7224 */ /* 0x000fe200078e0a08 */
[----:B------:R-:W-:Y:S01]  /*0a20*/  LOP3.LUT R8, R4, 0x18, RZ, 0xfc, !PT ;  /* 0x0000001804087812 */ /* 0x000fe200078efcff */
[----:B------:R-:W-:Y:S01]  /*0a30*/  @!P1 IMAD.IADD R3, R3, 0x1, -R28 ;  /* 0x0000000103039824 */ /* 0x000fe200078e0a1c */
[C---:B------:R-:W-:Y:S01]  /*0a40*/  ISETP.GT.U32.AND P1, PT, R28.reuse, R10, PT ;  /* 0x0000000a1c00720c */ /* 0x040fe20003f24070 */
[----:B------:R-:W-:Y:S01]  /*0a50*/  @!P0 IMAD.MOV R22, RZ, RZ, -R22 ;  /* 0x000000ffff168224 */ /* 0x000fe200078e0a16 */
[C---:B------:R-:W-:Y:S01]  /*0a60*/  ISETP.GT.U32.AND P0, PT, R28.reuse, R11, PT ;  /* 0x0000000b1c00720c */ /* 0x040fe20003f04070 */
[C---:B------:R-:W-:Y:S01]  /*0a70*/  IMAD R12, R28.reuse, R15, R14 ;  /* 0x0000000f1c0c7224 */ /* 0x040fe200078e020e */
[----:B------:R-:W-:Y:S01]  /*0a80*/  IABS R14, R8 ;  /* 0x00000008000e7213 */ /* 0x000fe20000000000 */
[----:B------:R-:W-:Y:S01]  /*0a90*/  IMAD.MOV.U32 R6, RZ, RZ, R3 ;  /* 0x000000ffff067224 */ /* 0x000fe200078e0003 */
[----:B------:R-:W-:Y:S01]  /*0aa0*/  ISETP.GT.U32.AND P6, PT, R28, R9, PT ;  /* 0x000000091c00720c */ /* 0x000fe20003fc4070 */
[----:B------:R-:W-:Y:S01]  /*0ab0*/  STL [R1+0x25c], R38 ;  /* 0x00025c2601007387 */ /* 0x000fe20000100800 */
[----:B------:R-:W-:Y:S01]  /*0ac0*/  IABS R15, R19 ;  /* 0x00000013000f7213 */ /* 0x000fe20000000000 */
[----:B------:R-:W-:Y:S01]  /*0ad0*/  @!P3 IMAD.MOV R6, RZ, RZ, -R6 ;  /* 0x000000ffff06b224 */ /* 0x000fe200078e0a06 */
[----:B------:R-:W-:Y:S01]  /*0ae0*/  ISETP.GE.AND P3, PT, R16, RZ, PT ;  /* 0x000000ff1000720c */ /* 0x000fe20003f66270 */
[----:B------:R-:W-:Y:S01]  /*0af0*/  IMAD.HI.U32 R3, R5, R14, RZ ;  /* 0x0000000e05037227 */ /* 0x000fe200078e00ff */
[----:B------:R-:W-:-:S02]  /*0b00*/  IADD3 R37, R38, 0x80, RZ ;  /* 0x0000008026257810 */ /* 0x000fc40007ffe0ff */
[----:B------:R-:W-:Y:S01]  /*0b10*/  IADD3 R36, R38, 0x100, RZ ;  /* 0x0000010026247810 */ /* 0x000fe20007ffe0ff */
[--C-:B------:R-:W-:Y:S01]  /*0b20*/  @!P5 IMAD.IADD R7, R7, 0x1, -R28.reuse ;  /* 0x000000010707d824 */ /* 0x100fe200078e0a1c */
[----:B------:R-:W-:Y:S01]  /*0b30*/  ISETP.GT.U32.AND P5, PT, R28, R12, PT ;  /* 0x0000000c1c00720c */ /* 0x000fe20003fa4070 */
[----:B------:R-:W-:Y:S01]  /*0b40*/  IMAD.MOV R3, RZ, RZ, -R3 ;  /* 0x000000ffff037224 */ /* 0x000fe200078e0a03 */
[----:B------:R-:W-:Y:S01]  /*0b50*/  @!P0 IADD3 R11, R11, -R28, RZ ;  /* 0x8000001c0b0b8210 */ /* 0x000fe20007ffe0ff */
[----:B------:R-:W-:Y:S01]  /*0b60*/  @!P1 IMAD.IADD R10, R10, 0x1, -R28 ;  /* 0x000000010a0a9824 */ /* 0x000fe200078e0a1c */
[----:B------:R-:W-:Y:S01]  /*0b70*/  ISETP.GE.AND P0, PT, R8, RZ, PT ;  /* 0x000000ff0800720c */ /* 0x000fe20003f06270 */
[----:B------:R-:W-:Y:S01]  /*0b80*/  IMAD.MOV.U32 R8, RZ, RZ, R7 ;  /* 0x000000ffff087224 */ /* 0x000fe200078e0007 */
[----:B------:R-:W-:Y:S01]  /*0b90*/  ISETP.GE.AND P1, PT, R18, RZ, PT ;  /* 0x000000ff1200720c */ /* 0x000fe20003f26270 */
[----:B------:R-:W-:Y:S01]  /*0ba0*/  IMAD R7, R28, R3, R14 ;  /* 0x000000031c077224 */ /* 0x000fe200078e020e */
[----:B------:R-:W-:Y:S01]  /*0bb0*/  @!P3 IADD3 R10, -R10, RZ, RZ ;  /* 0x000000ff0a0ab210 */ /* 0x000fe20007ffe1ff */
[----:B------:R-:W-:Y:S01]  /*0bc0*/  IMAD.HI.U32 R13, R5, R15, RZ ;  /* 0x0000000f050d7227 */ /* 0x000fe200078e00ff */
[----:B------:R-:W-:Y:S01]  /*0bd0*/  LOP3.LUT R3, R4, 0x20, RZ, 0xfc, !PT ;  /* 0x0000002004037812 */ /* 0x000fe200078efcff */
[----:B------:R-:W-:Y:S01]  /*0be0*/  STL [R1+0x264], R37 ;  /* 0x0002642501007387 */ /* 0x000fe20000100800 */
[----:B------:R-:W-:Y:S01]  /*0bf0*/  ISETP.GT.U32.AND P3, PT, R28, R7, PT ;  /* 0x000000071c00720c */ /* 0x000fe20003f64070 */
[--C-:B------:R-:W-:Y:S01]  /*0c00*/  @!P5 IMAD.IADD R12, R12, 0x1, -R28.reuse ;  /* 0x000000010c0cd824 */ /* 0x100fe200078e0a1c */
[----:B------:R-:W-:Y:S01]  /*0c10*/  ISETP.GT.U32.AND P5, PT, R28, R11, PT ;  /* 0x0000000b1c00720c */ /* 0x000fe20003fa4070 */
[----:B------:R-:W-:Y:S01]  /*0c20*/  IMAD.MOV R13, RZ, RZ, -R13 ;  /* 0x000000ffff0d7224 */ /* 0x000fe200078e0a0d */
[----:B------:R-:W-:Y:S01]  /*0c30*/  LOP3.LUT R14, R4, 0x24, RZ, 0xfc, !PT ;  /* 0x00000024040e7812 */ /* 0x000fe200078efcff */
[----:B------:R-:W-:Y:S01]  /*0c40*/  @!P6 IMAD.IADD R9, R9, 0x1, -R28 ;  /* 0x000000010909e824 */ /* 0x000fe200078e0a1c */
[----:B------:R-:W-:Y:S01]  /*0c50*/  ISETP.GE.AND P6, PT, R17, RZ, PT ;  /* 0x000000ff1100720c */ /* 0x000fe20003fc6270 */
[C---:B------:R-:W-:Y:S01]  /*0c60*/  IMAD R13, R28.reuse, R13, R15 ;  /* 0x0000000d1c0d7224 */ /* 0x040fe200078e020f */
[----:B------:R-:W-:Y:S01]  /*0c70*/  IABS R15, R3 ;  /* 0x00000003000f7213 */ /* 0x000fe20000000000 */
[----:B------:R-:W-:Y:S01]  /*0c80*/  @!P2 IMAD.MOV R9, RZ, RZ, -R9 ;  /* 0x000000ffff09a224 */ /* 0x000fe200078e0a09 */
[C---:B------:R-:W-:Y:S01]  /*0c90*/  ISETP.GT.U32.AND P2, PT, R28.reuse, R12, PT ;  /* 0x0000000c1c00720c */ /* 0x040fe20003f44070 */
[----:B------:R-:W-:Y:S01]  /*0ca0*/  @!P4 IMAD.MOV R8, RZ, RZ, -R8 ;  /* 0x000000ffff08c224 */ /* 0x000fe200078e0a08 */
[----:B------:R-:W-:Y:S01]  /*0cb0*/  IABS R16, R14 ;  /* 0x0000000e00107213 */ /* 0x000fe20000000000 */
[--C-:B------:R-:W-:Y:S01]  /*0cc0*/  @!P3 IMAD.IADD R7, R7, 0x1, -R28.reuse ;  /* 0x000000010707b824 */ /* 0x100fe200078e0a1c */
[----:B------:R-:W-:Y:S01]  /*0cd0*/  IABS R18, R21 ;  /* 0x0000001500127213 */ /* 0x000fe20000000000 */
[--C-:B------:R-:W-:Y:S01]  /*0ce0*/  @!P5 IMAD.IADD R11, R11, 0x1, -R28.reuse ;  /* 0x000000010b0bd824 */ /* 0x100fe200078e0a1c */
[----:B------:R-:W-:Y:S01]  /*0cf0*/  ISETP.GE.AND P5, PT, R3, RZ, PT ;  /* 0x000000ff0300720c */ /* 0x000fe20003fa6270 */
[----:B------:R-:W-:Y:S01]  /*0d00*/  IMAD.HI.U32 R3, R5, R15, RZ ;  /* 0x0000000f05037227 */ /* 0x000fe200078e00ff */
[C---:B------:R-:W-:Y:S01]  /*0d10*/  ISETP.GT.U32.AND P3, PT, R28.reuse, R7, PT ;  /* 0x000000071c00720c */ /* 0x040fe20003f64070 */
[----:B------:R-:W-:Y:S01]  /*0d20*/  STL [R1+0x270], R36 ;  /* 0x0002702401007387 */ /* 0x000fe20000100800 */
[----:B------:R-:W-:Y:S01]  /*0d30*/  ISETP.GE.AND P4, PT, R19, RZ, PT ;  /* 0x000000ff1300720c */ /* 0x000fe20003f86270 */
[----:B------:R-:W-:Y:S01]  /*0d40*/  IMAD.MOV R3, RZ, RZ, -R3 ;  /* 0x000000ffff037224 */ /* 0x000fe200078e0a03 */
[----:B------:R-:W-:Y:S01]  /*0d50*/  IABS R24, R37 ;  /* 0x0000002500187213 */ /* 0x000fe20000000000 */
[----:B------:R-:W-:Y:S01]  /*0d60*/  @!P6 IMAD.MOV R11, RZ, RZ, -R11 ;  /* 0x000000ffff0be224 */ /* 0x000fe200078e0a0b */
[C---:B------:R-:W-:Y:S01]  /*0d70*/  ISETP.GT.U32.AND P6, PT, R28.reuse, R13, PT ;  /* 0x0000000d1c00720c */ /* 0x040fe20003fc4070 */
[----:B------:R-:W-:Y:S01]  /*0d80*/  IMAD R15, R28, R3, R15 ;  /* 0x000000031c0f7224 */ /* 0x000fe200078e020f */
[----:B------:R-:W-:Y:S01]  /*0d90*/  IADD3 R35, R38, 0x180, RZ ;  /* 0x0000018026237810 */ /* 0x000fe20007ffe0ff */
[--C-:B------:R-:W-:Y:S01]  /*0da0*/  @!P2 IMAD.IADD R12, R12, 0x1, -R28.reuse ;  /* 0x000000010c0ca824 */ /* 0x100fe200078e0a1c */
[----:B------:R-:W-:Y:S01]  /*0db0*/  ISETP.GE.AND P2, PT, R14, RZ, PT ;  /* 0x000000ff0e00720c */ /* 0x000fe20003f46270 */
[----:B------:R-:W-:Y:S01]  /*0dc0*/  IMAD.HI.U32 R14, R5, R16, RZ ;  /* 0x00000010050e7227 */ /* 0x000fe200078e00ff */
[----:B------:R-:W-:Y:S01]  /*0dd0*/  IABS R25, R36 ;  /* 0x0000002400197213 */ /* 0x000fe20000000000 */
[----:B------:R-:W-:Y:S01]  /*0de0*/  STL [R1+0x26c], R35 ;  /* 0x00026c2301007387 */ /* 0x000fe20000100800 */
[----:B------:R-:W-:Y:S01]  /*0df0*/  @!P1 IADD3 R12, -R12, RZ, RZ ;  /* 0x000000ff0c0c9210 */ /* 0x000fe20007ffe1ff */
[----:B------:R-:W-:Y:S01]  /*0e00*/  @!P3 IMAD.IADD R7, R7, 0x1, -R28 ;  /* 0x000000010707b824 */ /* 0x000fe200078e0a1c */
[----:B------:R-:W-:Y:S01]  /*0e10*/  ISETP.GT.U32.AND P3, PT, R28, R15, PT ;  /* 0x0000000f1c00720c */ /* 0x000fe20003f64070 */
[----:B------:R-:W-:Y:S01]  /*0e20*/  IMAD.HI.U32 R17, R5, R18, RZ ;  /* 0x0000001205117227 */ /* 0x000fe200078e00ff */
[----:B------:R-:W-:-:S02]  /*0e30*/  ISETP.GE.AND P1, PT, R21, RZ, PT ;  /* 0x000000ff1500720c */ /* 0x000fc40003f26270 */
[----:B------:R-:W-:Y:S01]  /*0e40*/  IABS R26, R35 ;  /* 0x00000023001a7213 */ /* 0x000fe20000000000 */
[----:B------:R-:W-:Y:S02]  /*0e50*/  @!P6 IMAD.IADD R13, R13, 0x1, -R28 ;  /* 0x000000010d0de824 */ /* 0x000fe400078e0a1c */
[----:B------:R-:W-:Y:S01]  /*0e60*/  IMAD.MOV R19, RZ, RZ, -R14 ;  /* 0x000000ffff137224 */ /* 0x000fe200078e0a0e */
[----:B------:R-:W-:Y:S01]  /*0e70*/  IABS R14, R31 ;  /* 0x0000001f000e7213 */ /* 0x000fe20000000000 */
[----:B------:R-:W-:Y:S01]  /*0e80*/  IMAD.MOV R17, RZ, RZ, -R17 ;  /* 0x000000ffff117224 */ /* 0x000fe200078e0a11 */
[C---:B------:R-:W-:Y:S01]  /*0e90*/  ISETP.GT.U32.AND P6, PT, R28.reuse, R13, PT ;  /* 0x0000000d1c00720c */ /* 0x040fe20003fc4070 */
[----:B------:R-:W-:Y:S01]  /*0ea0*/  IMAD R16, R28, R19, R16 ;  /* 0x000000131c107224 */ /* 0x000fe200078e0210 */
[----:B------:R-:W-:Y:S01]  /*0eb0*/  IABS R19, R30 ;  /* 0x0000001e00137213 */ /* 0x000fe20000000000 */
[----:B------:R-:W-:Y:S02]  /*0ec0*/  @!P3 IMAD.IADD R15, R15, 0x1, -R28 ;  /* 0x000000010f0fb824 */ /* 0x000fe400078e0a1c */
[----:B------:R-:W-:-:S03]  /*0ed0*/  IMAD.HI.U32 R3, R5, R20, RZ ;  /* 0x0000001405037227 */ /* 0x000fc600078e00ff */
[C---:B------:R-:W-:Y:S01]  /*0ee0*/  ISETP.GT.U32.AND P3, PT, R28.reuse, R15, PT ;  /* 0x0000000f1c00720c */ /* 0x040fe20003f64070 */
[C---:B------:R-:W-:Y:S02]  /*0ef0*/  IMAD R17, R28.reuse, R17, R18 ;  /* 0x000000111c117224 */ /* 0x040fe400078e0212 */
[----:B------:R-:W-:Y:S02]  /*0f00*/  IMAD.MOV R3, RZ, RZ, -R3 ;  /* 0x000000ffff037224 */ /* 0x000fe400078e0a03 */
[----:B------:R-:W-:Y:S01]  /*0f10*/  @!P6 IMAD.IADD R13, R13, 0x1, -R28 ;  /* 0x000000010d0de824 */ /* 0x000fe200078e0a1c */
[C---:B------:R-:W-:Y:S01]  /*0f20*/  ISETP.GT.U32.AND P6, PT, R28.reuse, R16, PT ;  /* 0x000000101c00720c */ /* 0x040fe20003fc4070 */
[----:B------:R-:W-:Y:S02]  /*0f30*/  IMAD R18, R28, R3, R20 ;  /* 0x000000031c127224 */ /* 0x000fe400078e0214 */
[----:B------:R-:W-:-:S04]  /*0f40*/  IMAD.HI.U32 R3, R5, R19, RZ ;  /* 0x0000001305037227 */ /* 0x000fc800078e00ff */
[----:B------:R-:W-:Y:S01]  /*0f50*/  @!P3 IMAD.IADD R15, R15, 0x1, -R28 ;  /* 0x000000010f0fb824 */ /* 0x000fe200078e0a1c */
[C---:B------:R-:W-:Y:S01]  /*0f60*/  ISETP.GT.U32.AND P3, PT, R28.reuse, R17, PT ;  /* 0x000000111c00720c */ /* 0x040fe20003f64070 */
[----:B------:R-:W-:Y:S02]  /*0f70*/  IMAD.MOV R3, RZ, RZ, -R3 ;  /* 0x000000ffff037224 */ /* 0x000fe400078e0a03 */
[----:B------:R-:W-:Y:S02]  /*0f80*/  IMAD.MOV.U32 R20, RZ, RZ, R14 ;  /* 0x000000ffff147224 */ /* 0x000fe400078e000e */
[----:B------:R-:W-:Y:S01]  /*0f90*/  IMAD R19, R28, R3, R19 ;  /* 0x000000031c137224 */ /* 0x000fe200078e0213 */
[----:B------:R-:W-:Y:S01]  /*0fa0*/  @!P6 IADD3 R16, R16, -R28, RZ ;  /* 0x8000001c1010e210 */ /* 0x000fe20007ffe0ff */
[----:B------:R-:W-:Y:S01]  /*0fb0*/  IMAD.HI.U32 R4, R5, R20, RZ ;  /* 0x0000001405047227 */ /* 0x000fe200078e00ff */
[----:B------:R-:W-:Y:S02]  /*0fc0*/  ISETP.GT.U32.AND P6, PT, R28, R18, PT ;  /* 0x000000121c00720c */ /* 0x000fe40003fc4070 */
[----:B------:R-:W-:Y:S01]  /*0fd0*/  IABS R3, R38 ;  /* 0x0000002600037213 */ /* 0x000fe20000000000 */
[----:B------:R-:W-:-:S02]  /*0fe0*/  IMAD.MOV R21, RZ, RZ, -R4 ;  /* 0x000000ffff157224 */ /* 0x000fc400078e0a04 */
[----:B------:R-:W-:Y:S01]  /*0ff0*/  @!P3 IMAD.IADD R17, R17, 0x1, -R28 ;  /* 0x000000011111b824 */ /* 0x000fe200078e0a1c */
[C---:B------:R-:W-:Y:S01]  /*1000*/  ISETP.GT.U32.AND P3, PT, R28.reuse, R19, PT ;  /* 0x000000131c00720c */ /* 0x040fe20003f64070 */
[----:B------:R-:W-:Y:S02]  /*1010*/  IMAD R20, R28, R21, R20 ;  /* 0x000000151c147224 */ /* 0x000fe400078e0214 */
[----:B------:R-:W-:-:S04]  /*1020*/  IMAD.HI.U32 R5, R5, R0, RZ ;  /* 0x0000000005057227 */ /* 0x000fc800078e00ff */
[----:B------:R-:W-:Y:S01]  /*1030*/  @!P6 IMAD.IADD R18, R18, 0x1, -R28 ;  /* 0x000000011212e824 */ /* 0x000fe200078e0a1c */
[C---:B------:R-:W-:Y:S01]  /*1040*/  ISETP.GT.U32.AND P6, PT, R28.reuse, R20, PT ;  /* 0x000000141c00720c */ /* 0x040fe20003fc4070 */
[----:B------:R-:W-:Y:S01]  /*1050*/  IMAD.MOV.U32 R14, RZ, RZ, R7 ;  /* 0x000000ffff0e7224 */ /* 0x000fe200078e0007 */
[----:B------:R-:W-:Y:S01]  /*1060*/  IADD3 R7, R33, -0x9, RZ ;  /* 0xfffffff721077810 */ /* 0x000fe20007ffe0ff */
[----:B------:R-:W-:Y:S02]  /*1070*/  IMAD.MOV R21, RZ, RZ, -R5 ;  /* 0x000000ffff157224 */ /* 0x000fe400078e0a05 */
[----:B------:R-:W-:Y:S01]  /*1080*/  IMAD.MOV.U32 R5, RZ, RZ, R3 ;  /* 0x000000ffff057224 */ /* 0x000fe200078e0003 */
[----:B------:R-:W-:Y:S01]  /*1090*/  @!P3 IADD3 R19, R19, -R28, RZ ;  /* 0x8000001c1313b210 */ /* 0x000fe20007ffe0ff */
[----:B------:R-:W-:Y:S01]  /*10a0*/  @!P0 IMAD.MOV R14, RZ, RZ, -R14 ;  /* 0x000000ffff0e8224 */ /* 0x000fe200078e0a0e */
[C---:B------:R-:W-:Y:S01]  /*10b0*/  ISETP.GT.U32.AND P0, PT, R28.reuse, R16, PT ;  /* 0x000000101c00720c */ /* 0x040fe20003f04070 */
[C---:B------:R-:W-:Y:S01]  /*10c0*/  IMAD R21, R28.reuse, R21, R0 ;  /* 0x000000151c157224 */ /* 0x040fe200078e0200 */
[----:B------:R-:W-:Y:S01]  /*10d0*/  ISETP.GT.U32.AND P3, PT, R28, R17, PT ;  /* 0x000000111c00720c */ /* 0x000fe20003f64070 */
[----:B------:R-:W-:-:S04]  /*10e0*/  IMAD.HI.U32 R0, R2, R5, RZ ;  /* 0x0000000502007227 */ /* 0x000fc800078e00ff */
[----:B------:R-:W-:Y:S01]  /*10f0*/  @!P4 IMAD.MOV R13, RZ, RZ, -R13 ;  /* 0x000000ffff0dc224 */ /* 0x000fe200078e0a0d */
[----:B------:R-:W-:Y:S01]  /*1100*/  ISETP.GT.U32.AND P4, PT, R28, R18, PT ;  /* 0x000000121c00720c */ /* 0x000fe20003f84070 */
[----:B------:R-:W-:Y:S02]  /*1110*/  IMAD.MOV R0, RZ, RZ, -R0 ;  /* 0x000000ffff007224 */ /* 0x000fe400078e0a00 */
[----:B------:R-:W-:-:S04]  /*1120*/  IMAD.HI.U32 R3, R2, R24, RZ ;  /* 0x0000001802037227 */ /* 0x000fc800078e00ff */
[----:B------:R-:W-:Y:S01]  /*1130*/  IMAD R0, R23, R0, R5 ;  /* 0x0000000017007224 */ /* 0x000fe200078e0205 */
[----:B------:R-:W-:Y:S01]  /*1140*/  @!P3 IADD3 R17, R17, -R28, RZ ;  /* 0x8000001c1111b210 */ /* 0x000fe20007ffe0ff */
[----:B------:R-:W-:Y:S02]  /*1150*/  IMAD.MOV R3, RZ, RZ, -R3 ;  /* 0x000000ffff037224 */ /* 0x000fe400078e0a03 */
[----:B------:R-:W-:Y:S01]  /*1160*/  @!P6 IMAD.IADD R20, R20, 0x1, -R28 ;  /* 0x000000011414e824 */ /* 0x000fe200078e0a1c */
[----:B------:R-:W-:Y:S01]  /*1170*/  ISETP.GT.U32.AND P6, PT, R28, R19, PT ;  /* 0x000000131c00720c */ /* 0x000fe20003fc4070 */
[----:B------:R-:W-:Y:S01]  /*1180*/  IMAD.HI.U32 R4, R2, R25, RZ ;  /* 0x0000001902047227 */ /* 0x000fe200078e00ff */
[----:B------:R-:W-:-:S03]  /*1190*/  ISETP.GT.U32.AND P3, PT, R23, R0, PT ;  /* 0x000000001700720c */ /* 0x000fc60003f64070 */
[----:B------:R-:W-:-:S04]  /*11a0*/  IMAD.HI.U32 R5, R2, R26, RZ ;  /* 0x0000001a02057227 */ /* 0x000fc800078e00ff */
[----:B------:R-:W-:Y:S01]  /*11b0*/  @!P5 IMAD.MOV R15, RZ, RZ, -R15 ;  /* 0x000000ffff0fd224 */ /* 0x000fe200078e0a0f */
[----:B------:R-:W-:Y:S01]  /*11c0*/  ISETP.GT.U32.AND P5, PT, R28, R20, PT ;  /* 0x000000141c00720c */ /* 0x000fe20003fa4070 */
[C---:B------:R-:W-:Y:S02]  /*11d0*/  IMAD R2, R23.reuse, R3, R24 ;  /* 0x0000000317027224 */ /* 0x040fe400078e0218 */
[--C-:B------:R-:W-:Y:S01]  /*11e0*/  @!P0 IMAD.IADD R16, R16, 0x1, -R28.reuse ;  /* 0x0000000110108824 */ /* 0x100fe200078e0a1c */
[----:B------:R-:W-:Y:S01]  /*11f0*/  ISETP.GT.U32.AND P0, PT, R28, R21, PT ;  /* 0x000000151c00720c */ /* 0x000fe20003f04070 */
[----:B------:R-:W-:Y:S01]  /*1200*/  @!P4 IMAD.IADD R18, R18, 0x1, -R28 ;  /* 0x000000011212c824 */ /* 0x000fe200078e0a1c */
[----:B------:R-:W-:Y:S01]  /*1210*/  ISETP.GT.U32.AND P4, PT, R23, R2, PT ;  /* 0x000000021700720c */ /* 0x000fe20003f84070 */
[----:B------:R-:W-:Y:S01]  /*1220*/  IMAD.MOV R4, RZ, RZ, -R4 ;  /* 0x000000ffff047224 */ /* 0x000fe200078e0a04 */
[----:B------:R-:W-:Y:S01]  /*1230*/  @!P2 IADD3 R16, -R16, RZ, RZ ;  /* 0x000000ff1010a210 */ /* 0x000fe20007ffe1ff */
[----:B------:R-:W-:-:S02]  /*1240*/  IMAD.MOV R5, RZ, RZ, -R5 ;  /* 0x000000ffff057224 */ /* 0x000fc400078e0a05 */
[----:B------:R-:W-:Y:S01]  /*1250*/  IMAD R3, R23, R4, R25 ;  /* 0x0000000417037224 */ /* 0x000fe200078e0219 */
[----:B------:R-:W-:Y:S01]  /*1260*/  IADD3 R4, R33, -0x1, RZ ;  /* 0xffffffff21047810 */ /* 0x000fe20007ffe0ff */
[----:B------:R-:W-:Y:S02]  /*1270*/  IMAD R5, R23, R5, R26 ;  /* 0x0000000517057224 */ /* 0x000fe400078e021a */
[--C-:B------:R-:W-:Y:S01]  /*1280*/  @!P6 IMAD.IADD R19, R19, 0x1, -R28.reuse ;  /* 0x000000011313e824 */ /* 0x100fe200078e0a1c */
[C---:B------:R-:W-:Y:S01]  /*1290*/  ISETP.GT.U32.AND P6, PT, R23.reuse, R3, PT ;  /* 0x000000031700720c */ /* 0x040fe20003fc4070 */
[--C-:B------:R-:W-:Y:S01]  /*12a0*/  @!P5 IMAD.IADD R20, R20, 0x1, -R28.reuse ;  /* 0x000000011414d824 */ /* 0x100fe200078e0a1c */
[----:B------:R-:W-:Y:S01]  /*12b0*/  ISETP.GT.U32.AND P5, PT, R23, R5, PT ;  /* 0x000000051700720c */ /* 0x000fe20003fa4070 */
[----:B------:R-:W-:Y:S01]  /*12c0*/  @!P0 IMAD.IADD R21, R21, 0x1, -R28 ;  /* 0x0000000115158824 */ /* 0x000fe200078e0a1c */
[----:B------:R-:W-:Y:S01]  /*12d0*/  ISETP.GE.AND P0, PT, R29, RZ, PT ;  /* 0x000000ff1d00720c */ /* 0x000fe20003f06270 */
[--C-:B------:R-:W-:Y:S01]  /*12e0*/  @!P3 IMAD.IADD R0, R0, 0x1, -R23.reuse ;  /* 0x000000010000b824 */ /* 0x100fe200078e0a17 */
[----:B------:R-:W-:Y:S01]  /*12f0*/  ISETP.GE.U32.AND P3, PT, R4, 0x7fffffe0, PT ;  /* 0x7fffffe00400780c */ /* 0x000fe20003f66070 */
[----:B------:R-:W-:Y:S01]  /*1300*/  @!P4 IMAD.IADD R2, R2, 0x1, -R23 ;  /* 0x000000010202c824 */ /* 0x000fe200078e0a17 */
[----:B------:R-:W-:Y:S01]  /*1310*/  ISETP.GT.U32.AND P2, PT, R28, R21, PT ;  /* 0x000000151c00720c */ /* 0x000fe20003f44070 */
[----:B------:R-:W-:Y:S01]  /*1320*/  @!P1 IMAD.MOV R17, RZ, RZ, -R17 ;  /* 0x000000ffff119224 */ /* 0x000fe200078e0a11 */
[----:B------:R-:W-:-:S02]  /*1330*/  ISETP.GT.U32.AND P4, PT, R23, R0, PT ;  /* 0x000000001700720c */ /* 0x000fc40003f84070 */
[----:B------:R-:W-:Y:S01]  /*1340*/  IADD3 R4, R33, -0x5, RZ ;  /* 0xfffffffb21047810 */ /* 0x000fe20007ffe0ff */
[--C-:B------:R-:W-:Y:S01]  /*1350*/  @!P6 IMAD.IADD R3, R3, 0x1, -R23.reuse ;  /* 0x000000010303e824 */ /* 0x100fe200078e0a17 */
[----:B------:R-:W-:Y:S01]  /*1360*/  ISETP.GT.U32.AND P6, PT, R23, R2, PT ;  /* 0x000000021700720c */ /* 0x000fe20003fc4070 */
[----:B------:R-:W-:Y:S01]  /*1370*/  @!P5 IMAD.IADD R5, R5, 0x1, -R23 ;  /* 0x000000010505d824 */ /* 0x000fe200078e0a17 */
[----:B------:R-:W-:Y:S01]  /*1380*/  ISETP.GE.AND P5, PT, R30, RZ, PT ;  /* 0x000000ff1e00720c */ /* 0x000fe20003fa6270 */
[----:B------:R-:W-:Y:S01]  /*1390*/  @!P0 IMAD.MOV R18, RZ, RZ, -R18 ;  /* 0x000000ffff128224 */ /* 0x000fe200078e0a12 */
[C---:B------:R-:W-:Y:S02]  /*13a0*/  ISETP.GT.U32.AND P1, PT, R23.reuse, R3, PT ;  /* 0x000000031700720c */ /* 0x040fe40003f24070 */
[----:B------:R-:W-:Y:S01]  /*13b0*/  ISETP.GT.U32.AND P0, PT, R23, R5, PT ;  /* 0x000000051700720c */ /* 0x000fe20003f04070 */
[----:B------:R-:W-:Y:S01]  /*13c0*/  @!P2 IMAD.IADD R21, R21, 0x1, -R28 ;  /* 0x000000011515a824 */ /* 0x000fe200078e0a1c */
[----:B------:R-:W-:-:S02]  /*13d0*/  ISETP.GE.AND P2, PT, R31, RZ, PT ;  /* 0x000000ff1f00720c */ /* 0x000fc40003f46270 */
[----:B------:R-:W-:Y:S02]  /*13e0*/  @!P4 IADD3 R0, R0, -R23, RZ ;  /* 0x800000170000c210 */ /* 0x000fe40007ffe0ff */
[----:B------:R-:W-:Y:S01]  /*13f0*/  ISETP.GE.AND P4, PT, R27, RZ, PT ;  /* 0x000000ff1b00720c */ /* 0x000fe20003f86270 */
[----:B------:R-:W-:Y:S01]  /*1400*/  @!P6 IMAD.IADD R2, R2, 0x1, -R23 ;  /* 0x000000010202e824 */ /* 0x000fe200078e0a17 */
[----:B------:R-:W-:Y:S01]  /*1410*/  ISETP.GE.U32.AND P6, PT, R4, 0x7fffffdc, PT ;  /* 0x7fffffdc0400780c */ /* 0x000fe20003fc6070 */
[----:B------:R-:W-:Y:S01]  /*1420*/  @!P5 IMAD.MOV R19, RZ, RZ, -R19 ;  /* 0x000000ffff13d224 */ /* 0x000fe200078e0a13 */
[----:B------:R-:W-:Y:S01]  /*1430*/  ISETP.GE.AND P5, PT, R36, RZ, PT ;  /* 0x000000ff2400720c */ /* 0x000fe20003fa6270 */
[--C-:B------:R-:W-:Y:S01]  /*1440*/  @!P1 IMAD.IADD R3, R3, 0x1, -R23.reuse ;  /* 0x0000000103039824 */ /* 0x100fe200078e0a17 */
[----:B------:R-:W-:Y:S01]  /*1450*/  ISETP.GE.U32.AND P1, PT, R7, 0x7fffffd8, PT ;  /* 0x7fffffd80700780c */ /* 0x000fe20003f26070 */
[----:B------:R-:W-:Y:S01]  /*1460*/  @!P0 IMAD.IADD R5, R5, 0x1, -R23 ;  /* 0x0000000105058824 */ /* 0x000fe200078e0a17 */
[----:B------:R-:W-:Y:S01]  /*1470*/  ISETP.NE.AND P0, PT, RZ, c[0x0][0x17c], PT ;  /* 0x00005f00ff007a0c */ /* 0x000fe20003f05270 */
[----:B------:R-:W-:Y:S01]  /*1480*/  @!P2 IMAD.MOV R20, RZ, RZ, -R20 ;  /* 0x000000ffff14a224 */ /* 0x000fe200078e0a14 */
[----:B------:R-:W-:-:S02]  /*1490*/  LOP3.LUT R7, RZ, c[0x0][0x17c], RZ, 0x33, !PT ;  /* 0x00005f00ff077a12 */ /* 0x000fc400078e33ff */
[----:B------:R-:W-:Y:S01]  /*14a0*/  ISETP.GE.AND P2, PT, R38, RZ, PT ;  /* 0x000000ff2600720c */ /* 0x000fe20003f46270 */
[----:B------:R-:W-:Y:S01]  /*14b0*/  @!P4 IMAD.MOV R21, RZ, RZ, -R21 ;  /* 0x000000ffff15c224 */ /* 0x000fe200078e0a15 */
[C---:B------:R-:W-:Y:S02]  /*14c0*/  SEL R23, R7.reuse, R6, !P0 ;  /* 0x0000000607177207 */ /* 0x040fe40004000000 */
[C---:B------:R-:W-:Y:S02]  /*14d0*/  SEL R8, R7.reuse, R8, !P0 ;  /* 0x0000000807087207 */ /* 0x040fe40004000000 */
[----:B------:R-:W-:Y:S01]  /*14e0*/  SEL R9, R7, R9, !P0 ;  /* 0x0000000907097207 */ /* 0x000fe20004000000 */
[----:B------:R-:W-:Y:S01]  /*14f0*/  IMAD R23, R23, c[0x0][0x190], RZ ;  /* 0x0000640017177a24 */ /* 0x000fe200078e02ff */
[C---:B------:R-:W-:Y:S01]  /*1500*/  SEL R10, R7.reuse, R10, !P0 ;  /* 0x0000000a070a7207 */ /* 0x040fe20004000000 */
[----:B------:R-:W-:Y:S01]  /*1510*/  IMAD R25, R8, c[0x0][0x190], RZ ;  /* 0x0000640008197a24 */ /* 0x000fe200078e02ff */
[----:B------:R-:W-:Y:S01]  /*1520*/  SEL R11, R7, R11, !P0 ;  /* 0x0000000b070b7207 */ /* 0x000fe20004000000 */
[----:B------:R-:W-:Y:S01]  /*1530*/  IMAD R24, R9, c[0x0][0x190], RZ ;  /* 0x0000640009187a24 */ /* 0x000fe200078e02ff */
[C---:B------:R-:W-:Y:S01]  /*1540*/  SEL R12, R7.reuse, R12, !P0 ;  /* 0x0000000c070c7207 */ /* 0x040fe20004000000 */
[----:B------:R-:W-:Y:S01]  /*1550*/  STL [R1+0x35c], R23 ;  /* 0x00035c1701007387 */ /* 0x000fe20000100800 */
[----:B------:R-:W-:Y:S01]  /*1560*/  SEL R14, R7, R14, !P0 ;  /* 0x0000000e070e7207 */ /* 0x000fe20004000000 */
[----:B------:R-:W-:Y:S01]  /*1570*/  IMAD R11, R11, c[0x0][0x190], RZ ;  /* 0x000064000b0b7a24 */ /* 0x000fe200078e02ff */
[C---:B------:R-:W-:Y:S01]  /*1580*/  SEL R13, R7.reuse, R13, !P0 ;  /* 0x0000000d070d7207 */ /* 0x040fe20004000000 */
[----:B------:R-:W-:Y:S01]  /*1590*/  STL [R1+0x358], R25 ;  /* 0x0003581901007387 */ /* 0x000fe20000100800 */
        /* <DEDUP_REMOVED lines=9> */
[----:B------:R-:W-:Y:S01]  /*1630*/  IMAD R16, R16, c[0x0][0x190], RZ ;  /* 0x0000640010107a24 */ /* 0x000fe200078e02ff */
[----:B------:R-:W-:Y:S01]  /*1640*/  SEL R20, R7, R20, !P0 ;  /* 0x0000001407147207 */ /* 0x000fe20004000000 */
[----:B------:R-:W-:Y:S01]  /*1650*/  IMAD R17, R17, c[0x0][0x190], RZ ;  /* 0x0000640011117a24 */ /* 0x000fe200078e02ff */
[----:B------:R-:W-:-:S02]  /*1660*/  SEL R21, R7, R21, !P0 ;  /* 0x0000001507157207 */ /* 0x000fc40004000000 */
[----:B------:R-:W-:Y:S02]  /*1670*/  SEL R7, R7, R22, !P0 ;  /* 0x0000001607077207 */ /* 0x000fe40004000000 */
[----:B------:R-:W-:Y:S02]  /*1680*/  ISETP.GE.AND P4, PT, R37, RZ, PT ;  /* 0x000000ff2500720c */ /* 0x000fe40003f86270 */
[----:B------:R-:W-:Y:S01]  /*1690*/  ISETP.GE.AND P0, PT, R35, RZ, PT ;  /* 0x000000ff2300720c */ /* 0x000fe20003f06270 */
[----:B------:R-:W-:Y:S01]  /*16a0*/  IMAD R7, R7, c[0x0][0x190], RZ ;  /* 0x0000640007077a24 */ /* 0x000fe200078e02ff */
[----:B------:R-:W-:Y:S02]  /*16b0*/  IADD3 R4, R33, -0xd, RZ ;  /* 0xfffffff321047810 */ /* 0x000fe40007ffe0ff */
[----:B------:R-:W-:Y:S02]  /*16c0*/  LOP3.LUT R22, R34, 0x1f, RZ, 0xc0, !PT ;  /* 0x0000001f22167812 */ /* 0x000fe400078ec0ff */
[----:B------:R-:W-:-:S02]  /*16d0*/  @!P2 IADD3 R0, -R0, RZ, RZ ;  /* 0x000000ff0000a210 */ /* 0x000fc40007ffe1ff */
[----:B------:R-:W-:Y:S01]  /*16e0*/  ISETP.GE.U32.AND P2, PT, R4, 0x7fffffd4, PT ;  /* 0x7fffffd40400780c */ /* 0x000fe20003f46070 */
[----:B------:R-:W-:Y:S01]  /*16f0*/  IMAD.MOV.U32 R4, RZ, RZ, R3 ;  /* 0x000000ffff047224 */ /* 0x000fe200078e0003 */
[----:B------:R-:W-:Y:S01]  /*1700*/  IADD3 R6, R33, -0x11, RZ ;  /* 0xffffffef21067810 */ /* 0x000fe20007ffe0ff */
[----:B------:R-:W-:Y:S01]  /*1710*/  IMAD R22, R22, c[0x0][0x18c], RZ ;  /* 0x0000630016167a24 */ /* 0x000fe200078e02ff */
[----:B------:R-:W-:Y:S01]  /*1720*/  LOP3.LUT R3, RZ, c[0x0][0x178], RZ, 0x33, !PT ;  /* 0x00005e00ff037a12 */ /* 0x000fe200078e33ff */
[----:B------:R-:W-:Y:S01]  /*1730*/  @!P4 IMAD.MOV R2, RZ, RZ, -R2 ;  /* 0x000000ffff02c224 */ /* 0x000fe200078e0a02 */
[----:B------:R-:W-:Y:S01]  /*1740*/  ISETP.NE.AND P4, PT, RZ, c[0x0][0x178], PT ;  /* 0x00005e00ff007a0c */ /* 0x000fe20003f85270 */
[----:B------:R-:W-:Y:S01]  /*1750*/  @!P5 IMAD.MOV R4, RZ, RZ, -R4 ;  /* 0x000000ffff04d224 */ /* 0x000fe200078e0a04 */
[----:B------:R-:W-:Y:S01]  /*1760*/  ISETP.GE.U32.AND P5, PT, R6, 0x7fffffd0, PT ;  /* 0x7fffffd00600780c */ /* 0x000fe20003fa6070 */
[----:B------:R-:W-:Y:S01]  /*1770*/  @!P0 IMAD.MOV R5, RZ, RZ, -R5 ;  /* 0x000000ffff058224 */ /* 0x000fe200078e0a05 */
[----:B------:R-:W-:-:S02]  /*1780*/  LEA R60, P0, R22, c[0x0][0x168], 0x2 ;  /* 0x00005a00163c7a11 */ /* 0x000fc400078010ff */
[C---:B------:R-:W-:Y:S02]  /*1790*/  SEL R6, R3.reuse, R0, !P4 ;  /* 0x0000000003067207 */ /* 0x040fe40006000000 */
[C---:B------:R-:W-:Y:S02]  /*17a0*/  SEL R2, R3.reuse, R2, !P4 ;  /* 0x0000000203027207 */ /* 0x040fe40006000000 */
[C---:B------:R-:W-:Y:S01]  /*17b0*/  SEL R4, R3.reuse, R4, !P4 ;  /* 0x0000000403047207 */ /* 0x040fe20006000000 */
[----:B------:R-:W-:Y:S01]  /*17c0*/  IMAD R6, R6, c[0x0][0x184], RZ ;  /* 0x0000610006067a24 */ /* 0x000fe200078e02ff */
[----:B------:R-:W-:Y:S01]  /*17d0*/  SEL R252, R3, R5, !P4 ;  /* 0x0000000503fc7207 */ /* 0x000fe20006000000 */
[----:B------:R-:W-:Y:S01]  /*17e0*/  IMAD R5, R12, c[0x0][0x190], RZ ;  /* 0x000064000c057a24 */ /* 0x000fe200078e02ff */
[----:B------:R-:W-:Y:S01]  /*17f0*/  LEA.HI.X.SX32 R0, R22, c[0x0][0x16c], 0x2, P0 ;  /* 0x00005b0016007a11 */ /* 0x000fe200000f16ff */
[----:B------:R-:W-:Y:S01]  /*1800*/  IMAD R22, R10, c[0x0][0x190], RZ ;  /* 0x000064000a167a24 */ /* 0x000fe200078e02ff */
[-C--:B------:R-:W-:Y:S01]  /*1810*/  LEA R78, P4, R23, R60.reuse, 0x2 ;  /* 0x0000003c174e7211 */ /* 0x080fe200078810ff */
[----:B------:R-:W-:Y:S01]  /*1820*/  IMAD R10, R18, c[0x0][0x190], RZ ;  /* 0x00006400120a7a24 */ /* 0x000fe200078e02ff */
[----:B------:R-:W-:Y:S01]  /*1830*/  LEA R72, P0, R25, R60, 0x2 ;  /* 0x0000003c19487211 */ /* 0x000fe200078010ff */
[----:B------:R-:W-:Y:S01]  /*1840*/  IMAD R4, R4, c[0x0][0x184], RZ ;  /* 0x0000610004047a24 */ /* 0x000fe200078e02ff */
[----:B------:R-:W-:Y:S01]  /*1850*/  LEA.HI.X.SX32 R79, R23, R0, 0x2, P4 ;  /* 0x00000000174f7211 */ /* 0x000fe200020f16ff */
[----:B------:R-:W-:Y:S01]  /*1860*/  STL [R1+0x350], R22 ;  /* 0x0003501601007387 */ /* 0x000fe20000100800 */
[----:B------:R-:W-:Y:S01]  /*1870*/  LEA R8, P4, R24, R60, 0x2 ;  /* 0x0000003c18087211 */ /* 0x000fe200078810ff */
[----:B------:R-:W-:Y:S01]  /*1880*/  IMAD R252, R252, c[0x0][0x184], RZ ;  /* 0x00006100fcfc7a24 */ /* 0x000fe200078e02ff */
[----:B------:R-:W-:Y:S01]  /*1890*/  LEA.HI.X.SX32 R73, R25, R0, 0x2, P0 ;  /* 0x0000000019497211 */ /* 0x000fe200000f16ff */
[----:B------:R-:W-:Y:S01]  /*18a0*/  STL [R1+0x34c], R11 ;  /* 0x00034c0b01007387 */ /* 0x000fe20000100800 */
[----:B------:R-:W-:-:S02]  /*18b0*/  LEA R76, P0, R22, R60, 0x2 ;  /* 0x0000003c164c7211 */ /* 0x000fc400078010ff */
[----:B------:R-:W-:Y:S01]  /*18c0*/  LEA.HI.X.SX32 R9, R24, R0, 0x2, P4 ;  /* 0x0000000018097211 */ /* 0x000fe200020f16ff */
[----:B------:R1:W-:Y:S01]  /*18d0*/  STL [R1+0x348], R5 ;  /* 0x0003480501007387 */ /* 0x0003e20000100800 */
[----:B------:R-:W-:Y:S02]  /*18e0*/  LEA R58, P4, R11, R60, 0x2 ;  /* 0x0000003c0b3a7211 */ /* 0x000fe400078810ff */
[----:B------:R-:W-:Y:S01]  /*18f0*/  LEA.HI.X.SX32 R77, R22, R0, 0x2, P0 ;  /* 0x00000000164d7211 */ /* 0x000fe200000f16ff */
[----:B------:R-:W-:Y:S01]  /*1900*/  STL [R1+0x344], R14 ;  /* 0x0003440e01007387 */ /* 0x000fe20000100800 */
[----:B------:R-:W-:Y:S02]  /*1910*/  LEA R70, P0, R5, R60, 0x2 ;  /* 0x0000003c05467211 */ /* 0x000fe400078010ff */
[----:B------:R-:W-:Y:S01]  /*1920*/  LEA.HI.X.SX32 R59, R11, R0, 0x2, P4 ;  /* 0x000000000b3b7211 */ /* 0x000fe200020f16ff */
[----:B------:R-:W-:Y:S01]  /*1930*/  STL [R1+0x340], R13 ;  /* 0x0003400d01007387 */ /* 0x000fe20000100800 */
[----:B------:R-:W-:-:S02]  /*1940*/  LEA R56, P4, R14, R60, 0x2 ;  /* 0x0000003c0e387211 */ /* 0x000fc400078810ff */
[----:B------:R-:W-:Y:S01]  /*1950*/  LEA.HI.X.SX32 R71, R5, R0, 0x2, P0 ;  /* 0x0000000005477211 */ /* 0x000fe200000f16ff */
[----:B------:R-:W-:Y:S01]  /*1960*/  STL [R1+0x33c], R15 ;  /* 0x00033c0f01007387 */ /* 0x000fe20000100800 */
[----:B------:R-:W-:Y:S01]  /*1970*/  LEA R62, P0, R13, R60, 0x2 ;  /* 0x0000003c0d3e7211 */ /* 0x000fe200078010ff */
[----:B-1----:R-:W-:Y:S01]  /*1980*/  IMAD R5, R20, c[0x0][0x190], RZ ;  /* 0x0000640014057a24 */ /* 0x002fe200078e02ff */
        /* <DEDUP_REMOVED lines=8> */
[C---:B------:R-:W-:Y:S02]  /*1a10*/  LEA R50, P4, R17.reuse, R60, 0x2 ;  /* 0x0000003c11327211 */ /* 0x040fe400078810ff */
[----:B------:R-:W-:Y:S01]  /*1a20*/  LEA.HI.X.SX32 R69, R16, R0, 0x2, P0 ;  /* 0x0000000010457211 */ /* 0x000fe200000f16ff */
[----:B------:R-:W-:Y:S01]  /*1a30*/  STL.64 [R1+0x848], R72 ;  /* 0x0008484801007387 */ /* 0x000fe20000100a00 */
[C---:B------:R-:W-:Y:S02]  /*1a40*/  LEA R66, P0, R10.reuse, R60, 0x2 ;  /* 0x0000003c0a427211 */ /* 0x040fe400078010ff */
[-C--:B------:R-:W-:Y:S01]  /*1a50*/  LEA.HI.X.SX32 R51, R17, R0.reuse, 0x2, P4 ;  /* 0x0000000011337211 */ /* 0x080fe200020f16ff */
[----:B------:R1:W-:Y:S01]  /*1a60*/  STL.64 [R1+0x850], R8 ;  /* 0x0008500801007387 */ /* 0x0003e20000100a00 */
[----:B------:R-:W-:-:S02]  /*1a70*/  LEA.HI.X.SX32 R67, R10, R0, 0x2, P0 ;  /* 0x000000000a437211 */ /* 0x000fc400000f16ff */
[----:B------:R-:W-:Y:S01]  /*1a80*/  LEA R64, P0, R5, R60, 0x2 ;  /* 0x0000003c05407211 */ /* 0x000fe200078010ff */
[----:B------:R-:W-:Y:S01]  /*1a90*/  STL [R1+0x330], R10 ;  /* 0x0003300a01007387 */ /* 0x000fe20000100800 */
[----:B------:R-:W-:Y:S02]  /*1aa0*/  IADD3 R3, R33, -0x15, RZ ;  /* 0xffffffeb21037810 */ /* 0x000fe40007ffe0ff */
[----:B------:R-:W-:Y:S01]  /*1ab0*/  LEA.HI.X.SX32 R65, R5, R0, 0x2, P0 ;  /* 0x0000000005417211 */ /* 0x000fe200000f16ff */
[----:B------:R-:W-:Y:S01]  /*1ac0*/  STL.64 [R1+0x858], R76 ;  /* 0x0008584c01007387 */ /* 0x000fe20000100a00 */
[----:B-1----:R-:W-:Y:S02]  /*1ad0*/  IMAD R8, R19, c[0x0][0x190], RZ ;  /* 0x0000640013087a24 */ /* 0x002fe400078e02ff */
[----:B------:R-:W-:-:S03]  /*1ae0*/  IMAD R9, R21, c[0x0][0x190], RZ ;  /* 0x0000640015097a24 */ /* 0x000fc600078e02ff */
[C---:B------:R-:W-:Y:S01]  /*1af0*/  LEA R42, P4, R8.reuse, R60, 0x2 ;  /* 0x0000003c082a7211 */ /* 0x040fe200078810ff */
[----:B------:R1:W-:Y:S03]  /*1b00*/  STL [R1+0x32c], R8 ;  /* 0x00032c0801007387 */ /* 0x0003e60000100800 */
[----:B------:R-:W-:Y:S01]  /*1b10*/  LEA.HI.X.SX32 R43, R8, R0, 0x2, P4 ;  /* 0x00000000082b7211 */ /* 0x000fe200020f16ff */
[----:B------:R2:W-:Y:S01]  /*1b20*/  STL [R1+0x328], R5 ;  /* 0x0003280501007387 */ /* 0x0005e20000100800 */
[-C--:B------:R-:W-:Y:S02]  /*1b30*/  LEA R48, P4, R9, R60.reuse, 0x2 ;  /* 0x0000003c09307211 */ /* 0x080fe400078810ff */
[----:B------:R-:W-:Y:S01]  /*1b40*/  LEA R60, P0, R7, R60, 0x2 ;  /* 0x0000003c073c7211 */ /* 0x000fe200078010ff */
[----:B------:R-:W-:Y:S01]  /*1b50*/  STL [R1+0x324], R9 ;  /* 0x0003240901007387 */ /* 0x000fe20000100800 */
[-C--:B------:R-:W-:Y:S01]  /*1b60*/  LEA.HI.X.SX32 R49, R9, R0.reuse, 0x2, P4 ;  /* 0x0000000009317211 */ /* 0x080fe200020f16ff */
[----:B-1----:R-:W-:Y:S01]  /*1b70*/  IMAD.SHL.U32 R8, R6, 0x4, RZ ;  /* 0x0000000406087824 */ /* 0x002fe200078e00ff */
[----:B------:R-:W-:Y:S01]  /*1b80*/  LEA.HI.X.SX32 R61, R7, R0, 0x2, P0 ;  /* 0x00000000073d7211 */ /* 0x000fe200000f16ff */
[----:B------:R1:W-:Y:S01]  /*1b90*/  STL [R1+0x320], R7 ;  /* 0x0003200701007387 */ /* 0x0003e20000100800 */
[----:B------:R-:W-:-:S02]  /*1ba0*/  IMAD.SHL.U32 R0, R4, 0x4, RZ ;  /* 0x0000000404007824 */ /* 0x000fc400078e00ff */
[----:B--2---:R-:W-:Y:S01]  /*1bb0*/  IMAD R5, R2, c[0x0][0x184], RZ ;  /* 0x0000610002057a24 */ /* 0x004fe200078e02ff */
[----:B------:R-:W-:Y:S01]  /*1bc0*/  STL [R1+0x278], R6 ;  /* 0x0002780601007387 */ /* 0x000fe20000100800 */
[----:B------:R-:W-:Y:S01]  /*1bd0*/  IADD3 R36, P4, R8, c[0x0][0x160], RZ ;  /* 0x0000580008247a10 */ /* 0x000fe20007f9e0ff */
[----:B------:R-:W-:Y:S02]  /*1be0*/  IMAD.SHL.U32 R2, R252, 0x4, RZ ;  /* 0x00000004fc027824 */ /* 0x000fe400078e00ff */
[----:B------:R-:W-:Y:S01]  /*1bf0*/  STL [R1+0x268], R5 ;  /* 0x0002680501007387 */ /* 0x000fe20000100800 */
[----:B------:R-:W-:Y:S02]  /*1c00*/  LEA.HI.X.SX32 R37, R6, c[0x0][0x164], 0x2, P4 ;  /* 0x0000590006257a11 */ /* 0x000fe400020f16ff */
[----:B-1----:R-:W-:Y:S01]  /*1c10*/  SHF.L.U32 R7, R5, 0x2, RZ ;  /* 0x0000000205077819 */ /* 0x002fe200000006ff */
[----:B------:R1:W-:Y:S01]  /*1c20*/  STL [R1+0x258], R4 ;  /* 0x0002580401007387 */ /* 0x0003e20000100800 */
[----:B------:R-:W-:-:S02]  /*1c30*/  IADD3 R52, P4, R0, c[0x0][0x160], RZ ;  /* 0x0000580000347a10 */ /* 0x000fc40007f9e0ff */
[----:B------:R-:W-:Y:S01]  /*1c40*/  IADD3 R46, P0, R7, c[0x0][0x160], RZ ;  /* 0x00005800072e7a10 */ /* 0x000fe20007f1e0ff */
[----:B------:R-:W-:Y:S01]  /*1c50*/  STL [R1+0x714], R8 ;  /* 0x0007140801007387 */ /* 0x000fe20000100800 */
[----:B------:R-:W-:Y:S02]  /*1c60*/  LEA.HI.X.SX32 R53, R4, c[0x0][0x164], 0x2, P4 ;  /* 0x0000590004357a11 */ /* 0x000fe400020f16ff */
[----:B------:R-:W-:Y:S01]  /*1c70*/  LEA.HI.X.SX32 R47, R5, c[0x0][0x164], 0x2, P0 ;  /* 0x00005900052f7a11 */ /* 0x000fe200000f16ff */
[----:B------:R-:W-:Y:S01]  /*1c80*/  STL [R1+0x710], R7 ;  /* 0x0007100701007387 */ /* 0x000fe20000100800 */
[----:B------:R-:W-:Y:S01]  /*1c90*/  IADD3 R80, P0, R2, c[0x0][0x160], RZ ;  /* 0x0000580002507a10 */ /* 0x000fe20007f1e0ff */
[----:B-1----:R-:W-:Y:S01]  /*1ca0*/  IMAD.SHL.U32 R4, R32, 0x4, RZ ;  /* 0x0000000420047824 */ /* 0x002fe200078e00ff */
[----:B------:R-:W-:Y:S01]  /*1cb0*/  ISETP.GE.U32.AND P4, PT, R3, 0x7fffffcc, PT ;  /* 0x7fffffcc0300780c */ /* 0x000fe20003f86070 */
[----:B------:R1:W-:Y:S01]  /*1cc0*/  STL [R1+0x70c], R0 ;  /* 0x00070c0001007387 */ /* 0x0003e20000100800 */
[----:B------:R-:W-:-:S03]  /*1cd0*/  LEA.HI.X.SX32 R81, R252, c[0x0][0x164], 0x2, P0 ;  /* 0x00005900fc517a11 */ /* 0x000fc600000f16ff */
[----:B------:R2:W-:Y:S04]  /*1ce0*/  STL [R1+0x708], R2 ;  /* 0x0007080201007387 */ /* 0x0005e80000100800 */
[----:B------:R3:W-:Y:S01]  /*1cf0*/  LDGSTS.E [R4], [R36.64], !P3 ;  /* 0x0000000024047fae */ /* 0x0007e2000d921844 */
[----:B-1----:R-:W-:-:S03]  /*1d00*/  IADD3 R0, R33, -0x19, RZ ;  /* 0xffffffe721007810 */ /* 0x002fc60007ffe0ff */
[----:B------:R3:W-:Y:S01]  /*1d10*/  LDGSTS.E [R4+0x200], [R46.64], !P3 ;  /* 0x002000002e047fae */ /* 0x0007e2000d921844 */
[----:B--2---:R-:W-:Y:S01]  /*1d20*/  IMAD.MOV.U32 R2, RZ, RZ, c[0x0][0x188] ;  /* 0x00006200ff027624 */ /* 0x004fe200078e00ff */
[----:B------:R-:W-:Y:S02]  /*1d30*/  ISETP.GE.U32.AND P0, PT, R0, 0x7fffffc8, PT ;  /* 0x7fffffc80000780c */ /* 0x000fe40003f06070 */
[----:B------:R3:W-:Y:S01]  /*1d40*/  LDGSTS.E [R4+0x400], [R52.64], !P3 ;  /* 0x0040000034047fae */ /* 0x0007e2000d921844 */
[----:B------:R-:W-:Y:S01]  /*1d50*/  IADD3 R0, R33, -0x1d, RZ ;  /* 0xffffffe321007810 */ /* 0x000fe20007ffe0ff */
[C---:B------:R-:W-:Y:S01]  /*1d60*/  IMAD.SHL.U32 R5, R2.reuse, 0x4, RZ ;  /* 0x0000000402057824 */ /* 0x040fe200078e00ff */
[----:B------:R-:W-:Y:S01]  /*1d70*/  SHF.L.U32 R2, R2, 0x3, RZ ;  /* 0x0000000302027819 */ /* 0x000fe200000006ff */
[----:B------:R-:W-:Y:S02]  /*1d80*/  STL [R1+0x7b0], R252 ;  /* 0x0007b0fc01007387 */ /* 0x000fe40000100800 */
[----:B------:R-:W-:-:S02]  /*1d90*/  IMAD.WIDE R250, R5, 0x4, R36 ;  /* 0x0000000405fa7825 */ /* 0x000fc400078e0224 */
[----:B------:R3:W-:Y:S01]  /*1da0*/  LDGSTS.E [R4+0x600], [R80.64], !P3 ;  /* 0x0060000050047fae */ /* 0x0007e2000d921844 */
[----:B------:R-:W-:Y:S01]  /*1db0*/  ISETP.GE.U32.AND P3, PT, R0, 0x7fffffc4, PT ;  /* 0x7fffffc40000780c */ /* 0x000fe20003f66070 */
[----:B------:R-:W-:Y:S01]  /*1dc0*/  IMAD.WIDE R248, R5, 0x4, R46 ;  /* 0x0000000405f87825 */ /* 0x000fe200078e022e */
[----:B------:R-:W-:Y:S01]  /*1dd0*/  IADD3 R0, R33, -0x2, RZ ;  /* 0xfffffffe21007810 */ /* 0x000fe20007ffe0ff */
[----:B------:R1:W-:Y:S02]  /*1de0*/  LDGSTS.E [R4+0x2000], [R250.64], !P6 ;  /* 0x02000000fa047fae */ /* 0x0003e4000f121844 */
[C---:B------:R-:W-:Y:S02]  /*1df0*/  IMAD.WIDE R246, R5.reuse, 0x4, R52 ;  /* 0x0000000405f67825 */ /* 0x040fe400078e0234 */
[----:B------:R1:W-:Y:S02]  /*1e00*/  STL.64 [R1+0x830], R250 ;  /* 0x000830fa01007387 */ /* 0x0003e40000100a00 */
[----:B------:R-:W-:-:S02]  /*1e10*/  IMAD.WIDE R244, R5, 0x4, R80 ;  /* 0x0000000405f47825 */ /* 0x000fc400078e0250 */
[----:B------:R2:W-:Y:S02]  /*1e20*/  LDGSTS.E [R4+0x2200], [R248.64], !P6 ;  /* 0x02200000f8047fae */ /* 0x0005e4000f121844 */
[C---:B------:R-:W-:Y:S02]  /*1e30*/  IMAD.WIDE R34, R2.reuse, 0x4, R36 ;  /* 0x0000000402227825 */ /* 0x040fe400078e0224 */
[----:B------:R2:W-:Y:S02]  /*1e40*/  STL.64 [R1+0x838], R248 ;  /* 0x000838f801007387 */ /* 0x0005e40000100a00 */
[----:B------:R-:W-:-:S04]  /*1e50*/  IMAD.WIDE R86, R2, 0x4, R46 ;  /* 0x0000000402567825 */ /* 0x000fc800078e022e */
[----:B-1----:R-:W-:Y:S02]  /*1e60*/  IMAD.MOV.U32 R250, RZ, RZ, c[0x0][0x188] ;  /* 0x00006200fffa7624 */ /* 0x002fe400078e00ff */
[----:B------:R-:W-:-:S04]  /*1e70*/  IMAD.WIDE R38, R2, 0x4, R52 ;  /* 0x0000000402267825 */ /* 0x000fc800078e0234 */
[----:B--2---:R-:W-:Y:S01]  /*1e80*/  IMAD.SHL.U32 R249, R32, 0x4, RZ ;  /* 0x0000000420f97824 */ /* 0x004fe200078e00ff */
[----:B------:R-:W1:Y:S01]  /*1e90*/  S2R R248, SR_TID.X ;  /* 0x0000000000f87919 */ /* 0x000e620000002100 */
[----:B------:R-:W-:Y:S02]  /*1ea0*/  IMAD R3, R250, 0xc, RZ ;  /* 0x0000000cfa037824 */ /* 0x000fe400078e02ff */
[----:B------:R-:W-:Y:S01]  /*1eb0*/  IMAD.WIDE R84, R2, 0x4, R80 ;  /* 0x0000000402547825 */ /* 0x000fe200078e0250 */
[----:B------:R2:W-:Y:S01]  /*1ec0*/  LDGSTS.E [R249+0x2400], [R246.64], !P6 ;  /* 0x02400000f6f97fae */ /* 0x0005e2000f121844 */
[----:B------:R-:W-:Y:S02]  /*1ed0*/  LOP3.LUT R79, R249, 0x60, RZ, 0x3c, !PT ;  /* 0x00000060f94f7812 */ /* 0x000fe400078e3cff */
[----:B------:R-:W-:Y:S01]  /*1ee0*/  IMAD.SHL.U32 R2, R250, 0x10, RZ ;  /* 0x00000010fa027824 */ /* 0x000fe200078e00ff */
[----:B------:R2:W-:Y:S01]  /*1ef0*/  LDGSTS.E [R249+0x2600], [R244.64], !P6 ;  /* 0x02600000f4f97fae */ /* 0x0005e2000f121844 */
[----:B------:R-:W-:Y:S01]  /*1f00*/  IMAD.WIDE R82, R3, 0x4, R36 ;  /* 0x0000000403527825 */ /* 0x000fe200078e0224 */
[----:B------:R-:W-:-:S02]  /*1f10*/  ISETP.GE.U32.AND P6, PT, R0, 0x7fffffdf, PT ;  /* 0x7fffffdf0000780c */ /* 0x000fc40003fc6070 */
[----:B------:R2:W-:Y:S01]  /*1f20*/  LDGSTS.E [R249+0x4000], [R34.64], !P1 ;  /* 0x0400000022f97fae */ /* 0x0005e2000c921844 */
[----:B------:R-:W-:-:S03]  /*1f30*/  IMAD.WIDE R32, R3, 0x4, R46 ;  /* 0x0000000403207825 */ /* 0x000fc600078e022e */
[----:B------:R2:W-:Y:S01]  /*1f40*/  LDGSTS.E [R249+0x4200], [R86.64], !P1 ;  /* 0x0420000056f97fae */ /* 0x0005e2000c921844 */
[----:B------:R-:W-:-:S03]  /*1f50*/  IMAD.WIDE R88, R3, 0x4, R52 ;  /* 0x0000000403587825 */ /* 0x000fc600078e0234 */
[----:B------:R2:W-:Y:S01]  /*1f60*/  LDGSTS.E [R249+0x4400], [R38.64], !P1 ;  /* 0x0440000026f97fae */ /* 0x0005e2000c921844 */
[----:B------:R-:W-:-:S03]  /*1f70*/  IMAD.WIDE R16, R3, 0x4, R80 ;  /* 0x0000000403107825 */ /* 0x000fc600078e0250 */
[----:B------:R2:W-:Y:S01]  /*1f80*/  LDGSTS.E [R249+0x4600], [R84.64], !P1 ;  /* 0x0460000054f97fae */ /* 0x0005e2000c921844 */
[----:B------:R-:W-:Y:S01]  /*1f90*/  IMAD.MOV.U32 R251, RZ, RZ, c[0x0][0x180] ;  /* 0x00006000fffb7624 */ /* 0x000fe200078e00ff */
[----:B-1----:R-:W-:Y:S01]  /*1fa0*/  LOP3.LUT R252, R248, 0x1f, RZ, 0xc0, !PT ;  /* 0x0000001ff8fc7812 */ /* 0x002fe200078ec0ff */
[----:B---3--:R-:W-:Y:S01]  /*1fb0*/  IMAD R4, R250, 0x14, RZ ;  /* 0x00000014fa047824 */ /* 0x008fe200078e02ff */
[----:B------:R2:W-:Y:S01]  /*1fc0*/  LDGSTS.E [R249+0x6000], [R82.64], !P2 ;  /* 0x0600000052f97fae */ /* 0x0005e2000d121844 */
[C---:B------:R-:W-:Y:S01]  /*1fd0*/  IMAD.WIDE R30, R2.reuse, 0x4, R36 ;  /* 0x00000004021e7825 */ /* 0x040fe200078e0224 */
[----:B------:R-:W-:Y:S02]  /*1fe0*/  IADD3 R0, R251, -0x6, RZ ;  /* 0xfffffffafb007810 */ /* 0x000fe40007ffe0ff */
[----:B------:R2:W-:Y:S01]  /*1ff0*/  LDGSTS.E [R249+0x6200], [R32.64], !P2 ;  /* 0x0620000020f97fae */ /* 0x0005e2000d121844 */
[----:B------:R-:W-:Y:S01]  /*2000*/  IMAD.WIDE R40, R2, 0x4, R46 ;  /* 0x0000000402287825 */ /* 0x000fe200078e022e */
[----:B------:R-:W-:-:S02]  /*2010*/  ISETP.GE.U32.AND P1, PT, R0, 0x7fffffdb, PT ;  /* 0x7fffffdb0000780c */ /* 0x000fc40003f26070 */
[----:B------:R2:W-:Y:S01]  /*2020*/  LDGSTS.E [R249+0x6400], [R88.64], !P2 ;  /* 0x0640000058f97fae */ /* 0x0005e2000d121844 */
[C---:B------:R-:W-:Y:S01]  /*2030*/  IMAD.WIDE R18, R2.reuse, 0x4, R52 ;  /* 0x0000000402127825 */ /* 0x040fe200078e0234 */
[C---:B------:R-:W-:Y:S02]  /*2040*/  IADD3 R0, R251.reuse, -0xa, RZ ;  /* 0xfffffff6fb007810 */ /* 0x040fe40007ffe0ff */
[----:B------:R2:W-:Y:S01]  /*2050*/  LDGSTS.E [R249+0x6600], [R16.64], !P2 ;  /* 0x0660000010f97fae */ /* 0x0005e2000d121844 */
[----:B------:R-:W-:Y:S01]  /*2060*/  IMAD.WIDE R20, R2, 0x4, R80 ;  /* 0x0000000402147825 */ /* 0x000fe200078e0250 */
[----:B------:R-:W-:Y:S02]  /*2070*/  ISETP.GE.U32.AND P2, PT, R0, 0x7fffffd7, PT ;  /* 0x7fffffd70000780c */ /* 0x000fe40003f46070 */
[----:B------:R2:W-:Y:S01]  /*2080*/  LDGSTS.E [R249+0x8000], [R30.64], !P5 ;  /* 0x080000001ef97fae */ /* 0x0005e2000e921844 */
[----:B------:R-:W-:Y:S01]  /*2090*/  IMAD R9, R250, 0x18, RZ ;  /* 0x00000018fa097824 */ /* 0x000fe200078e02ff */
[C---:B------:R-:W-:Y:S01]  /*20a0*/  IADD3 R0, R251.reuse, -0xe, RZ ;  /* 0xfffffff2fb007810 */ /* 0x040fe20007ffe0ff */
[----:B------:R-:W-:Y:S01]  /*20b0*/  IMAD.WIDE R14, R4, 0x4, R36 ;  /* 0x00000004040e7825 */ /* 0x000fe200078e0224 */
[----:B------:R2:W-:Y:S01]  /*20c0*/  LDGSTS.E [R249+0x8200], [R40.64], !P5 ;  /* 0x0820000028f97fae */ /* 0x0005e2000e921844 */
[----:B------:R-:W-:-:S02]  /*20d0*/  IADD3 R229, R251, -0x25, RZ ;  /* 0xffffffdbfbe57810 */ /* 0x000fc40007ffe0ff */
[C---:B------:R-:W-:Y:S01]  /*20e0*/  IMAD.WIDE R2, R4.reuse, 0x4, R46 ;  /* 0x0000000404027825 */ /* 0x040fe200078e022e */
[----:B------:R2:W-:Y:S03]  /*20f0*/  LDGSTS.E [R249+0x8400], [R18.64], !P5 ;  /* 0x0840000012f97fae */ /* 0x0005e6000e921844 */
[----:B------:R-:W-:Y:S01]  /*2100*/  IMAD.WIDE R22, R4, 0x4, R52 ;  /* 0x0000000404167825 */ /* 0x000fe200078e0234 */
[----:B------:R2:W-:Y:S01]  /*2110*/  LDGSTS.E [R249+0x8600], [R20.64], !P5 ;  /* 0x0860000014f97fae */ /* 0x0005e2000e921844 */
[----:B------:R-:W-:Y:S02]  /*2120*/  ISETP.GE.U32.AND P5, PT, R0, 0x7fffffd3, PT ;  /* 0x7fffffd30000780c */ /* 0x000fe40003fa6070 */
[----:B------:R-:W-:Y:S01]  /*2130*/  IMAD.WIDE R12, R4, 0x4, R80 ;  /* 0x00000004040c7825 */ /* 0x000fe200078e0250 */
[----:B------:R2:W-:Y:S01]  /*2140*/  LDGSTS.E [R249+0xa000], [R14.64], !P4 ;  /* 0x0a0000000ef97fae */ /* 0x0005e2000e121844 */
[----:B------:R-:W-:-:S02]  /*2150*/  IADD3 R0, R251, -0x12, RZ ;  /* 0xffffffeefb007810 */ /* 0x000fc40007ffe0ff */
[----:B------:R-:W-:Y:S01]  /*2160*/  IMAD R8, R250, 0x1c, RZ ;  /* 0x0000001cfa087824 */ /* 0x000fe200078e02ff */
[----:B------:R2:W-:Y:S01]  /*2170*/  LDGSTS.E [R249+0xa200], [R2.64], !P4 ;  /* 0x0a20000002f97fae */ /* 0x0005e2000e121844 */
[----:B------:R-:W-:-:S03]  /*2180*/  IMAD.WIDE R4, R9, 0x4, R36 ;  /* 0x0000000409047825 */ /* 0x000fc600078e0224 */
[----:B------:R2:W-:Y:S01]  /*2190*/  LDGSTS.E [R249+0xa400], [R22.64], !P4 ;  /* 0x0a40000016f97fae */ /* 0x0005e2000e121844 */
[----:B------:R-:W-:-:S03]  /*21a0*/  IMAD.WIDE R26, R9, 0x4, R46 ;  /* 0x00000004091a7825 */ /* 0x000fc600078e022e */
[----:B------:R2:W-:Y:S01]  /*21b0*/  LDGSTS.E [R249+0xa600], [R12.64], !P4 ;  /* 0x0a6000000cf97fae */ /* 0x0005e2000e121844 */
[C---:B------:R-:W-:Y:S01]  /*21c0*/  IMAD.WIDE R6, R9.reuse, 0x4, R52 ;  /* 0x0000000409067825 */ /* 0x040fe200078e0234 */
[----:B------:R-:W-:Y:S02]  /*21d0*/  ISETP.GE.U32.AND P4, PT, R0, 0x7fffffcf, PT ;  /* 0x7fffffcf0000780c */ /* 0x000fe40003f86070 */
[----:B------:R2:W-:Y:S01]  /*21e0*/  LDGSTS.E [R249+0xc000], [R4.64], !P0 ;  /* 0x0c00000004f97fae */ /* 0x0005e2000c121844 */
[----:B------:R-:W-:Y:S01]  /*21f0*/  IMAD.WIDE R24, R9, 0x4, R80 ;  /* 0x0000000409187825 */ /* 0x000fe200078e0250 */
[----:B------:R-:W-:Y:S02]  /*2200*/  IADD3 R0, R251, -0x16, RZ ;  /* 0xffffffeafb007810 */ /* 0x000fe40007ffe0ff */
[----:B------:R2:W-:Y:S01]  /*2210*/  LDGSTS.E [R249+0xc200], [R26.64], !P0 ;  /* 0x0c2000001af97fae */ /* 0x0005e2000c121844 */
[----:B------:R-:W-:-:S03]  /*2220*/  IMAD.WIDE R28, R8, 0x4, R36 ;  /* 0x00000004081c7825 */ /* 0x000fc600078e0224 */
[----:B------:R2:W-:Y:S01]  /*2230*/  LDGSTS.E [R249+0xc400], [R6.64], !P0 ;  /* 0x0c40000006f97fae */ /* 0x0005e2000c121844 */
[----:B------:R-:W-:-:S03]  /*2240*/  IMAD.WIDE R74, R8, 0x4, R46 ;  /* 0x00000004084a7825 */ /* 0x000fc600078e022e */
[----:B------:R2:W-:Y:S01]  /*2250*/  LDGSTS.E [R249+0xc600], [R24.64], !P0 ;  /* 0x0c60000018f97fae */ /* 0x0005e2000c121844 */
[----:B------:R-:W-:Y:S01]  /*2260*/  IMAD.WIDE R44, R8, 0x4, R52 ;  /* 0x00000004082c7825 */ /* 0x000fe200078e0234 */
[----:B------:R-:W-:Y:S02]  /*2270*/  ISETP.GE.U32.AND P0, PT, R0, 0x7fffffcb, PT ;  /* 0x7fffffcb0000780c */ /* 0x000fe40003f06070 */
[----:B------:R2:W-:Y:S01]  /*2280*/  LDGSTS.E [R249+0xe000], [R28.64], !P3 ;  /* 0x0e0000001cf97fae */ /* 0x0005e2000d921844 */
[----:B------:R-:W-:Y:S01]  /*2290*/  IMAD.WIDE R10, R8, 0x4, R80 ;  /* 0x00000004080a7825 */ /* 0x000fe200078e0250 */
[----:B------:R-:W-:Y:S02]  /*22a0*/  LOP3.LUT R8, R249, 0x20, RZ, 0x3c, !PT ;  /* 0x00000020f9087812 */ /* 0x000fe400078e3cff */
[----:B------:R2:W-:Y:S01]  /*22b0*/  LDGSTS.E [R249+0xe200], [R74.64], !P3 ;  /* 0x0e2000004af97fae */ /* 0x0005e2000d921844 */
[----:B------:R-:W-:Y:S01]  /*22c0*/  IMAD.WIDE R92, R250, 0x4, R36 ;  /* 0x00000004fa5c7825 */ /* 0x000fe200078e0224 */
[----:B------:R-:W-:-:S02]  /*22d0*/  IADD3 R0, R251, -0x1a, RZ ;  /* 0xffffffe6fb007810 */ /* 0x000fc40007ffe0ff */
[----:B------:R2:W-:Y:S01]  /*22e0*/  LDGSTS.E [R249+0xe400], [R44.64], !P3 ;  /* 0x0e4000002cf97fae */ /* 0x0005e2000d921844 */
[----:B------:R-:W-:-:S03]  /*22f0*/  IMAD.WIDE R90, R250, 0x4, R46 ;  /* 0x00000004fa5a7825 */ /* 0x000fc600078e022e */
[----:B------:R2:W-:Y:S01]  /*2300*/  LDGSTS.E [R249+0xe600], [R10.64], !P3 ;  /* 0x0e6000000af97fae */ /* 0x0005e2000d921844 */
[----:B------:R-:W-:Y:S01]  /*2310*/  IMAD.WIDE R76, R250, 0x4, R52 ;  /* 0x00000004fa4c7825 */ /* 0x000fe200078e0234 */
[----:B------:R-:W-:Y:S02]  /*2320*/  ISETP.GE.U32.AND P3, PT, R0, 0x7fffffc7, PT ;  /* 0x7fffffc70000780c */ /* 0x000fe40003f66070 */
[----:B------:R-:W-:Y:S01]  /*2330*/  STL.64 [R1+0x58], R92 ;  /* 0x0000585c01007387 */ /* 0x000fe20000100a00 */
[C---:B------:R-:W-:Y:S01]  /*2340*/  IMAD.WIDE R72, R250.reuse, 0x4, R80 ;  /* 0x00000004fa487825 */ /* 0x040fe200078e0250 */
[----:B------:R-:W-:Y:S02]  /*2350*/  IADD3 R0, R251, -0x1e, RZ ;  /* 0xffffffe2fb007810 */ /* 0x000fe40007ffe0ff */
[----:B------:R1:W-:Y:S01]  /*2360*/  LDGSTS.E [R8+0x800], [R92.64], !P6 ;  /* 0x008000005c087fae */ /* 0x0003e2000f121844 */
[----:B------:R-:W-:-:S03]  /*2370*/  IMAD R9, R250, 0x5, RZ ;  /* 0x00000005fa097824 */ /* 0x000fc600078e02ff */
[----:B------:R3:W-:Y:S01]  /*2380*/  STL.64 [R1+0x50], R90 ;  /* 0x0000505a01007387 */ /* 0x0007e20000100a00 */
[----:B------:R-:W-:-:S03]  /*2390*/  IMAD.WIDE R242, R9, 0x4, R36 ;  /* 0x0000000409f27825 */ /* 0x000fc600078e0224 */
[----:B------:R3:W-:Y:S01]  /*23a0*/  LDGSTS.E [R8+0xa00], [R90.64], !P6 ;  /* 0x00a000005a087fae */ /* 0x0007e2000f121844 */
[----:B------:R-:W-:-:S03]  /*23b0*/  IMAD.WIDE R240, R9, 0x4, R46 ;  /* 0x0000000409f07825 */ /* 0x000fc600078e022e */
[----:B------:R-:W-:Y:S01]  /*23c0*/  STL.64 [R1+0x48], R76 ;  /* 0x0000484c01007387 */ /* 0x000fe20000100a00 */
[----:B------:R-:W-:-:S03]  /*23d0*/  IMAD.WIDE R238, R9, 0x4, R52 ;  /* 0x0000000409ee7825 */ /* 0x000fc600078e0234 */
[----:B------:R4:W-:Y:S04]  /*23e0*/  LDGSTS.E [R8+0xc00], [R76.64], !P6 ;  /* 0x00c000004c087fae */ /* 0x0009e8000f121844 */
[----:B------:R1:W-:Y:S01]  /*23f0*/  STL.64 [R1+0x40], R72 ;  /* 0x0000404801007387 */ /* 0x0003e20000100a00 */
[----:B---3--:R-:W-:-:S03]  /*2400*/  IMAD.WIDE R90, R9, 0x4, R80 ;  /* 0x00000004095a7825 */ /* 0x008fc600078e0250 */
[----:B------:R1:W-:Y:S01]  /*2410*/  LDGSTS.E [R8+0xe00], [R72.64], !P6 ;  /* 0x00e0000048087fae */ /* 0x0003e2000f121844 */
[----:B------:R-:W-:Y:S01]  /*2420*/  IMAD R9, R250, 0xd, RZ ;  /* 0x0000000dfa097824 */ /* 0x000fe200078e02ff */
[----:B------:R-:W-:Y:S02]  /*2430*/  ISETP.GE.U32.AND P6, PT, R0, 0x7fffffc3, PT ;  /* 0x7fffffc30000780c */ /* 0x000fe40003fc6070 */
[----:B------:R3:W-:Y:S01]  /*2440*/  LDGSTS.E [R8+0x2800], [R242.64], !P1 ;  /* 0x02800000f2087fae */ /* 0x0007e2000c921844 */
[----:B------:R-:W-:Y:S01]  /*2450*/  IMAD.WIDE R100, R9, 0x4, R36 ;  /* 0x0000000409647825 */ /* 0x000fe200078e0224 */
[----:B------:R-:W-:Y:S02]  /*2460*/  IADD3 R0, R251, -0x3, RZ ;  /* 0xfffffffdfb007810 */ /* 0x000fe40007ffe0ff */
[----:B------:R3:W-:Y:S01]  /*2470*/  LDGSTS.E [R8+0x2a00], [R240.64], !P1 ;  /* 0x02a00000f0087fae */ /* 0x0007e2000c921844 */
[----:B------:R-:W-:-:S03]  /*2480*/  IMAD.WIDE R102, R9, 0x4, R46 ;  /* 0x0000000409667825 */ /* 0x000fc600078e022e */
[----:B------:R3:W-:Y:S01]  /*2490*/  LDGSTS.E [R8+0x2c00], [R238.64], !P1 ;  /* 0x02c00000ee087fae */ /* 0x0007e2000c921844 */
[----:B-1----:R-:W-:Y:S02]  /*24a0*/  IMAD R72, R250, 0x9, RZ ;  /* 0x00000009fa487824 */ /* 0x002fe400078e02ff */
[----:B------:R-:W-:Y:S01]  /*24b0*/  IMAD.WIDE R104, R9, 0x4, R52 ;  /* 0x0000000409687825 */ /* 0x000fe200078e0234 */
[----:B------:R3:W-:Y:S01]  /*24c0*/  LDGSTS.E [R8+0x2e00], [R90.64], !P1 ;  /* 0x02e000005a087fae */ /* 0x0007e2000c921844 */
[----:B------:R-:W-:Y:S02]  /*24d0*/  ISETP.GE.U32.AND P1, PT, R0, 0x7fffffde, PT ;  /* 0x7fffffde0000780c */ /* 0x000fe40003f26070 */
[----:B------:R-:W-:Y:S01]  /*24e0*/  IMAD.WIDE R92, R72, 0x4, R36 ;  /* 0x00000004485c7825 */ /* 0x000fe200078e0224 */
[----:B------:R-:W-:-:S03]  /*24f0*/  IADD3 R0, R251, -0x7, RZ ;  /* 0xfffffff9fb007810 */ /* 0x000fc60007ffe0ff */
[C---:B------:R-:W-:Y:S01]  /*2500*/  IMAD.WIDE R94, R72.reuse, 0x4, R46 ;  /* 0x00000004485e7825 */ /* 0x040fe200078e022e */
[----:B------:R3:W-:Y:S03]  /*2510*/  LDGSTS.E [R8+0x4800], [R92.64], !P2 ;  /* 0x048000005c087fae */ /* 0x0007e6000d121844 */
[C---:B------:R-:W-:Y:S01]  /*2520*/  IMAD.WIDE R96, R72.reuse, 0x4, R52 ;  /* 0x0000000448607825 */ /* 0x040fe200078e0234 */
[----:B------:R3:W-:Y:S03]  /*2530*/  LDGSTS.E [R8+0x4a00], [R94.64], !P2 ;  /* 0x04a000005e087fae */ /* 0x0007e6000d121844 */
[--C-:B------:R-:W-:Y:S01]  /*2540*/  IMAD.WIDE R98, R72, 0x4, R80.reuse ;  /* 0x0000000448627825 */ /* 0x100fe200078e0250 */
[----:B------:R3:W-:Y:S03]  /*2550*/  LDGSTS.E [R8+0x4c00], [R96.64], !P2 ;  /* 0x04c0000060087fae */ /* 0x0007e6000d121844 */
[----:B------:R-:W-:Y:S01]  /*2560*/  IMAD R72, R250, 0x11, RZ ;  /* 0x00000011fa487824 */ /* 0x000fe200078e02ff */
[----:B------:R3:W-:Y:S01]  /*2570*/  LDGSTS.E [R8+0x4e00], [R98.64], !P2 ;  /* 0x04e0000062087fae */ /* 0x0007e2000d121844 */
[----:B------:R-:W-:Y:S01]  /*2580*/  IMAD.WIDE R106, R9, 0x4, R80 ;  /* 0x00000004096a7825 */ /* 0x000fe200078e0250 */
[----:B------:R-:W-:-:S02]  /*2590*/  ISETP.GE.U32.AND P2, PT, R0, 0x7fffffda, PT ;  /* 0x7fffffda0000780c */ /* 0x000fc40003f46070 */
[----:B------:R3:W-:Y:S01]  /*25a0*/  LDGSTS.E [R8+0x6800], [R100.64], !P5 ;  /* 0x0680000064087fae */ /* 0x0007e2000e921844 */
[----:B------:R-:W-:Y:S01]  /*25b0*/  IMAD R9, R250, 0x15, RZ ;  /* 0x00000015fa097824 */ /* 0x000fe200078e02ff */
[----:B------:R-:W-:Y:S01]  /*25c0*/  IADD3 R0, R251, -0xb, RZ ;  /* 0xfffffff5fb007810 */ /* 0x000fe20007ffe0ff */
[C---:B------:R-:W-:Y:S01]  /*25d0*/  IMAD.WIDE R108, R72.reuse, 0x4, R36 ;  /* 0x00000004486c7825 */ /* 0x040fe200078e0224 */
[----:B------:R3:W-:Y:S03]  /*25e0*/  LDGSTS.E [R8+0x6a00], [R102.64], !P5 ;  /* 0x06a0000066087fae */ /* 0x0007e6000e921844 */
[C---:B------:R-:W-:Y:S01]  /*25f0*/  IMAD.WIDE R110, R72.reuse, 0x4, R46 ;  /* 0x00000004486e7825 */ /* 0x040fe200078e022e */
[----:B------:R3:W-:Y:S03]  /*2600*/  LDGSTS.E [R8+0x6c00], [R104.64], !P5 ;  /* 0x06c0000068087fae */ /* 0x0007e6000e921844 */
[----:B------:R-:W-:Y:S01]  /*2610*/  IMAD.WIDE R112, R72, 0x4, R52 ;  /* 0x0000000448707825 */ /* 0x000fe200078e0234 */
[----:B------:R3:W-:Y:S01]  /*2620*/  LDGSTS.E [R8+0x6e00], [R106.64], !P5 ;  /* 0x06e000006a087fae */ /* 0x0007e2000e921844 */
[----:B------:R-:W-:-:S02]  /*2630*/  ISETP.GE.U32.AND P5, PT, R0, 0x7fffffd6, PT ;  /* 0x7fffffd60000780c */ /* 0x000fc40003fa6070 */
[----:B------:R-:W-:Y:S01]  /*2640*/  IMAD.WIDE R114, R72, 0x4, R80 ;  /* 0x0000000448727825 */ /* 0x000fe200078e0250 */
[----:B------:R3:W-:Y:S01]  /*2650*/  LDGSTS.E [R8+0x8800], [R108.64], !P4 ;  /* 0x088000006c087fae */ /* 0x0007e2000e121844 */
[----:B------:R-:W-:Y:S02]  /*2660*/  IADD3 R0, R251, -0xf, RZ ;  /* 0xfffffff1fb007810 */ /* 0x000fe40007ffe0ff */
        /* <DEDUP_REMOVED lines=12> */
[----:B------:R-:W-:Y:S02]  /*2730*/  IMAD R9, R250, 0x1d, RZ ;  /* 0x0000001dfa097824 */ /* 0x000fe400078e02ff */
[C---:B------:R-:W-:Y:S01]  /*2740*/  IMAD.WIDE R124, R72.reuse, 0x4, R36 ;  /* 0x00000004487c7825 */ /* 0x040fe200078e0224 */
[----:B------:R3:W-:Y:S03]  /*2750*/  LDGSTS.E [R8+0xac00], [R120.64], !P0 ;  /* 0x0ac0000078087fae */ /* 0x0007e6000c121844 */
[----:B------:R-:W-:Y:S01]  /*2760*/  IMAD.WIDE R126, R72, 0x4, R46 ;  /* 0x00000004487e7825 */ /* 0x000fe200078e022e */
[----:B------:R3:W-:Y:S01]  /*2770*/  LDGSTS.E [R8+0xae00], [R122.64], !P0 ;  /* 0x0ae000007a087fae */ /* 0x0007e2000c121844 */
[----:B------:R-:W-:-:S02]  /*2780*/  ISETP.GE.U32.AND P0, PT, R0, 0x7fffffce, PT ;  /* 0x7fffffce0000780c */ /* 0x000fc40003f06070 */
[C---:B------:R-:W-:Y:S01]  /*2790*/  IMAD.WIDE R128, R72.reuse, 0x4, R52 ;  /* 0x0000000448807825 */ /* 0x040fe200078e0234 */
[----:B------:R3:W-:Y:S01]  /*27a0*/  LDGSTS.E [R8+0xc800], [R124.64], !P3 ;  /* 0x0c8000007c087fae */ /* 0x0007e2000d921844 */
[----:B------:R-:W-:Y:S02]  /*27b0*/  IADD3 R0, R251, -0x17, RZ ;  /* 0xffffffe9fb007810 */ /* 0x000fe40007ffe0ff */
[----:B------:R-:W-:Y:S01]  /*27c0*/  IMAD.WIDE R130, R72, 0x4, R80 ;  /* 0x0000000448827825 */ /* 0x000fe200078e0250 */
        /* <DEDUP_REMOVED lines=9> */
[----:B------:R-:W-:Y:S01]  /*2860*/  IMAD.WIDE R138, R9, 0x4, R80 ;  /* 0x00000004098a7825 */ /* 0x000fe200078e0250 */
[----:B------:R3:W-:Y:S03]  /*2870*/  LDGSTS.E [R8+0xea00], [R134.64], !P6 ;  /* 0x0ea0000086087fae */ /* 0x0007e6000f121844 */
[C---:B------:R-:W-:Y:S01]  /*2880*/  IMAD.SHL.U32 R72, R250.reuse, 0x2, RZ ;  /* 0x00000002fa487824 */ /* 0x040fe200078e00ff */
[----:B------:R3:W-:Y:S01]  /*2890*/  LDGSTS.E [R8+0xec00], [R136.64], !P6 ;  /* 0x0ec0000088087fae */ /* 0x0007e2000f121844 */
[----:B------:R-:W-:-:S02]  /*28a0*/  IMAD R9, R250, 0x6, RZ ;  /* 0x00000006fa097824 */ /* 0x000fc400078e02ff */
[----:B------:R-:W-:Y:S01]  /*28b0*/  IMAD.WIDE R142, R72, 0x4, R36 ;  /* 0x00000004488e7825 */ /* 0x000fe200078e0224 */
[----:B------:R3:W-:Y:S01]  /*28c0*/  LDGSTS.E [R8+0xee00], [R138.64], !P6 ;  /* 0x0ee000008a087fae */ /* 0x0007e2000f121844 */
[----:B------:R-:W-:Y:S02]  /*28d0*/  ISETP.GE.U32.AND P6, PT, R0, 0x7fffffc6, PT ;  /* 0x7fffffc60000780c */ /* 0x000fe40003fc6070 */
[C---:B------:R-:W-:Y:S01]  /*28e0*/  IMAD.WIDE R140, R72.reuse, 0x4, R46 ;  /* 0x00000004488c7825 */ /* 0x040fe200078e022e */
[----:B------:R1:W-:Y:S01]  /*28f0*/  STL.64 [R1+0x38], R142 ;  /* 0x0000388e01007387 */ /* 0x0003e20000100a00 */
[----:B------:R-:W-:Y:S02]  /*2900*/  IADD3 R0, R251, -0x1f, RZ ;  /* 0xffffffe1fb007810 */ /* 0x000fe40007ffe0ff */
[C---:B----4-:R-:W-:Y:S01]  /*2910*/  IMAD.WIDE R76, R72.reuse, 0x4, R52 ;  /* 0x00000004484c7825 */ /* 0x050fe200078e0234 */
[----:B------:R4:W-:Y:S03]  /*2920*/  STL.64 [R1+0x30], R140 ;  /* 0x0000308c01007387 */ /* 0x0009e60000100a00 */
[----:B------:R-:W-:Y:S01]  /*2930*/  IMAD.WIDE R72, R72, 0x4, R80 ;  /* 0x0000000448487825 */ /* 0x000fe200078e0250 */
[----:B---3--:R-:W-:Y:S01]  /*2940*/  LOP3.LUT R8, R249, 0x40, RZ, 0x3c, !PT ;  /* 0x00000040f9087812 */ /* 0x008fe200078e3cff */
[----:B------:R-:W-:Y:S02]  /*2950*/  STL.64 [R1+0x28], R76 ;  /* 0x0000284c01007387 */ /* 0x000fe40000100a00 */
[----:B------:R-:W-:-:S02]  /*2960*/  IMAD.WIDE R144, R9, 0x4, R52 ;  /* 0x0000000409907825 */ /* 0x000fc400078e0234 */
[----:B------:R1:W-:Y:S02]  /*2970*/  LDGSTS.E [R8+0x1000], [R142.64], !P1 ;  /* 0x010000008e087fae */ /* 0x0003e4000c921844 */
[C---:B------:R-:W-:Y:S02]  /*2980*/  IMAD.WIDE R146, R9.reuse, 0x4, R80 ;  /* 0x0000000409927825 */ /* 0x040fe400078e0250 */
[----:B------:R4:W-:Y:S04]  /*2990*/  LDGSTS.E [R8+0x1200], [R140.64], !P1 ;  /* 0x012000008c087fae */ /* 0x0009e8000c921844 */
[----:B------:R3:W-:Y:S04]  /*29a0*/  LDGSTS.E [R8+0x1400], [R76.64], !P1 ;  /* 0x014000004c087fae */ /* 0x0007e8000c921844 */
[----:B------:R2:W-:Y:S01]  /*29b0*/  STL.64 [R1+0x20], R72 ;  /* 0x0000204801007387 */ /* 0x0005e20000100a00 */
[----:B-1----:R-:W-:-:S03]  /*29c0*/  IMAD.WIDE R142, R9, 0x4, R46 ;  /* 0x00000004098e7825 */ /* 0x002fc600078e022e */
[----:B------:R2:W-:Y:S01]  /*29d0*/  LDGSTS.E [R8+0x1600], [R72.64], !P1 ;  /* 0x0160000048087fae */ /* 0x0005e2000c921844 */
[--C-:B----4-:R-:W-:Y:S01]  /*29e0*/  IMAD.WIDE R140, R9, 0x4, R36.reuse ;  /* 0x00000004098c7825 */ /* 0x110fe200078e0224 */
[----:B------:R-:W-:Y:S02]  /*29f0*/  ISETP.GE.U32.AND P1, PT, R0, 0x7fffffc2, PT ;  /* 0x7fffffc20000780c */ /* 0x000fe40003f26070 */
[----:B------:R-:W-:Y:S01]  /*2a00*/  IADD3 R0, R251, -0x4, RZ ;  /* 0xfffffffcfb007810 */ /* 0x000fe20007ffe0ff */
[C---:B------:R-:W-:Y:S01]  /*2a10*/  IMAD R9, R250.reuse, 0xe, RZ ;  /* 0x0000000efa097824 */ /* 0x040fe200078e02ff */
[----:B------:R1:W-:Y:S03]  /*2a20*/  LDGSTS.E [R8+0x3000], [R140.64], !P2 ;  /* 0x030000008c087fae */ /* 0x0003e6000d121844 */
[C---:B------:R-:W-:Y:S01]  /*2a30*/  IMAD.WIDE R156, R9.reuse, 0x4, R36 ;  /* 0x00000004099c7825 */ /* 0x040fe200078e0224 */
[----:B------:R1:W-:Y:S03]  /*2a40*/  LDGSTS.E [R8+0x3200], [R142.64], !P2 ;  /* 0x032000008e087fae */ /* 0x0003e6000d121844 */
[----:B--2---:R-:W-:Y:S01]  /*2a50*/  IMAD R72, R250, 0xa, RZ ;  /* 0x0000000afa487824 */ /* 0x004fe200078e02ff */
[----:B------:R1:W-:Y:S01]  /*2a60*/  LDGSTS.E [R8+0x3400], [R144.64], !P2 ;  /* 0x0340000090087fae */ /* 0x0003e2000d121844 */
[----:B------:R-:W-:-:S03]  /*2a70*/  IMAD.WIDE R158, R9, 0x4, R46 ;  /* 0x00000004099e7825 */ /* 0x000fc600078e022e */
[----:B------:R1:W-:Y:S01]  /*2a80*/  LDGSTS.E [R8+0x3600], [R146.64], !P2 ;  /* 0x0360000092087fae */ /* 0x0003e2000d121844 */
[----:B------:R-:W-:Y:S01]  /*2a90*/  IMAD.WIDE R148, R72, 0x4, R36 ;  /* 0x0000000448947825 */ /* 0x000fe200078e0224 */
[----:B------:R-:W-:Y:S02]  /*2aa0*/  ISETP.GE.U32.AND P2, PT, R0, 0x7fffffdd, PT ;  /* 0x7fffffdd0000780c */ /* 0x000fe40003f46070 */
[----:B------:R-:W-:Y:S01]  /*2ab0*/  IADD3 R0, R251, -0x8, RZ ;  /* 0xfffffff8fb007810 */ /* 0x000fe20007ffe0ff */
[C---:B------:R-:W-:Y:S01]  /*2ac0*/  IMAD.WIDE R150, R72.reuse, 0x4, R46 ;  /* 0x0000000448967825 */ /* 0x040fe200078e022e */
[----:B------:R1:W-:Y:S03]  /*2ad0*/  LDGSTS.E [R8+0x5000], [R148.64], !P5 ;  /* 0x0500000094087fae */ /* 0x0003e6000e921844 */
[C---:B------:R-:W-:Y:S01]  /*2ae0*/  IMAD.WIDE R152, R72.reuse, 0x4, R52 ;  /* 0x0000000448987825 */ /* 0x040fe200078e0234 */
[----:B------:R1:W-:Y:S03]  /*2af0*/  LDGSTS.E [R8+0x5200], [R150.64], !P5 ;  /* 0x0520000096087fae */ /* 0x0003e6000e921844 */
[----:B------:R-:W-:Y:S01]  /*2b00*/  IMAD.WIDE R154, R72, 0x4, R80 ;  /* 0x00000004489a7825 */ /* 0x000fe200078e0250 */
[----:B------:R1:W-:Y:S03]  /*2b10*/  LDGSTS.E [R8+0x5400], [R152.64], !P5 ;  /* 0x0540000098087fae */ /* 0x0003e6000e921844 */
[----:B------:R-:W-:Y:S01]  /*2b20*/  IMAD R72, R250, 0x12, RZ ;  /* 0x00000012fa487824 */ /* 0x000fe200078e02ff */
[----:B------:R1:W-:Y:S01]  /*2b30*/  LDGSTS.E [R8+0x5600], [R154.64], !P5 ;  /* 0x056000009a087fae */ /* 0x0003e2000e921844 */
[----:B------:R-:W-:Y:S01]  /*2b40*/  IMAD.WIDE R160, R9, 0x4, R52 ;  /* 0x0000000409a07825 */ /* 0x000fe200078e0234 */
[----:B------:R-:W-:-:S02]  /*2b50*/  ISETP.GE.U32.AND P5, PT, R0, 0x7fffffd9, PT ;  /* 0x7fffffd90000780c */ /* 0x000fc40003fa6070 */
        /* <DEDUP_REMOVED lines=15> */
[----:B------:R-:W-:Y:S01]  /*2c50*/  IMAD R72, R250, 0x1a, RZ ;  /* 0x0000001afa487824 */ /* 0x000fe200078e02ff */
        /* <DEDUP_REMOVED lines=11> */
[----:B------:R-:W-:Y:S02]  /*2d10*/  IMAD R9, R250, 0x1e, RZ ;  /* 0x0000001efa097824 */ /* 0x000fe400078e02ff */
[----:B------:R-:W-:Y:S01]  /*2d20*/  IMAD.WIDE R180, R72, 0x4, R36 ;  /* 0x0000000448b47825 */ /* 0x000fe200078e0224 */
[----:B------:R1:W-:Y:S01]  /*2d30*/  LDGSTS.E [R8+0xb600], [R178.64], !P3 ;  /* 0x0b600000b2087fae */ /* 0x0003e2000d921844 */
[----:B------:R-:W-:Y:S02]  /*2d40*/  ISETP.GE.U32.AND P3, PT, R0, 0x7fffffcd, PT ;  /* 0x7fffffcd0000780c */ /* 0x000fe40003f66070 */
[C---:B------:R-:W-:Y:S01]  /*2d50*/  IMAD.WIDE R182, R72.reuse, 0x4, R46 ;  /* 0x0000000448b67825 */ /* 0x040fe200078e022e */
[----:B------:R1:W-:Y:S01]  /*2d60*/  LDGSTS.E [R8+0xd000], [R180.64], !P6 ;  /* 0x0d000000b4087fae */ /* 0x0003e2000f121844 */
[----:B------:R-:W-:Y:S02]  /*2d70*/  IADD3 R0, R251, -0x18, RZ ;  /* 0xffffffe8fb007810 */ /* 0x000fe40007ffe0ff */
[C---:B------:R-:W-:Y:S01]  /*2d80*/  IMAD.WIDE R184, R72.reuse, 0x4, R52 ;  /* 0x0000000448b87825 */ /* 0x040fe200078e0234 */
[----:B------:R1:W-:Y:S03]  /*2d90*/  LDGSTS.E [R8+0xd200], [R182.64], !P6 ;  /* 0x0d200000b6087fae */ /* 0x0003e6000f121844 */
[----:B------:R-:W-:Y:S01]  /*2da0*/  IMAD.WIDE R186, R72, 0x4, R80 ;  /* 0x0000000448ba7825 */ /* 0x000fe200078e0250 */
[----:B------:R1:W-:Y:S03]  /*2db0*/  LDGSTS.E [R8+0xd400], [R184.64], !P6 ;  /* 0x0d400000b8087fae */ /* 0x0003e6000f121844 */
[----:B------:R-:W-:Y:S01]  /*2dc0*/  IMAD.WIDE R188, R9, 0x4, R36 ;  /* 0x0000000409bc7825 */ /* 0x000fe200078e0224 */
[----:B------:R1:W-:Y:S01]  /*2dd0*/  LDGSTS.E [R8+0xd600], [R186.64], !P6 ;  /* 0x0d600000ba087fae */ /* 0x0003e2000f121844 */
[----:B------:R-:W-:-:S02]  /*2de0*/  ISETP.GE.U32.AND P6, PT, R0, 0x7fffffc9, PT ;  /* 0x7fffffc90000780c */ /* 0x000fc40003fc6070 */
[----:B------:R-:W-:Y:S01]  /*2df0*/  IMAD.WIDE R190, R9, 0x4, R46 ;  /* 0x0000000409be7825 */ /* 0x000fe200078e022e */
[----:B------:R1:W-:Y:S01]  /*2e00*/  LDGSTS.E [R8+0xf000], [R188.64], !P1 ;  /* 0x0f000000bc087fae */ /* 0x0003e2000c921844 */
[----:B------:R-:W-:Y:S02]  /*2e10*/  IADD3 R0, R251, -0x1c, RZ ;  /* 0xffffffe4fb007810 */ /* 0x000fe40007ffe0ff */
[C---:B------:R-:W-:Y:S01]  /*2e20*/  IMAD.WIDE R192, R9.reuse, 0x4, R52 ;  /* 0x0000000409c07825 */ /* 0x040fe200078e0234 */
[----:B------:R1:W-:Y:S03]  /*2e30*/  LDGSTS.E [R8+0xf200], [R190.64], !P1 ;  /* 0x0f200000be087fae */ /* 0x0003e6000c921844 */
[----:B------:R-:W-:Y:S01]  /*2e40*/  IMAD.WIDE R194, R9, 0x4, R80 ;  /* 0x0000000409c27825 */ /* 0x000fe200078e0250 */
[----:B------:R1:W-:Y:S03]  /*2e50*/  LDGSTS.E [R8+0xf400], [R192.64], !P1 ;  /* 0x0f400000c0087fae */ /* 0x0003e6000c921844 */
[C---:B------:R-:W-:Y:S01]  /*2e60*/  IMAD R72, R250.reuse, 0x3, RZ ;  /* 0x00000003fa487824 */ /* 0x040fe200078e02ff */
[----:B------:R1:W-:Y:S01]  /*2e70*/  LDGSTS.E [R8+0xf600], [R194.64], !P1 ;  /* 0x0f600000c2087fae */ /* 0x0003e2000c921844 */
[----:B------:R-:W-:Y:S01]  /*2e80*/  IMAD R9, R250, 0xb, RZ ;  /* 0x0000000bfa097824 */ /* 0x000fe200078e02ff */
[----:B------:R-:W-:Y:S01]  /*2e90*/  ISETP.GE.U32.AND P1, PT, R0, 0x7fffffc5, PT ;  /* 0x7fffffc50000780c */ /* 0x000fe20003f26070 */
[----:B------:R-:W-:Y:S01]  /*2ea0*/  IMAD.WIDE R206, R72, 0x4, R36 ;  /* 0x0000000448ce7825 */ /* 0x000fe200078e0224 */
[----:B------:R-:W-:-:S03]  /*2eb0*/  IADD3 R0, R251, -0x20, RZ ;  /* 0xffffffe0fb007810 */ /* 0x000fc60007ffe0ff */
[C---:B------:R-:W-:Y:S01]  /*2ec0*/  IMAD.WIDE R204, R72.reuse, 0x4, R46 ;  /* 0x0000000448cc7825 */ /* 0x040fe200078e022e */
[----:B------:R2:W-:Y:S03]  /*2ed0*/  LDGSTS.E [R79+0x1800], [R206.64], !P2 ;  /* 0x01800000ce4f7fae */ /* 0x0005e6000d121844 */
[----:B---3--:R-:W-:Y:S01]  /*2ee0*/  IMAD.WIDE R76, R72, 0x4, R52 ;  /* 0x00000004484c7825 */ /* 0x008fe200078e0234 */
[----:B------:R-:W-:Y:S03]  /*2ef0*/  STL.64 [R1+0x18], R206 ;  /* 0x000018ce01007387 */ /* 0x000fe60000100a00 */
[----:B-1----:R-:W-:Y:S01]  /*2f00*/  IMAD R8, R250, 0x7, RZ ;  /* 0x00000007fa087824 */ /* 0x002fe200078e02ff */
[----:B------:R1:W-:Y:S01]  /*2f10*/  LDGSTS.E [R79+0x1a00], [R204.64], !P2 ;  /* 0x01a00000cc4f7fae */ /* 0x0003e2000d121844 */
[----:B------:R-:W-:-:S03]  /*2f20*/  IMAD.WIDE R72, R72, 0x4, R80 ;  /* 0x0000000448487825 */ /* 0x000fc600078e0250 */
[----:B------:R1:W-:Y:S01]  /*2f30*/  STL.64 [R1+0x10], R204 ;  /* 0x000010cc01007387 */ /* 0x0003e20000100a00 */
[----:B------:R-:W-:-:S03]  /*2f40*/  IMAD.WIDE R196, R8, 0x4, R36 ;  /* 0x0000000408c47825 */ /* 0x000fc600078e0224 */
[----:B------:R3:W-:Y:S01]  /*2f50*/  LDGSTS.E [R79+0x1c00], [R76.64], !P2 ;  /* 0x01c000004c4f7fae */ /* 0x0007e2000d121844 */
[----:B------:R-:W-:-:S03]  /*2f60*/  IMAD.WIDE R198, R8, 0x4, R46 ;  /* 0x0000000408c67825 */ /* 0x000fc600078e022e */
[----:B------:R4:W-:Y:S01]  /*2f70*/  LDGSTS.E [R79+0x1e00], [R72.64], !P2 ;  /* 0x01e00000484f7fae */ /* 0x0009e2000d121844 */
[----:B------:R-:W-:Y:S01]  /*2f80*/  IMAD.WIDE R200, R8, 0x4, R52 ;  /* 0x0000000408c87825 */ /* 0x000fe200078e0234 */
[----:B------:R-:W-:Y:S02]  /*2f90*/  ISETP.GE.U32.AND P2, PT, R0, 0x7fffffc1, PT ;  /* 0x7fffffc10000780c */ /* 0x000fe40003f46070 */
[----:B------:R-:W-:Y:S01]  /*2fa0*/  STL.64 [R1+0x8], R76 ;  /* 0x0000084c01007387 */ /* 0x000fe20000100a00 */
[----:B------:R-:W-:-:S03]  /*2fb0*/  IMAD.WIDE R202, R8, 0x4, R80 ;  /* 0x0000000408ca7825 */ /* 0x000fc600078e0250 */
[----:B------:R3:W-:Y:S01]  /*2fc0*/  LDGSTS.E [R79+0x3800], [R196.64], !P5 ;  /* 0x03800000c44f7fae */ /* 0x0007e2000e921844 */
[----:B------:R-:W-:Y:S02]  /*2fd0*/  IMAD R8, R250, 0xf, RZ ;  /* 0x0000000ffa087824 */ /* 0x000fe400078e02ff */
[C---:B-1----:R-:W-:Y:S01]  /*2fe0*/  IMAD.WIDE R204, R9.reuse, 0x4, R36 ;  /* 0x0000000409cc7825 */ /* 0x042fe200078e0224 */
[----:B------:R4:W-:Y:S03]  /*2ff0*/  STL.64 [R1], R72 ;  /* 0x0000004801007387 */ /* 0x0009e60000100a00 */
[C---:B--2---:R-:W-:Y:S01]  /*3000*/  IMAD.WIDE R206, R9.reuse, 0x4, R46 ;  /* 0x0000000409ce7825 */ /* 0x044fe200078e022e */
[----:B------:R1:W-:Y:S03]  /*3010*/  LDGSTS.E [R79+0x3a00], [R198.64], !P5 ;  /* 0x03a00000c64f7fae */ /* 0x0003e6000e921844 */
[C---:B------:R-:W-:Y:S01]  /*3020*/  IMAD.WIDE R208, R9.reuse, 0x4, R52 ;  /* 0x0000000409d07825 */ /* 0x040fe200078e0234 */
[----:B------:R1:W-:Y:S03]  /*3030*/  LDGSTS.E [R79+0x3c00], [R200.64], !P5 ;  /* 0x03c00000c84f7fae */ /* 0x0003e6000e921844 */
[----:B------:R-:W-:Y:S01]  /*3040*/  IMAD.WIDE R210, R9, 0x4, R80 ;  /* 0x0000000409d27825 */ /* 0x000fe200078e0250 */
[----:B----4-:R-:W-:Y:S01]  /*3050*/  IADD3 R72, R212, c[0x0][0x180], RZ ;  /* 0x00006000d4487a10 */ /* 0x010fe20007ffe0ff */
[----:B------:R1:W-:Y:S01]  /*3060*/  LDGSTS.E [R79+0x3e00], [R202.64], !P5 ;  /* 0x03e00000ca4f7fae */ /* 0x0003e2000e921844 */
[----:B------:R-:W-:Y:S01]  /*3070*/  ISETP.GE.AND P5, PT, R252, R0, PT ;  /* 0x00000000fc00720c */ /* 0x000fe20003fa6270 */
[C---:B------:R-:W-:Y:S01]  /*3080*/  IMAD.WIDE R212, R8.reuse, 0x4, R36 ;  /* 0x0000000408d47825 */ /* 0x040fe200078e0224 */
[----:B------:R-:W-:Y:S01]  /*3090*/  IADD3 R0, R251, -0x21, RZ ;  /* 0xffffffdffb007810 */ /* 0x000fe20007ffe0ff */
[----:B------:R1:W-:Y:S01]  /*30a0*/  LDGSTS.E [R79+0x5800], [R204.64], !P4 ;  /* 0x05800000cc4f7fae */ /* 0x0003e2000e121844 */
[----:B------:R-:W-:Y:S01]  /*30b0*/  SEL R228, RZ, 0x4, P5 ;  /* 0x00000004ffe47807 */ /* 0x000fe20002800000 */
[----:B------:R-:W-:Y:S01]  /*30c0*/  IMAD.WIDE R214, R8, 0x4, R46 ;  /* 0x0000000408d67825 */ /* 0x000fe200078e022e */
[----:B------:R-:W-:Y:S01]  /*30d0*/  ISETP.GE.AND P5, PT, R252, c[0x0][0x180], PT ;  /* 0x00006000fc007a0c */ /* 0x000fe20003fa6270 */
[----:B------:R1:W-:Y:S02]  /*30e0*/  LDGSTS.E [R79+0x5a00], [R206.64], !P4 ;  /* 0x05a00000ce4f7fae */ /* 0x0003e4000e121844 */
[----:B------:R-:W-:-:S02]  /*30f0*/  IMAD.WIDE R216, R8, 0x4, R52 ;  /* 0x0000000408d87825 */ /* 0x000fc400078e0234 */
[----:B------:R1:W-:Y:S02]  /*3100*/  LDGSTS.E [R79+0x5c00], [R208.64], !P4 ;  /* 0x05c00000d04f7fae */ /* 0x0003e4000e121844 */
[----:B------:R-:W-:Y:S02]  /*3110*/  IMAD.WIDE R218, R8, 0x4, R80 ;  /* 0x0000000408da7825 */ /* 0x000fe400078e0250 */
[----:B------:R1:W-:Y:S01]  /*3120*/  LDGSTS.E [R79+0x5e00], [R210.64], !P4 ;  /* 0x05e00000d24f7fae */ /* 0x0003e2000e121844 */
[----:B------:R-:W-:Y:S01]  /*3130*/  ISETP.GE.U32.AND P4, PT, R0, 0x7fffffc0, PT ;  /* 0x7fffffc00000780c */ /* 0x000fe20003f86070 */
[C---:B------:R-:W-:Y:S02]  /*3140*/  IMAD R9, R250.reuse, 0x13, RZ ;  /* 0x00000013fa097824 */ /* 0x040fe400078e02ff */
[----:B------:R1:W-:Y:S01]  /*3150*/  LDGSTS.E [R79+0x7800], [R212.64], !P0 ;  /* 0x07800000d44f7fae */ /* 0x0003e2000c121844 */
[----:B------:R-:W-:Y:S02]  /*3160*/  IMAD R8, R250, 0x17, RZ ;  /* 0x00000017fa087824 */ /* 0x000fe400078e02ff */
[C---:B------:R-:W-:Y:S01]  /*3170*/  IMAD.WIDE R220, R9.reuse, 0x4, R36 ;  /* 0x0000000409dc7825 */ /* 0x040fe200078e0224 */
[----:B------:R1:W-:Y:S03]  /*3180*/  LDGSTS.E [R79+0x7a00], [R214.64], !P0 ;  /* 0x07a00000d64f7fae */ /* 0x0003e6000c121844 */
[C---:B------:R-:W-:Y:S01]  /*3190*/  IMAD.WIDE R222, R9.reuse, 0x4, R46 ;  /* 0x0000000409de7825 */ /* 0x040fe200078e022e */
[----:B------:R1:W-:Y:S03]  /*31a0*/  LDGSTS.E [R79+0x7c00], [R216.64], !P0 ;  /* 0x07c00000d84f7fae */ /* 0x0003e6000c121844 */
[----:B------:R-:W-:Y:S01]  /*31b0*/  IMAD.WIDE R224, R9, 0x4, R52 ;  /* 0x0000000409e07825 */ /* 0x000fe200078e0234 */
[----:B------:R1:W-:Y:S01]  /*31c0*/  LDGSTS.E [R79+0x7e00], [R218.64], !P0 ;  /* 0x07e00000da4f7fae */ /* 0x0003e2000c121844 */
[----:B------:R-:W-:-:S02]  /*31d0*/  ISETP.GT.AND P0, PT, R72, 0x1f, PT ;  /* 0x0000001f4800780c */ /* 0x000fc40003f04270 */
[----:B------:R-:W-:Y:S01]  /*31e0*/  IMAD.WIDE R226, R9, 0x4, R80 ;  /* 0x0000000409e27825 */ /* 0x000fe200078e0250 */
[----:B------:R1:W-:Y:S01]  /*31f0*/  LDGSTS.E [R79+0x9800], [R220.64], !P3 ;  /* 0x09800000dc4f7fae */ /* 0x0003e2000d921844 */
[----:B------:R-:W-:Y:S02]  /*3200*/  SEL R0, RZ, 0x4, !P0 ;  /* 0x00000004ff007807 */ /* 0x000fe40004000000 */
[----:B------:R-:W-:Y:S01]  /*3210*/  ISETP.GT.AND P0, PT, R72, 0x3f, PT ;  /* 0x0000003f4800780c */ /* 0x000fe20003f04270 */
[----:B------:R1:W-:Y:S01]  /*3220*/  LDGSTS.E [R79+0x9a00], [R222.64], !P3 ;  /* 0x09a00000de4f7fae */ /* 0x0003e2000d921844 */
[----:B------:R-:W-:Y:S01]  /*3230*/  SEL R0, R0, RZ, !P5 ;  /* 0x000000ff00007207 */ /* 0x000fe20006800000 */
[C---:B------:R-:W-:Y:S01]  /*3240*/  IMAD.WIDE R230, R8.reuse, 0x4, R46 ;  /* 0x0000000408e67825 */ /* 0x040fe200078e022e */
[----:B------:R-:W-:Y:S01]  /*3250*/  ISETP.GE.U32.AND P5, PT, R229, 0x7fffffbc, PT ;  /* 0x7fffffbce500780c */ /* 0x000fe20003fa6070 */
[----:B------:R1:W-:Y:S02]  /*3260*/  LDGSTS.E [R79+0x9c00], [R224.64], !P3 ;  /* 0x09c00000e04f7fae */ /* 0x0003e4000d921844 */
[----:B------:R-:W-:-:S02]  /*3270*/  IMAD.WIDE R232, R8, 0x4, R52 ;  /* 0x0000000408e87825 */ /* 0x000fc400078e0234 */
[----:B------:R1:W-:Y:S01]  /*3280*/  LDGSTS.E [R79+0x9e00], [R226.64], !P3 ;  /* 0x09e00000e24f7fae */ /* 0x0003e2000d921844 */
[----:B------:R-:W-:Y:S01]  /*3290*/  ISETP.NE.U32.AND P3, PT, R0, RZ, PT ;  /* 0x000000ff0000720c */ /* 0x000fe20003f65070 */
[----:B------:R-:W-:Y:S01]  /*32a0*/  IMAD.WIDE R234, R8, 0x4, R80 ;  /* 0x0000000408ea7825 */ /* 0x000fe200078e0250 */
[----:B------:R-:W-:-:S03]  /*32b0*/  SEL R0, R228, RZ, P0 ;  /* 0x000000ffe4007207 */ /* 0x000fc60000000000 */
[--C-:B------:R-:W-:Y:S01]  /*32c0*/  IMAD.WIDE R228, R8, 0x4, R36.reuse ;  /* 0x0000000408e47825 */ /* 0x100fe200078e0224 */
[----:B------:R-:W-:Y:S02]  /*32d0*/  ISETP.NE.U32.AND P0, PT, R0, RZ, PT ;  /* 0x000000ff0000720c */ /* 0x000fe40003f05070 */
[----:B------:R-:W-:Y:S01]  /*32e0*/  IADD3 R0, R251, -0x29, RZ ;  /* 0xffffffd7fb007810 */ /* 0x000fe20007ffe0ff */
[----:B------:R-:W-:Y:S01]  /*32f0*/  IMAD R8, R250, 0x1b, RZ ;  /* 0x0000001bfa087824 */ /* 0x000fe200078e02ff */
[----:B------:R1:W-:Y:S03]  /*3300*/  LDGSTS.E [R79+0xb800], [R228.64], !P6 ;  /* 0x0b800000e44f7fae */ /* 0x0003e6000f121844 */
[C---:B------:R-:W-:Y:S01]  /*3310*/  IMAD.WIDE R236, R8.reuse, 0x4, R36 ;  /* 0x0000000408ec7825 */ /* 0x040fe200078e0224 */
[----:B------:R1:W-:Y:S03]  /*3320*/  LDGSTS.E [R79+0xba00], [R230.64], !P6 ;  /* 0x0ba00000e64f7fae */ /* 0x0003e6000f121844 */
[----:B------:R-:W-:Y:S01]  /*3330*/  IMAD.WIDE R72, R8, 0x4, R46 ;  /* 0x0000000408487825 */ /* 0x000fe200078e022e */
[----:B------:R1:W-:Y:S04]  /*3340*/  LDGSTS.E [R79+0xbc00], [R232.64], !P6 ;  /* 0x0bc00000e84f7fae */ /* 0x0003e8000f121844 */
[----:B------:R1:W-:Y:S01]  /*3350*/  LDGSTS.E [R79+0xbe00], [R234.64], !P6 ;  /* 0x0be00000ea4f7fae */ /* 0x0003e2000f121844 */
[----:B------:R-:W-:-:S02]  /*3360*/  ISETP.GE.U32.AND P6, PT, R0, 0x7fffffb8, PT ;  /* 0x7fffffb80000780c */ /* 0x000fc40003fc6070 */
[----:B------:R-:W-:Y:S01]  /*3370*/  IADD3 R0, R251, -0x2d, RZ ;  /* 0xffffffd3fb007810 */ /* 0x000fe20007ffe0ff */
[----:B------:R1:W-:Y:S04]  /*3380*/  LDGSTS.E [R79+0xd800], [R236.64], !P1 ;  /* 0x0d800000ec4f7fae */ /* 0x0003e8000c921844 */
[----:B------:R2:W-:Y:S04]  /*3390*/  STL.64 [R1+0x60], R72 ;  /* 0x0000604801007387 */ /* 0x0005e80000100a00 */
[----:B------:R2:W-:Y:S02]  /*33a0*/  LDGSTS.E [R79+0xda00], [R72.64], !P1 ;  /* 0x0da00000484f7fae */ /* 0x0005e4000c921844 */
[----:B--2---:R-:W-:-:S04]  /*33b0*/  IMAD.WIDE R72, R8, 0x4, R52 ;  /* 0x0000000408487825 */ /* 0x004fc800078e0234 */
[----:B------:R-:W-:Y:S01]  /*33c0*/  IMAD.WIDE R8, R8, 0x4, R80 ;  /* 0x0000000408087825 */ /* 0x000fe200078e0250 */
[----:B------:R2:W-:Y:S04]  /*33d0*/  STL.64 [R1+0x68], R72 ;  /* 0x0000684801007387 */ /* 0x0005e80000100a00 */
[----:B------:R2:W-:Y:S04]  /*33e0*/  LDGSTS.E [R79+0xdc00], [R72.64], !P1 ;  /* 0x0dc00000484f7fae */ /* 0x0005e8000c921844 */
[----:B------:R4:W-:Y:S04]  /*33f0*/  STL.64 [R1+0x70], R8 ;  /* 0x0000700801007387 */ /* 0x0009e80000100a00 */
[----:B------:R4:W-:Y:S01]  /*3400*/  LDGSTS.E [R79+0xde00], [R8.64], !P1 ;  /* 0x0de00000084f7fae */ /* 0x0009e2000c921844 */
[----:B------:R-:W-:Y:S01]  /*3410*/  ISETP.GE.U32.AND P1, PT, R0, 0x7fffffb4, PT ;  /* 0x7fffffb40000780c */ /* 0x000fe20003f26070 */
[----:B--2---:R-:W-:-:S04]  /*3420*/  IMAD R72, R250, 0x1f, RZ ;  /* 0x0000001ffa487824 */ /* 0x004fc800078e02ff */
[----:B---3--:R-:W-:-:S04]  /*3430*/  IMAD.WIDE R76, R72, 0x4, R36 ;  /* 0x00000004484c7825 */ /* 0x008fc800078e0224 */
[----:B----4-:R-:W-:Y:S01]  /*3440*/  IMAD.WIDE R8, R72, 0x4, R46 ;  /* 0x0000000448087825 */ /* 0x010fe200078e022e */
[----:B------:R2:W-:Y:S04]  /*3450*/  STL.64 [R1+0x78], R76 ;  /* 0x0000784c01007387 */ /* 0x0005e80000100a00 */
[----:B------:R2:W-:Y:S04]  /*3460*/  LDGSTS.E [R79+0xf800], [R76.64], !P2 ;  /* 0x0f8000004c4f7fae */ /* 0x0005e8000d121844 */
[----:B------:R3:W-:Y:S04]  /*3470*/  LDGSTS.E [R79+0xfa00], [R8.64], !P2 ;  /* 0x0fa00000084f7fae */ /* 0x0007e8000d121844 */
[----:B--2---:R-:W2:Y:S01]  /*3480*/  LDL.LU.64 R76, [R1+0x858] ;  /* 0x00085800014c7983 */ /* 0x004ea20000300a00 */
[----:B------:R-:W-:-:S03]  /*3490*/  IADD3 R0, R251, -0x31, RZ ;  /* 0xffffffcffb007810 */ /* 0x000fc60007ffe0ff */
[----:B------:R3:W-:Y:S02]  /*34a0*/  STL.64 [R1+0x80], R8 ;  /* 0x0000800801007387 */ /* 0x0007e40000100a00 */
[----:B---3--:R-:W-:-:S04]  /*34b0*/  IMAD.WIDE R8, R72, 0x4, R52 ;  /* 0x0000000448087825 */ /* 0x008fc800078e0234 */
[----:B------:R-:W-:Y:S01]  /*34c0*/  IMAD.WIDE R72, R72, 0x4, R80 ;  /* 0x0000000448487825 */ /* 0x000fe200078e0250 */
[----:B------:R3:W-:Y:S04]  /*34d0*/  STL.64 [R1+0x88], R8 ;  /* 0x0000880801007387 */ /* 0x0007e80000100a00 */
[----:B------:R3:W-:Y:S04]  /*34e0*/  LDGSTS.E [R79+0xfc00], [R8.64], !P2 ;  /* 0x0fc00000084f7fae */ /* 0x0007e8000d121844 */
[----:B------:R4:W-:Y:S04]  /*34f0*/  LDGSTS.E [R79+0xfe00], [R72.64], !P2 ;  /* 0x0fe00000484f7fae */ /* 0x0009e8000d121844 */
[----:B---3--:R-:W3:Y:S04]  /*3500*/  LDL.LU.64 R8, [R1+0x850] ;  /* 0x0008500001087983 */ /* 0x008ee80000300a00 */
[----:B------:R4:W-:Y:S01]  /*3510*/  STL.64 [R1+0x90], R72 ;  /* 0x0000904801007387 */ /* 0x0009e20000100a00 */
[----:B------:R-:W-:-:S02]  /*3520*/  LOP3.LUT R248, R248, 0x60, RZ, 0xc0, !PT ;  /* 0x00000060f8f87812 */ /* 0x000fc400078ec0ff */
[----:B------:R-:W-:Y:S01]  /*3530*/  ISETP.GE.U32.AND P2, PT, R0, 0x7fffffb0, PT ;  /* 0x7fffffb00000780c */ /* 0x000fe20003f46070 */
[----:B------:R-:W0:Y:S04]  /*3540*/  LDGDEPBAR ;  /* 0x00000000000079af */ /* 0x000e280000000000 */
[----:B----4-:R-:W4:Y:S04]  /*3550*/  LDL.LU.64 R72, [R1+0x848] ;  /* 0x0008480001487983 */ /* 0x010f280000300a00 */
[----:B-1----:R-:W2:Y:S01]  /*3560*/  LDL.LU R79, [R1+0x840] ;  /* 0x00084000014f7983 */ /* 0x002ea20000300800 */
[----:B------:R-:W-:Y:S01]  /*3570*/  SHF.R.U32.HI R0, RZ, 0x1, R248 ;  /* 0x00000001ff007819 */ /* 0x000fe200000116f8 */
[----:B------:R-:W-:-:S03]  /*3580*/  IMAD.SHL.U32 R250, R250, 0x20, RZ ;  /* 0x00000020fafa7824 */ /* 0x000fc600078e00ff */
[----:B------:R-:W-:Y:S02]  /*3590*/  LOP3.LUT R249, R249, R0, RZ, 0x3c, !PT ;  /* 0x00000000f9f97212 */ /* 0x000fe400078e3cff */
[----:B------:R-:W-:Y:S02]  /*35a0*/  IADD3 R0, R251, -0x35, RZ ;  /* 0xffffffcbfb007810 */ /* 0x000fe40007ffe0ff */
[----:B------:R-:W-:Y:S01]  /*35b0*/  LOP3.LUT R248, R249, 0x40, RZ, 0x3c, !PT ;  /* 0x00000040f9f87812 */ /* 0x000fe200078e3cff */
[----:B--2---:R1:W-:Y:S04]  /*35c0*/  LDGSTS.E [R249+0x50000], [R78.64], P3 ;  /* 0x500000004ef97fae */ /* 0x0043e80009921844 */
[----:B---3--:R1:W-:Y:S04]  /*35d0*/  LDGSTS.E [R249+0x50400], [R8.64], P3 ;  /* 0x5040000008f97fae */ /* 0x0083e80009921844 */
[----:B------:R1:W-:Y:S04]  /*35e0*/  LDGSTS.E [R249+0x50800], [R58.64], P3 ;  /* 0x508000003af97fae */ /* 0x0003e80009921844 */
[----:B------:R1:W-:Y:S04]  /*35f0*/  LDGSTS.E [R249+0x50c00], [R56.64], P3 ;  /* 0x50c0000038f97fae */ /* 0x0003e80009921844 */
[----:B------:R1:W-:Y:S04]  /*3600*/  LDGSTS.E [R249+0x51000], [R54.64], P3 ;  /* 0x5100000036f97fae */ /* 0x0003e80009921844 */
[----:B------:R1:W-:Y:S04]  /*3610*/  LDGSTS.E [R249+0x51400], [R50.64], P3 ;  /* 0x5140000032f97fae */ /* 0x0003e80009921844 */
[----:B------:R1:W-:Y:S04]  /*3620*/  LDGSTS.E [R249+0x51800], [R42.64], P3 ;  /* 0x518000002af97fae */ /* 0x0003e80009921844 */
[----:B------:R1:W-:Y:S04]  /*3630*/  LDGSTS.E [R249+0x51c00], [R48.64], P3 ;  /* 0x51c0000030f97fae */ /* 0x0003e80009921844 */
[----:B----4-:R1:W-:Y:S04]  /*3640*/  LDGSTS.E [R248+0x50200], [R72.64], P3 ;  /* 0x5020000048f87fae */ /* 0x0103e80009921844 */
[----:B------:R1:W-:Y:S04]  /*3650*/  LDGSTS.E [R248+0x50600], [R76.64], P3 ;  /* 0x506000004cf87fae */ /* 0x0003e80009921844 */
[----:B------:R1:W-:Y:S04]  /*3660*/  LDGSTS.E [R248+0x50a00], [R70.64], P3 ;  /* 0x50a0000046f87fae */ /* 0x0003e80009921844 */
[----:B------:R1:W-:Y:S04]  /*3670*/  LDGSTS.E [R248+0x50e00], [R62.64], P3 ;  /* 0x50e000003ef87fae */ /* 0x0003e80009921844 */
[----:B------:R1:W-:Y:S04]  /*3680*/  LDGSTS.E [R248+0x51200], [R68.64], P3 ;  /* 0x5120000044f87fae */ /* 0x0003e80009921844 */
[----:B------:R1:W-:Y:S04]  /*3690*/  LDGSTS.E [R248+0x51600], [R66.64], P3 ;  /* 0x5160000042f87fae */ /* 0x0003e80009921844 */
[----:B------:R1:W-:Y:S04]  /*36a0*/  LDGSTS.E [R248+0x51a00], [R64.64], P3 ;  /* 0x51a0000040f87fae */ /* 0x0003e80009921844 */
[----:B------:R1:W-:Y:S01]  /*36b0*/  LDGSTS.E [R248+0x51e00], [R60.64], P3 ;  /* 0x51e000003cf87fae */ /* 0x0003e20009921844 */
[----:B------:R-:W-:-:S03]  /*36c0*/  ISETP.GE.U32.AND P3, PT, R0, 0x7fffffac, PT ;  /* 0x7fffffac0000780c */ /* 0x000fc60003f66070 */
[----:B------:R-:W2:Y:S04]  /*36d0*/  S2R R0, SR_TID.X ;  /* 0x0000000000007919 */ /* 0x000ea80000002100 */
[----:B------:R-:W0:Y:S01]  /*36e0*/  LDGDEPBAR ;  /* 0x00000000000079af */ /* 0x000e220000000000 */
[----:B-1----:R-:W-:-:S04]  /*36f0*/  IMAD.WIDE R248, R250, 0x4, R36 ;  /* 0x00000004faf87825 */ /* 0x002fc800078e0224 */
[----:B------:R-:W-:Y:S01]  /*3700*/  IMAD.MOV.U32 R37, RZ, RZ, c[0x0][0x188] ;  /* 0x00006200ff257624 */ /* 0x000fe200078e00ff */
[----:B------:R1:W-:Y:S01]  /*3710*/  STL.64 [R1+0x310], R248 ;  /* 0x000310f801007387 */ /* 0x0003e20000100a00 */
[----:B------:R-:W-:-:S04]  /*3720*/  IMAD.WIDE R250, R250, 0x4, R46 ;  /* 0x00000004fafa7825 */ /* 0x000fc800078e022e */
[----:B------:R-:W-:Y:S01]  /*3730*/  IMAD.SHL.U32 R47, R37, 0x20, RZ ;  /* 0x00000020252f7824 */ /* 0x000fe200078e00ff */
[----:B------:R3:W-:Y:S01]  /*3740*/  STL.64 [R1+0x308], R250 ;  /* 0x000308fa01007387 */ /* 0x0007e20000100a00 */
[----:B------:R-:W-:Y:S02]  /*3750*/  IMAD.MOV.U32 R46, RZ, RZ, c[0x0][0x180] ;  /* 0x00006000ff2e7624 */ /* 0x000fe400078e00ff */
[----:B------:R-:W-:Y:S01]  /*3760*/  IMAD.WIDE R52, R47, 0x4, R52 ;  /* 0x000000042f347825 */ /* 0x000fe200078e0234 */
[----:B--2---:R-:W-:-:S03]  /*3770*/  LOP3.LUT R0, R0, 0x7f, RZ, 0xc0, !PT ;  /* 0x0000007f00007812 */ /* 0x004fc600078ec0ff */
[----:B------:R-:W-:Y:S01]  /*3780*/  IMAD.WIDE R80, R47, 0x4, R80 ;  /* 0x000000042f507825 */ /* 0x000fe200078e0250 */
[----:B------:R2:W-:Y:S03]  /*3790*/  STL.64 [R1+0x300], R52 ;  /* 0x0003003401007387 */ /* 0x0005e60000100a00 */
[----:B------:R-:W-:Y:S01]  /*37a0*/  IMAD.SHL.U32 R37, R0, 0x4, RZ ;  /* 0x0000000400257824 */ /* 0x000fe200078e00ff */
[----:B------:R-:W-:Y:S06]  /*37b0*/  BAR.SYNC.DEFER_BLOCKING 0x0 ;  /* 0x0000000000007b1d */ /* 0x000fec0000010000 */
[----:B------:R4:W-:Y:S04]  /*37c0*/  STL.64 [R1+0x2f8], R80 ;  /* 0x0002f85001007387 */ /* 0x0009e80000100a00 */
[----:B------:R-:W-:Y:S01]  /*37d0*/  @!PT LDS RZ, [RZ] ;  /* 0x00000000fffff984 */ /* 0x000fe20000000800 */
[----:B------:R-:W-:Y:S01]  /*37e0*/  @!PT LDS RZ, [RZ] ;  /* 0x00000000fffff984 */ /* 0x000fe20000000800 */
[----:B------:R-:W-:Y:S01]  /*37f0*/  @!PT LDS RZ, [RZ] ;  /* 0x00000000fffff984 */ /* 0x000fe20000000800 */
[----:B------:R1:W-:Y:S04]  /*3800*/  LDGSTS.E [R37+0x10000], [R248.64], !P4 ;  /* 0x10000000f8257fae */ /* 0x0003e8000e121844 */
[----:B------:R3:W-:Y:S01]  /*3810*/  LDGSTS.E [R37+0x10200], [R250.64], !P4 ;  /* 0x10200000fa257fae */ /* 0x0007e2000e121844 */
[----:B------:R-:W-:-:S03]  /*3820*/  IADD3 R0, R46, -0x39, RZ ;  /* 0xffffffc72e007810 */ /* 0x000fc60007ffe0ff */
[----:B------:R2:W-:Y:S04]  /*3830*/  LDGSTS.E [R37+0x10400], [R52.64], !P4 ;  /* 0x1040000034257fae */ /* 0x0005e8000e121844 */
[----:B-1----:R-:W4:Y:S04]  /*3840*/  LDL.LU.64 R248, [R1+0x838] ;  /* 0x0008380001f87983 */ /* 0x002f280000300a00 */
[----:B---3--:R-:W3:Y:S01]  /*3850*/  LDL.LU.64 R250, [R1+0x830] ;  /* 0x0008300001fa7983 */ /* 0x008ee20000300a00 */
[----:B------:R-:W-:-:S03]  /*3860*/  IMAD.WIDE R34, R47, 0x4, R34 ;  /* 0x000000042f227825 */ /* 0x000fc600078e0222 */
[----:B------:R1:W-:Y:S01]  /*3870*/  LDGSTS.E [R37+0x10600], [R80.64], !P4 ;  /* 0x1060000050257fae */ /* 0x0003e2000e121844 */
[----:B------:R-:W-:Y:S01]  /*3880*/  ISETP.GE.U32.AND P4, PT, R0, 0x7fffffa8, PT ;  /* 0x7fffffa80000780c */ /* 0x000fe20003f86070 */
[C---:B--2---:R-:W-:Y:S02]  /*3890*/  IMAD.WIDE R52, R47.reuse, 0x4, R246 ;  /* 0x000000042f347825 */ /* 0x044fe400078e02f6 */
[----:B------:R-:W2:Y:S02]  /*38a0*/  S2R R0, SR_TID.X ;  /* 0x0000000000007919 */ /* 0x000ea40000002100 */
[----:B------:R-:W-:-:S04]  /*38b0*/  IMAD.WIDE R38, R47, 0x4, R38 ;  /* 0x000000042f267825 */ /* 0x000fc800078e0226 */
[----:B------:R-:W-:-:S04]  /*38c0*/  IMAD.WIDE R82, R47, 0x4, R82 ;  /* 0x000000042f527825 */ /* 0x000fc800078e0252 */
[C---:B-1----:R-:W-:Y:S01]  /*38d0*/  IMAD.WIDE R36, R47.reuse, 0x4, R244 ;  /* 0x000000042f247825 */ /* 0x042fe200078e02f4 */
[----:B--2---:R-:W-:Y:S02]  /*38e0*/  LOP3.LUT R244, R0, 0x7f, RZ, 0xc0, !PT ;  /* 0x0000007f00f47812 */ /* 0x004fe400078ec0ff */
[----:B------:R-:W-:Y:S02]  /*38f0*/  IADD3 R0, R46, -0x3d, RZ ;  /* 0xffffffc32e007810 */ /* 0x000fe40007ffe0ff */
[----:B------:R-:W-:Y:S01]  /*3900*/  SHF.L.U32 R245, R244, 0x2, RZ ;  /* 0x00000002f4f57819 */ /* 0x000fe200000006ff */
[----:B----4-:R-:W-:-:S04]  /*3910*/  IMAD.WIDE R80, R47, 0x4, R248 ;  /* 0x000000042f507825 */ /* 0x010fc800078e02f8 */
[----:B---3--:R-:W-:-:S05]  /*3920*/  IMAD.WIDE R250, R47, 0x4, R250 ;  /* 0x000000042ffa7825 */ /* 0x008fca00078e02fa */
[----:B------:R-:W-:Y:S04]  /*3930*/  STL.64 [R1+0x290], R250 ;  /* 0x000290fa01007387 */ /* 0x000fe80000100a00 */
[----:B------:R1:W-:Y:S04]  /*3940*/  LDGSTS.E [R245+0x12000], [R250.64], !P5 ;  /* 0x12000000faf57fae */ /* 0x0003e8000e921844 */
[----:B------:R-:W-:Y:S04]  /*3950*/  STL.64 [R1+0x288], R80 ;  /* 0x0002885001007387 */ /* 0x000fe80000100a00 */
[----:B------:R2:W-:Y:S04]  /*3960*/  LDGSTS.E [R245+0x12200], [R80.64], !P5 ;  /* 0x1220000050f57fae */ /* 0x0005e8000e921844 */
[----:B------:R3:W-:Y:S04]  /*3970*/  STL.64 [R1+0x280], R52 ;  /* 0x0002803401007387 */ /* 0x0007e80000100a00 */
[----:B------:R3:W-:Y:S04]  /*3980*/  LDGSTS.E [R245+0x12400], [R52.64], !P5 ;  /* 0x1240000034f57fae */ /* 0x0007e8000e921844 */
[----:B------:R4:W-:Y:S04]  /*3990*/  STL.64 [R1+0x250], R36 ;  /* 0x0002502401007387 */ /* 0x0009e80000100a00 */
[----:B------:R4:W-:Y:S01]  /*39a0*/  LDGSTS.E [R245+0x12600], [R36.64], !P5 ;  /* 0x1260000024f57fae */ /* 0x0009e2000e921844 */
[----:B------:R-:W-:-:S02]  /*39b0*/  ISETP.GE.U32.AND P5, PT, R0, 0x7fffffa4, PT ;  /* 0x7fffffa40000780c */ /* 0x000fc40003fa6070 */
[----:B------:R-:W-:Y:S01]  /*39c0*/  IADD3 R0, R46, -0x22, RZ ;  /* 0xffffffde2e007810 */ /* 0x000fe20007ffe0ff */
[C---:B---3--:R-:W-:Y:S01]  /*39d0*/  IMAD.WIDE R52, R47.reuse, 0x4, R84 ;  /* 0x000000042f347825 */ /* 0x048fe200078e0254 */
[----:B------:R3:W-:Y:S04]  /*39e0*/  LDGSTS.E [R245+0x14000], [R34.64], !P6 ;  /* 0x1400000022f57fae */ /* 0x0007e8000f121844 */
[----:B------:R1:W-:Y:S01]  /*39f0*/  STL.64 [R1+0x208], R52 ;  /* 0x0002083401007387 */ /* 0x0003e20000100a00 */
[----:B----4-:R-:W-:-:S03]  /*3a00*/  IMAD.WIDE R36, R47, 0x4, R86 ;  /* 0x000000042f247825 */ /* 0x010fc600078e0256 */
[----:B------:R4:W-:Y:S01]  /*3a10*/  STL.64 [R1+0x1c0], R82 ;  /* 0x0001c05201007387 */ /* 0x0009e20000100a00 */
[----:B------:R-:W-:-:S03]  /*3a20*/  IMAD.WIDE R46, R47, 0x4, R32 ;  /* 0x000000042f2e7825 */ /* 0x000fc600078e0220 */
[----:B------:R3:W-:Y:S01]  /*3a30*/  LDGSTS.E [R245+0x14200], [R36.64], !P6 ;  /* 0x1420000024f57fae */ /* 0x0007e2000f121844 */
[----:B------:R-:W-:-:S03]  /*3a40*/  IMAD.MOV.U32 R33, RZ, RZ, c[0x0][0x180] ;  /* 0x00006000ff217624 */ /* 0x000fc600078e00ff */
[----:B------:R3:W-:Y:S04]  /*3a50*/  LDGSTS.E [R245+0x14400], [R38.64], !P6 ;  /* 0x1440000026f57fae */ /* 0x0007e8000f121844 */
[----:B------:R1:W-:Y:S01]  /*3a60*/  LDGSTS.E [R245+0x14600], [R52.64], !P6 ;  /* 0x1460000034f57fae */ /* 0x0003e2000f121844 */
[----:B------:R-:W-:Y:S02]  /*3a70*/  ISETP.GE.U32.AND P6, PT, R0, 0x7fffffbf, PT ;  /* 0x7fffffbf0000780c */ /* 0x000fe40003fc6070 */
[----:B------:R-:W-:Y:S01]  /*3a80*/  IADD3 R0, R33, -0x26, RZ ;  /* 0xffffffda21007810 */ /* 0x000fe20007ffe0ff */
[----:B-1----:R-:W-:-:S04]  /*3a90*/  IMAD.MOV.U32 R53, RZ, RZ, c[0x0][0x188] ;  /* 0x00006200ff357624 */ /* 0x002fc800078e00ff */
[----:B------:R-:W-:-:S04]  /*3aa0*/  IMAD.SHL.U32 R32, R53, 0x20, RZ ;  /* 0x0000002035207824 */ /* 0x000fc800078e00ff */
[----:B--2---:R-:W-:-:S04]  /*3ab0*/  IMAD.WIDE R80, R32, 0x4, R16 ;  /* 0x0000000420507825 */ /* 0x004fc800078e0210 */
[----:B------:R-:W-:Y:S01]  /*3ac0*/  IMAD.SHL.U32 R17, R244, 0x4, RZ ;  /* 0x00000004f4117824 */ /* 0x000fe200078e00ff */
[----:B------:R1:W-:Y:S01]  /*3ad0*/  STL.64 [R1+0x1b8], R80 ;  /* 0x0001b85001007387 */ /* 0x0003e20000100a00 */
[----:B------:R-:W-:-:S03]  /*3ae0*/  IMAD.WIDE R52, R32, 0x4, R88 ;  /* 0x0000000420347825 */ /* 0x000fc600078e0258 */
[----:B------:R4:W-:Y:S04]  /*3af0*/  LDGSTS.E [R17+0x16000], [R82.64], !P1 ;  /* 0x1600000052117fae */ /* 0x0009e8000c921844 */
[----:B------:R2:W-:Y:S04]  /*3b00*/  LDGSTS.E [R17+0x16200], [R46.64], !P1 ;  /* 0x162000002e117fae */ /* 0x0005e8000c921844 */
[----:B------:R2:W-:Y:S04]  /*3b10*/  LDGSTS.E [R17+0x16400], [R52.64], !P1 ;  /* 0x1640000034117fae */ /* 0x0005e8000c921844 */
[----:B------:R1:W-:Y:S01]  /*3b20*/  LDGSTS.E [R17+0x16600], [R80.64], !P1 ;  /* 0x1660000050117fae */ /* 0x0003e2000c921844 */
[----:B----4-:R-:W-:Y:S01]  /*3b30*/  IMAD.WIDE R82, R32, 0x4, R40 ;  /* 0x0000000420527825 */ /* 0x010fe200078e0228 */
[----:B------:R-:W-:-:S03]  /*3b40*/  ISETP.GE.U32.AND P1, PT, R0, 0x7fffffbb, PT ;  /* 0x7fffffbb0000780c */ /* 0x000fc60003f26070 */
[----:B-1----:R-:W-:Y:S02]  /*3b50*/  IMAD.WIDE R80, R32, 0x4, R30 ;  /* 0x0000000420507825 */ /* 0x002fe400078e021e */
[----:B------:R-:W4:Y:S02]  /*3b60*/  LDL.LU.64 R30, [R1+0x58] ;  /* 0x00005800011e7983 */ /* 0x000f240000300a00 */
[----:B------:R-:W-:Y:S02]  /*3b70*/  IMAD.SHL.U32 R40, R244, 0x4, RZ ;  /* 0x00000004f4287824 */ /* 0x000fe400078e00ff */
[----:B------:R-:W2:Y:S04]  /*3b80*/  LDL.LU.64 R246, [R1+0x50] ;  /* 0x0000500001f67983 */ /* 0x000ea80000300a00 */
[----:B------:R-:W3:Y:S04]  /*3b90*/  LDL.LU.64 R248, [R1+0x48] ;  /* 0x0000480001f87983 */ /* 0x000ee80000300a00 */
[----:B------:R-:W3:Y:S01]  /*3ba0*/  LDL.LU.64 R250, [R1+0x40] ;  /* 0x0000400001fa7983 */ /* 0x000ee20000300a00 */
[----:B------:R-:W-:Y:S01]  /*3bb0*/  IMAD.WIDE R84, R32, 0x4, R18 ;  /* 0x0000000420547825 */ /* 0x000fe200078e0212 */
[----:B------:R-:W-:-:S02]  /*3bc0*/  SHF.L.U32 R244, R244, 0x2, RZ ;  /* 0x00000002f4f47819 */ /* 0x000fc400000006ff */
[----:B------:R1:W-:Y:S01]  /*3bd0*/  LDGSTS.E [R40+0x18000], [R80.64], !P2 ;  /* 0x1800000050287fae */ /* 0x0003e2000d121844 */
[C---:B------:R-:W-:Y:S01]  /*3be0*/  IMAD.WIDE R86, R32.reuse, 0x4, R20 ;  /* 0x0000000420567825 */ /* 0x040fe200078e0214 */
[----:B------:R-:W-:Y:S02]  /*3bf0*/  IADD3 R0, R33, -0x2a, RZ ;  /* 0xffffffd621007810 */ /* 0x000fe40007ffe0ff */
[----:B------:R1:W-:Y:S01]  /*3c00*/  LDGSTS.E [R40+0x18200], [R82.64], !P2 ;  /* 0x1820000052287fae */ /* 0x0003e2000d121844 */
[----:B------:R-:W-:Y:S01]  /*3c10*/  IMAD.WIDE R88, R32, 0x4, R14 ;  /* 0x0000000420587825 */ /* 0x000fe200078e020e */
[----:B------:R-:W-:Y:S02]  /*3c20*/  LOP3.LUT R244, R244, 0x20, RZ, 0x3c, !PT ;  /* 0x00000020f4f47812 */ /* 0x000fe400078e3cff */
[----:B------:R1:W-:Y:S01]  /*3c30*/  LDGSTS.E [R40+0x18400], [R84.64], !P2 ;  /* 0x1840000054287fae */ /* 0x0003e2000d121844 */
[----:B------:R-:W-:-:S03]  /*3c40*/  IMAD.WIDE R2, R32, 0x4, R2 ;  /* 0x0000000420027825 */ /* 0x000fc600078e0202 */
[----:B------:R1:W-:Y:S01]  /*3c50*/  LDGSTS.E [R40+0x18600], [R86.64], !P2 ;  /* 0x1860000056287fae */ /* 0x0003e2000d121844 */
[----:B------:R-:W-:Y:S01]  /*3c60*/  IMAD.WIDE R22, R32, 0x4, R22 ;  /* 0x0000000420167825 */ /* 0x000fe200078e0216 */
[----:B------:R-:W-:Y:S02]  /*3c70*/  ISETP.GE.U32.AND P2, PT, R0, 0x7fffffb7, PT ;  /* 0x7fffffb70000780c */ /* 0x000fe40003f46070 */
[----:B------:R1:W-:Y:S01]  /*3c80*/  LDGSTS.E [R40+0x1a000], [R88.64], !P3 ;  /* 0x1a00000058287fae */ /* 0x0003e2000d921844 */
[C---:B------:R-:W-:Y:S01]  /*3c90*/  IMAD.WIDE R12, R32.reuse, 0x4, R12 ;  /* 0x00000004200c7825 */ /* 0x040fe200078e020c */
[----:B------:R-:W-:Y:S02]  /*3ca0*/  IADD3 R0, R33, -0x2e, RZ ;  /* 0xffffffd221007810 */ /* 0x000fe40007ffe0ff */
[----:B------:R1:W-:Y:S01]  /*3cb0*/  STL.64 [R1+0x130], R2 ;  /* 0x0001300201007387 */ /* 0x0003e20000100a00 */
[----:B------:R-:W-:-:S03]  /*3cc0*/  IMAD.WIDE R4, R32, 0x4, R4 ;  /* 0x0000000420047825 */ /* 0x000fc600078e0204 */
[----:B------:R1:W-:Y:S01]  /*3cd0*/  LDGSTS.E [R40+0x1a200], [R2.64], !P3 ;  /* 0x1a20000002287fae */ /* 0x0003e2000d921844 */
[----:B------:R-:W-:-:S03]  /*3ce0*/  IMAD.WIDE R6, R32, 0x4, R6 ;  /* 0x0000000420067825 */ /* 0x000fc600078e0206 */
[----:B------:R-:W-:Y:S04]  /*3cf0*/  STL.64 [R1+0x128], R22 ;  /* 0x0001281601007387 */ /* 0x000fe80000100a00 */
[----:B------:R2:W-:Y:S04]  /*3d00*/  LDGSTS.E [R40+0x1a400], [R22.64], !P3 ;  /* 0x1a40000016287fae */ /* 0x0005e8000d921844 */
[----:B------:R1:W-:Y:S02]  /*3d10*/  STL.64 [R1+0x120], R12 ;  /* 0x0001200c01007387 */ /* 0x0003e40000100a00 */
[----:B-1----:R-:W-:-:S02]  /*3d20*/  IMAD.WIDE R2, R32, 0x4, R24 ;  /* 0x0000000420027825 */ /* 0x002fc400078e0218 */
[----:B------:R1:W-:Y:S01]  /*3d30*/  LDGSTS.E [R40+0x1a600], [R12.64], !P3 ;  /* 0x1a6000000c287fae */ /* 0x0003e2000d921844 */
[----:B------:R-:W-:Y:S02]  /*3d40*/  ISETP.GE.U32.AND P3, PT, R0, 0x7fffffb3, PT ;  /* 0x7fffffb30000780c */ /* 0x000fe40003f66070 */
[----:B------:R-:W-:Y:S01]  /*3d50*/  IADD3 R0, R33, -0x32, RZ ;  /* 0xffffffce21007810 */ /* 0x000fe20007ffe0ff */
[----:B------:R1:W-:Y:S04]  /*3d60*/  STL.64 [R1+0xf8], R4 ;  /* 0x0000f80401007387 */ /* 0x0003e80000100a00 */
[----:B------:R1:W-:Y:S02]  /*3d70*/  LDGSTS.E [R40+0x1c000], [R4.64], !P4 ;  /* 0x1c00000004287fae */ /* 0x0003e4000e121844 */
[----:B-1----:R-:W-:-:S05]  /*3d80*/  IMAD.WIDE R12, R32, 0x4, R26 ;  /* 0x00000004200c7825 */ /* 0x002fca00078e021a */
[----:B------:R1:W-:Y:S01]  /*3d90*/  STL.64 [R1+0xf0], R12 ;  /* 0x0000f00c01007387 */ /* 0x0003e20000100a00 */
[----:B------:R-:W-:-:S03]  /*3da0*/  IMAD.WIDE R4, R32, 0x4, R44 ;  /* 0x0000000420047825 */ /* 0x000fc600078e022c */
[----:B------:R1:W-:Y:S04]  /*3db0*/  LDGSTS.E [R40+0x1c200], [R12.64], !P4 ;  /* 0x1c2000000c287fae */ /* 0x0003e8000e121844 */
[----:B------:R1:W-:Y:S04]  /*3dc0*/  STL.64 [R1+0xe8], R6 ;  /* 0x0000e80601007387 */ /* 0x0003e80000100a00 */
[----:B------:R1:W-:Y:S02]  /*3dd0*/  LDGSTS.E [R40+0x1c400], [R6.64], !P4 ;  /* 0x1c40000006287fae */ /* 0x0003e4000e121844 */
[----:B-1----:R-:W-:-:S02]  /*3de0*/  IMAD.WIDE R12, R32, 0x4, R28 ;  /* 0x00000004200c7825 */ /* 0x002fc400078e021c */
[----:B------:R1:W-:Y:S04]  /*3df0*/  STL.64 [R1+0xe0], R2 ;  /* 0x0000e00201007387 */ /* 0x0003e80000100a00 */
[----:B------:R1:W-:Y:S01]  /*3e00*/  LDGSTS.E [R40+0x1c600], [R2.64], !P4 ;  /* 0x1c60000002287fae */ /* 0x0003e2000e121844 */
[----:B------:R-:W-:Y:S01]  /*3e10*/  ISETP.GE.U32.AND P4, PT, R0, 0x7fffffaf, PT ;  /* 0x7fffffaf0000780c */ /* 0x000fe20003f86070 */
[----:B------:R-:W-:Y:S02]  /*3e20*/  IMAD.WIDE R6, R32, 0x4, R74 ;  /* 0x0000000420067825 */ /* 0x000fe400078e024a */
[----:B------:R-:W-:Y:S01]  /*3e30*/  STL.64 [R1+0xb8], R12 ;  /* 0x0000b80c01007387 */ /* 0x000fe20000100a00 */
[----:B------:R-:W-:-:S03]  /*3e40*/  IADD3 R0, R33, -0x36, RZ ;  /* 0xffffffca21007810 */ /* 0x000fc60007ffe0ff */
[----:B------:R2:W-:Y:S01]  /*3e50*/  LDGSTS.E [R40+0x1e000], [R12.64], !P5 ;  /* 0x1e0000000c287fae */ /* 0x0005e2000e921844 */
[----:B-1----:R-:W-:-:S03]  /*3e60*/  IMAD.WIDE R2, R32, 0x4, R10 ;  /* 0x0000000420027825 */ /* 0x002fc600078e020a */
[----:B------:R2:W-:Y:S04]  /*3e70*/  STL.64 [R1+0xb0], R6 ;  /* 0x0000b00601007387 */ /* 0x0005e80000100a00 */
[----:B------:R2:W-:Y:S04]  /*3e80*/  LDGSTS.E [R40+0x1e200], [R6.64], !P5 ;  /* 0x1e20000006287fae */ /* 0x0005e8000e921844 */
[----:B------:R3:W-:Y:S04]  /*3e90*/  STL.64 [R1+0xa8], R4 ;  /* 0x0000a80401007387 */ /* 0x0007e80000100a00 */
[----:B------:R3:W-:Y:S04]  /*3ea0*/  LDGSTS.E [R40+0x1e400], [R4.64], !P5 ;  /* 0x1e40000004287fae */ /* 0x0007e8000e921844 */
[----:B------:R1:W-:Y:S04]  /*3eb0*/  STL.64 [R1+0xa0], R2 ;  /* 0x0000a00201007387 */ /* 0x0003e80000100a00 */
[----:B------:R1:W-:Y:S01]  /*3ec0*/  LDGSTS.E [R40+0x1e600], [R2.64], !P5 ;  /* 0x1e60000002287fae */ /* 0x0003e2000e921844 */
[----:B------:R-:W-:-:S02]  /*3ed0*/  ISETP.GE.U32.AND P5, PT, R0, 0x7fffffab, PT ;  /* 0x7fffffab0000780c */ /* 0x000fc40003fa6070 */
[----:B------:R-:W-:Y:S01]  /*3ee0*/  IADD3 R0, R33, -0x3a, RZ ;  /* 0xffffffc621007810 */ /* 0x000fe20007ffe0ff */
[----:B----4-:R-:W-:-:S04]  /*3ef0*/  IMAD.WIDE R10, R32, 0x4, R30 ;  /* 0x00000004200a7825 */ /* 0x010fc800078e021e */
[C---:B--2---:R-:W-:Y:S01]  /*3f00*/  IMAD.WIDE R6, R32.reuse, 0x4, R246 ;  /* 0x0000000420067825 */ /* 0x044fe200078e02f6 */
[----:B------:R2:W-:Y:S03]  /*3f10*/  STL.64 [R1+0x2f0], R10 ;  /* 0x0002f00a01007387 */ /* 0x0005e60000100a00 */
[C---:B---3--:R-:W-:Y:S01]  /*3f20*/  IMAD.WIDE R4, R32.reuse, 0x4, R248 ;  /* 0x0000000420047825 */ /* 0x048fe200078e02f8 */
[----:B------:R2:W-:Y:S03]  /*3f30*/  LDGSTS.E [R244+0x10800], [R10.64], !P6 ;  /* 0x108000000af47fae */ /* 0x0005e6000f121844 */
[C---:B-1----:R-:W-:Y:S01]  /*3f40*/  IMAD.WIDE R2, R32.reuse, 0x4, R250 ;  /* 0x0000000420027825 */ /* 0x042fe200078e02fa */
[----:B------:R1:W-:Y:S04]  /*3f50*/  STL.64 [R1+0x2e8], R6 ;  /* 0x0002e80601007387 */ /* 0x0003e80000100a00 */
[----:B------:R1:W-:Y:S01]  /*3f60*/  LDGSTS.E [R244+0x10a00], [R6.64], !P6 ;  /* 0x10a0000006f47fae */ /* 0x0003e2000f121844 */
[----:B--2---:R-:W-:-:S03]  /*3f70*/  IMAD.WIDE R10, R32, 0x4, R242 ;  /* 0x00000004200a7825 */ /* 0x004fc600078e02f2 */
[----:B------:R2:W-:Y:S04]  /*3f80*/  STL.64 [R1+0x2e0], R4 ;  /* 0x0002e00401007387 */ /* 0x0005e80000100a00 */
[----:B------:R2:W-:Y:S01]  /*3f90*/  LDGSTS.E [R244+0x10c00], [R4.64], !P6 ;  /* 0x10c0000004f47fae */ /* 0x0005e2000f121844 */
[----:B-1----:R-:W-:-:S03]  /*3fa0*/  IMAD.WIDE R6, R32, 0x4, R240 ;  /* 0x0000000420067825 */ /* 0x002fc600078e02f0 */
[----:B------:R1:W-:Y:S04]  /*3fb0*/  STL.64 [R1+0x2d8], R2 ;  /* 0x0002d80201007387 */ /* 0x0003e80000100a00 */
[----:B------:R1:W-:Y:S01]  /*3fc0*/  LDGSTS.E [R244+0x10e00], [R2.64], !P6 ;  /* 0x10e0000002f47fae */ /* 0x0003e2000f121844 */
[----:B------:R-:W-:Y:S02]  /*3fd0*/  ISETP.GE.U32.AND P6, PT, R0, 0x7fffffa7, PT ;  /* 0x7fffffa70000780c */ /* 0x000fe40003fc6070 */
[----:B------:R-:W-:Y:S01]  /*3fe0*/  IADD3 R0, R33, -0x3e, RZ ;  /* 0xffffffc221007810 */ /* 0x000fe20007ffe0ff */
[C---:B--2---:R-:W-:Y:S01]  /*3ff0*/  IMAD.WIDE R4, R32.reuse, 0x4, R238 ;  /* 0x0000000420047825 */ /* 0x044fe200078e02ee */
[----:B------:R2:W-:Y:S04]  /*4000*/  STL.64 [R1+0x248], R10 ;  /* 0x0002480a01007387 */ /* 0x0005e80000100a00 */
[----:B------:R2:W-:Y:S01]  /*4010*/  LDGSTS.E [R244+0x12800], [R10.64], !P1 ;  /* 0x128000000af47fae */ /* 0x0005e2000c921844 */
[----:B-1----:R-:W-:-:S03]  /*4020*/  IMAD.WIDE R2, R32, 0x4, R90 ;  /* 0x0000000420027825 */ /* 0x002fc600078e025a */
        /* <DEDUP_REMOVED lines=43> */
[----:B------:R1:W-:Y:S04]  /*42e0*/  LDGSTS.E [R244+0x18a00], [R6.64], !P4 ;  /* 0x18a0000006f47fae */ /* 0x0003e8000e121844 */
[----:B------:R3:W-:Y:S01]  /*42f0*/  STL.64 [R1+0x160], R4 ;  /* 0x0001600401007387 */ /* 0x0007e20000100a00 */
[----:B--2---:R-:W-:-:S03]  /*4300*/  IMAD.WIDE R10, R32, 0x4, R116 ;  /* 0x00000004200a7825 */ /* 0x004fc600078e0274 */
[----:B------:R2:W-:Y:S01]  /*4310*/  STL.64 [R1+0x158], R2 ;  /* 0x0001580201007387 */ /* 0x0005e20000100a00 */
[----:B-1----:R-:W-:-:S03]  /*4320*/  IMAD.WIDE R6, R32, 0x4, R118 ;  /* 0x0000000420067825 */ /* 0x002fc600078e0276 */
[----:B------:R-:W4:Y:S04]  /*4330*/  LDL.LU.64 R30, [R1+0x38] ;  /* 0x00003800011e7983 */ /* 0x000f280000300a00 */
[----:B------:R-:W4:Y:S04]  /*4340*/  LDL.LU.64 R246, [R1+0x30] ;  /* 0x0000300001f67983 */ /* 0x000f280000300a00 */
[----:B------:R-:W4:Y:S04]  /*4350*/  LDL.LU.64 R248, [R1+0x28] ;  /* 0x0000280001f87983 */ /* 0x000f280000300a00 */
[----:B------:R1:W-:Y:S04]  /*4360*/  STL.64 [R1+0x118], R10 ;  /* 0x0001180a01007387 */ /* 0x0003e80000100a00 */
[----:B------:R1:W-:Y:S04]  /*4370*/  STL.64 [R1+0x110], R6 ;  /* 0x0001100601007387 */ /* 0x0003e80000100a00 */
[----:B------:R-:W4:Y:S04]  /*4380*/  LDL.LU.64 R250, [R1+0x20] ;  /* 0x0000200001fa7983 */ /* 0x000f280000300a00 */
[----:B------:R3:W-:Y:S04]  /*4390*/  LDGSTS.E [R244+0x18c00], [R4.64], !P4 ;  /* 0x18c0000004f47fae */ /* 0x0007e8000e121844 */
[----:B------:R2:W-:Y:S04]  /*43a0*/  LDGSTS.E [R244+0x18e00], [R2.64], !P4 ;  /* 0x18e0000002f47fae */ /* 0x0005e8000e121844 */
[----:B------:R1:W-:Y:S01]  /*43b0*/  LDGSTS.E [R244+0x1a800], [R10.64], !P5 ;  /* 0x1a8000000af47fae */ /* 0x0003e2000e921844 */
[----:B---3--:R-:W-:-:S03]  /*43c0*/  IMAD.WIDE R4, R32, 0x4, R120 ;  /* 0x0000000420047825 */ /* 0x008fc600078e0278 */
[----:B------:R3:W-:Y:S01]  /*43d0*/  LDGSTS.E [R244+0x1aa00], [R6.64], !P5 ;  /* 0x1aa0000006f47fae */ /* 0x0007e2000e921844 */
[----:B--2---:R-:W-:-:S03]  /*43e0*/  IMAD.WIDE R2, R32, 0x4, R122 ;  /* 0x0000000420027825 */ /* 0x004fc600078e027a */
[----:B------:R2:W-:Y:S01]  /*43f0*/  STL.64 [R1+0x108], R4 ;  /* 0x0001080401007387 */ /* 0x0005e20000100a00 */
[----:B-1----:R-:W-:-:S03]  /*4400*/  IMAD.WIDE R10, R32, 0x4, R124 ;  /* 0x00000004200a7825 */ /* 0x002fc600078e027c */
[----:B------:R2:W-:Y:S01]  /*4410*/  LDGSTS.E [R244+0x1ac00], [R4.64], !P5 ;  /* 0x1ac0000004f47fae */ /* 0x0005e2000e921844 */
[----:B---3--:R-:W-:-:S03]  /*4420*/  IMAD.WIDE R6, R32, 0x4, R126 ;  /* 0x0000000420067825 */ /* 0x008fc600078e027e */
        /* <DEDUP_REMOVED lines=15> */
[----:B------:R4:W-:Y:S01]  /*4520*/  STL.64 [R1+0x98], R10 ;  /* 0x0000980a01007387 */ /* 0x0009e20000100a00 */
[----:B------:R-:W-:-:S03]  /*4530*/  LOP3.LUT R16, R245, 0x40, RZ, 0x3c, !PT ;  /* 0x00000040f5107812 */ /* 0x000fc600078e3cff */
[----:B------:R4:W-:Y:S01]  /*4540*/  LDGSTS.E [R244+0x1e800], [R10.64], !P1 ;  /* 0x1e8000000af47fae */ /* 0x0009e2000c921844 */
[----:B-1----:R-:W-:-:S03]  /*4550*/  IMAD.WIDE R2, R32, 0x4, R138 ;  /* 0x0000000420027825 */ /* 0x002fc600078e028a */
[----:B------:R1:W-:Y:S04]  /*4560*/  STL.64 [R1+0x58], R6 ;  /* 0x0000580601007387 */ /* 0x0003e80000100a00 */
[----:B------:R1:W-:Y:S01]  /*4570*/  LDGSTS.E [R244+0x1ea00], [R6.64], !P1 ;  /* 0x1ea0000006f47fae */ /* 0x0003e2000c921844 */
[----:B------:R-:W-:-:S03]  /*4580*/  ISETP.GE.U32.AND P4, PT, R0, 0x7fffffb6, PT ;  /* 0x7fffffb60000780c */ /* 0x000fc60003f86070 */
[----:B------:R2:W-:Y:S04]  /*4590*/  STL.64 [R1+0x50], R4 ;  /* 0x0000500401007387 */ /* 0x0005e80000100a00 */
[----:B------:R2:W-:Y:S04]  /*45a0*/  LDGSTS.E [R244+0x1ec00], [R4.64], !P1 ;  /* 0x1ec0000004f47fae */ /* 0x0005e8000c921844 */
[----:B------:R3:W-:Y:S04]  /*45b0*/  STL.64 [R1+0x48], R2 ;  /* 0x0000480201007387 */ /* 0x0007e80000100a00 */
[----:B------:R3:W-:Y:S01]  /*45c0*/  LDGSTS.E [R244+0x1ee00], [R2.64], !P1 ;  /* 0x1ee0000002f47fae */ /* 0x0007e2000c921844 */
[----:B------:R-:W-:-:S04]  /*45d0*/  IADD3 R0, R33, -0x2f, RZ ;  /* 0xffffffd121007810 */ /* 0x000fc80007ffe0ff */
[----:B------:R-:W-:Y:S02]  /*45e0*/  ISETP.GE.U32.AND P5, PT, R0, 0x7fffffb2, PT ;  /* 0x7fffffb20000780c */ /* 0x000fe40003fa6070 */
[----:B------:R-:W-:-:S04]  /*45f0*/  IADD3 R0, R33, -0x33, RZ ;  /* 0xffffffcd21007810 */ /* 0x000fc80007ffe0ff */
[----:B------:R-:W-:Y:S01]  /*4600*/  ISETP.GE.U32.AND P6, PT, R0, 0x7fffffae, PT ;  /* 0x7fffffae0000780c */ /* 0x000fe20003fc6070 */
[----:B----4-:R-:W-:-:S04]  /*4610*/  IMAD.WIDE R10, R32, 0x4, R30 ;  /* 0x00000004200a7825 */ /* 0x010fc800078e021e */
[C---:B-1----:R-:W-:Y:S01]  /*4620*/  IMAD.WIDE R6, R32.reuse, 0x4, R246 ;  /* 0x0000000420067825 */ /* 0x042fe200078e02f6 */
[----:B------:R1:W-:Y:S03]  /*4630*/  STL.64 [R1+0x2d0], R10 ;  /* 0x0002d00a01007387 */ /* 0x0003e60000100a00 */
[C---:B--2---:R-:W-:Y:S01]  /*4640*/  IMAD.WIDE R4, R32.reuse, 0x4, R248 ;  /* 0x0000000420047825 */ /* 0x044fe200078e02f8 */
[----:B------:R1:W-:Y:S04]  /*4650*/  LDGSTS.E [R16+0x11000], [R10.64], !P2 ;  /* 0x110000000a107fae */ /* 0x0003e8000d121844 */
[----:B------:R2:W-:Y:S04]  /*4660*/  STL.64 [R1+0x2c8], R6 ;  /* 0x0002c80601007387 */ /* 0x0005e80000100a00 */
[----:B------:R2:W-:Y:S01]  /*4670*/  LDGSTS.E [R16+0x11200], [R6.64], !P2 ;  /* 0x1120000006107fae */ /* 0x0005e2000d121844 */
[----:B---3--:R-:W-:-:S03]  /*4680*/  IMAD.WIDE R2, R32, 0x4, R250 ;  /* 0x0000000420027825 */ /* 0x008fc600078e02fa */
[----:B------:R3:W-:Y:S01]  /*4690*/  STL.64 [R1+0x2c0], R4 ;  /* 0x0002c00401007387 */ /* 0x0007e20000100a00 */
[----:B-1----:R-:W-:-:S03]  /*46a0*/  IMAD.WIDE R10, R32, 0x4, R140 ;  /* 0x00000004200a7825 */ /* 0x002fc600078e028c */
[----:B------:R3:W-:Y:S01]  /*46b0*/  LDGSTS.E [R16+0x11400], [R4.64], !P2 ;  /* 0x1140000004107fae */ /* 0x0007e2000d121844 */
[----:B--2---:R-:W-:-:S03]  /*46c0*/  IMAD.WIDE R6, R32, 0x4, R142 ;  /* 0x0000000420067825 */ /* 0x004fc600078e028e */
[----:B------:R1:W-:Y:S04]  /*46d0*/  STL.64 [R1+0x2b8], R2 ;  /* 0x0002b80201007387 */ /* 0x0003e80000100a00 */
[----:B------:R1:W-:Y:S01]  /*46e0*/  LDGSTS.E [R16+0x11600], [R2.64], !P2 ;  /* 0x1160000002107fae */ /* 0x0003e2000d121844 */
[----:B---3--:R-:W-:-:S03]  /*46f0*/  IMAD.WIDE R4, R32, 0x4, R144 ;  /* 0x0000000420047825 */ /* 0x008fc600078e0290 */
        /* <DEDUP_REMOVED lines=48> */
[----:B------:R-:W-:Y:S04]  /*4a00*/  STL.64 [R1+0x40], R10 ;  /* 0x0000400a01007387 */ /* 0x000fe80000100a00 */
[----:B------:R-:W-:Y:S01]  /*4a10*/  STL.64 [R1+0x38], R6 ;  /* 0x0000380601007387 */ /* 0x000fe20000100a00 */
[----:B-1----:R-:W-:-:S03]  /*4a20*/  IMAD.WIDE R2, R32, 0x4, R178 ;  /* 0x0000000420027825 */ /* 0x002fc600078e02b2 */
[----:B------:R-:W-:Y:S04]  /*4a30*/  STL.64 [R1+0x30], R4 ;  /* 0x0000300401007387 */ /* 0x000fe80000100a00 */
[----:B------:R1:W-:Y:S04]  /*4a40*/  STL.64 [R1+0x28], R2 ;  /* 0x0000280201007387 */ /* 0x0003e80000100a00 */
[----:B------:R-:W2:Y:S04]  /*4a50*/  LDL.LU.64 R14, [R1+0x18] ;  /* 0x00001800010e7983 */ /* 0x000ea80000300a00 */
[----:B------:R-:W3:Y:S04]  /*4a60*/  LDL.LU.64 R20, [R1+0x10] ;  /* 0x0000100001147983 */ /* 0x000ee80000300a00 */
[----:B------:R-:W4:Y:S04]  /*4a70*/  LDL.LU.64 R18, [R1+0x8] ;  /* 0x0000080001127983 */ /* 0x000f280000300a00 */
[----:B------:R-:W4:Y:S01]  /*4a80*/  LDL.LU.64 R30, [R1] ;  /* 0x00000000011e7983 */ /* 0x000f220000300a00 */
[----:B------:R-:W-:-:S04]  /*4a90*/  IADD3 R0, R33, -0x37, RZ ;  /* 0xffffffc921007810 */ /* 0x000fc80007ffe0ff */
[----:B------:R-:W-:Y:S02]  /*4aa0*/  ISETP.GE.U32.AND P1, PT, R0, 0x7fffffaa, PT ;  /* 0x7fffffaa0000780c */ /* 0x000fe40003f26070 */
[----:B------:R-:W-:-:S04]  /*4ab0*/  IADD3 R0, R33, -0x3b, RZ ;  /* 0xffffffc521007810 */ /* 0x000fc80007ffe0ff */
[----:B------:R-:W-:Y:S02]  /*4ac0*/  ISETP.GE.U32.AND P2, PT, R0, 0x7fffffa6, PT ;  /* 0x7fffffa60000780c */ /* 0x000fe40003f46070 */
[----:B------:R-:W-:-:S04]  /*4ad0*/  IADD3 R0, R33, -0x3f, RZ ;  /* 0xffffffc121007810 */ /* 0x000fc80007ffe0ff */
[----:B------:R-:W-:Y:S01]  /*4ae0*/  ISETP.GE.U32.AND P3, PT, R0, 0x7fffffa2, PT ;  /* 0x7fffffa20000780c */ /* 0x000fe20003f66070 */
[----:B------:R2:W-:Y:S01]  /*4af0*/  LDGSTS.E [R16+0x1b000], [R10.64], !P1 ;  /* 0x1b0000000a107fae */ /* 0x0005e2000c921844 */
[----:B------:R-:W-:-:S03]  /*4b00*/  IADD3 R0, R33, -0x24, RZ ;  /* 0xffffffdc21007810 */ /* 0x000fc60007ffe0ff */
[----:B------:R3:W-:Y:S01]  /*4b10*/  LDGSTS.E [R16+0x1b200], [R6.64], !P1 ;  /* 0x1b20000006107fae */ /* 0x0007e2000c921844 */
[----:B------:R-:W-:Y:S02]  /*4b20*/  ISETP.GE.U32.AND P4, PT, R0, 0x7fffffbd, PT ;  /* 0x7fffffbd0000780c */ /* 0x000fe40003f86070 */
[----:B------:R-:W-:Y:S01]  /*4b30*/  IADD3 R0, R33, -0x28, RZ ;  /* 0xffffffd821007810 */ /* 0x000fe20007ffe0ff */
[----:B------:R4:W-:Y:S01]  /*4b40*/  LDGSTS.E [R16+0x1b400], [R4.64], !P1 ;  /* 0x1b40000004107fae */ /* 0x0009e2000c921844 */
[----:B------:R-:W-:-:S03]  /*4b50*/  IMAD.WIDE R250, R32, 0x4, R182 ;  /* 0x0000000420fa7825 */ /* 0x000fc600078e02b6 */
[----:B------:R1:W-:Y:S01]  /*4b60*/  LDGSTS.E [R16+0x1b600], [R2.64], !P1 ;  /* 0x1b60000002107fae */ /* 0x0003e2000c921844 */
[----:B------:R-:W-:Y:S01]  /*4b70*/  ISETP.GE.U32.AND P5, PT, R0, 0x7fffffb9, PT ;  /* 0x7fffffb90000780c */ /* 0x000fe20003fa6070 */
[----:B------:R-:W-:Y:S01]  /*4b80*/  IMAD.WIDE R248, R32, 0x4, R184 ;  /* 0x0000000420f87825 */ /* 0x000fe200078e02b8 */
[----:B------:R-:W-:-:S03]  /*4b90*/  IADD3 R0, R33, -0x2c, RZ ;  /* 0xffffffd421007810 */ /* 0x000fc60007ffe0ff */
[----:B------:R-:W-:-:S04]  /*4ba0*/  IMAD.WIDE R246, R32, 0x4, R186 ;  /* 0x0000000420f67825 */ /* 0x000fc800078e02ba */
[----:B-1----:R-:W-:Y:S01]  /*4bb0*/  IMAD.WIDE R2, R32, 0x4, R180 ;  /* 0x0000000420027825 */ /* 0x002fe200078e02b4 */
[----:B------:R-:W-:-:S03]  /*4bc0*/  ISETP.GE.U32.AND P6, PT, R0, 0x7fffffb5, PT ;  /* 0x7fffffb50000780c */ /* 0x000fc60003fc6070 */
[C---:B------:R-:W-:Y:S01]  /*4bd0*/  IMAD.WIDE R244, R32.reuse, 0x4, R188 ;  /* 0x0000000420f47825 */ /* 0x040fe200078e02bc */
[----:B------:R1:W-:Y:S03]  /*4be0*/  LDGSTS.E [R16+0x1d000], [R2.64], !P2 ;  /* 0x1d00000002107fae */ /* 0x0003e6000d121844 */
[C---:B------:R-:W-:Y:S01]  /*4bf0*/  IMAD.WIDE R242, R32.reuse, 0x4, R190 ;  /* 0x0000000420f27825 */ /* 0x040fe200078e02be */
[----:B------:R1:W-:Y:S01]  /*4c00*/  LDGSTS.E [R16+0x1d200], [R250.64], !P2 ;  /* 0x1d200000fa107fae */ /* 0x0003e2000d121844 */
[----:B------:R-:W-:Y:S02]  /*4c10*/  IADD3 R0, R33, -0x30, RZ ;  /* 0xffffffd021007810 */ /* 0x000fe40007ffe0ff */
[----:B------:R-:W-:Y:S01]  /*4c20*/  IMAD.WIDE R240, R32, 0x4, R192 ;  /* 0x0000000420f07825 */ /* 0x000fe200078e02c0 */
[----:B------:R1:W-:Y:S01]  /*4c30*/  STL.64 [R1+0x20], R2 ;  /* 0x0000200201007387 */ /* 0x0003e20000100a00 */
[----:B------:R-:W-:-:S02]  /*4c40*/  LOP3.LUT R17, R17, 0x60, RZ, 0x3c, !PT ;  /* 0x0000006011117812 */ /* 0x000fc400078e3cff */
[----:B------:R-:W-:Y:S01]  /*4c50*/  IMAD.WIDE R238, R32, 0x4, R194 ;  /* 0x0000000420ee7825 */ /* 0x000fe200078e02c2 */
[----:B------:R1:W-:Y:S04]  /*4c60*/  LDGSTS.E [R16+0x1d400], [R248.64], !P2 ;  /* 0x1d400000f8107fae */ /* 0x0003e8000d121844 */
[----:B------:R-:W-:Y:S04]  /*4c70*/  STL.64 [R1+0x7f0], R250 ;  /* 0x0007f0fa01007387 */ /* 0x000fe80000100a00 */
[----:B------:R1:W-:Y:S01]  /*4c80*/  LDGSTS.E [R16+0x1d600], [R246.64], !P2 ;  /* 0x1d600000f6107fae */ /* 0x0003e2000d121844 */
[----:B------:R-:W-:-:S03]  /*4c90*/  ISETP.GE.U32.AND P1, PT, R0, 0x7fffffb1, PT ;  /* 0x7fffffb10000780c */ /* 0x000fc60003f26070 */
[----:B------:R-:W-:Y:S01]  /*4ca0*/  STL.64 [R1+0x7f8], R248 ;  /* 0x0007f8f801007387 */ /* 0x000fe20000100a00 */
[----:B------:R-:W-:-:S03]  /*4cb0*/  IMAD.WIDE R196, R32, 0x4, R196 ;  /* 0x0000000420c47825 */ /* 0x000fc600078e02c4 */
[----:B------:R1:W-:Y:S01]  /*4cc0*/  LDGSTS.E [R16+0x1f000], [R244.64], !P3 ;  /* 0x1f000000f4107fae */ /* 0x0003e2000d921844 */
[----:B------:R-:W-:-:S03]  /*4cd0*/  IMAD.WIDE R198, R32, 0x4, R198 ;  /* 0x0000000420c67825 */ /* 0x000fc600078e02c6 */
[----:B------:R-:W-:Y:S04]  /*4ce0*/  STL.64 [R1+0x800], R246 ;  /* 0x000800f601007387 */ /* 0x000fe80000100a00 */
        /* <DEDUP_REMOVED lines=8> */
[----:B------:R-:W-:Y:S01]  /*4d70*/  STL.64 [R1+0x810], R240 ;  /* 0x000810f001007387 */ /* 0x000fe20000100a00 */
[----:B------:R-:W-:-:S03]  /*4d80*/  IMAD.WIDE R206, R32, 0x4, R206 ;  /* 0x0000000420ce7825 */ /* 0x000fc600078e02ce */
[----:B------:R-:W-:Y:S01]  /*4d90*/  STL.64 [R1+0x818], R238 ;  /* 0x000818ee01007387 */ /* 0x000fe20000100a00 */
[----:B------:R-:W-:-:S04]  /*4da0*/  IMAD.WIDE R208, R32, 0x4, R208 ;  /* 0x0000000420d07825 */ /* 0x000fc800078e02d0 */
[----:B------:R-:W-:-:S04]  /*4db0*/  IMAD.WIDE R210, R32, 0x4, R210 ;  /* 0x0000000420d27825 */ /* 0x000fc800078e02d2 */
[----:B------:R-:W-:-:S04]  /*4dc0*/  IMAD.WIDE R212, R32, 0x4, R212 ;  /* 0x0000000420d47825 */ /* 0x000fc800078e02d4 */
[----:B--2---:R-:W-:-:S04]  /*4dd0*/  IMAD.WIDE R10, R32, 0x4, R14 ;  /* 0x00000004200a7825 */ /* 0x004fc800078e020e */
[C---:B---3--:R-:W-:Y:S01]  /*4de0*/  IMAD.WIDE R6, R32.reuse, 0x4, R20 ;  /* 0x0000000420067825 */ /* 0x048fe200078e0214 */
[----:B------:R2:W-:Y:S03]  /*4df0*/  LDGSTS.E [R17+0x11800], [R10.64], !P4 ;  /* 0x118000000a117fae */ /* 0x0005e6000e121844 */
[C---:B----4-:R-:W-:Y:S01]  /*4e00*/  IMAD.WIDE R4, R32.reuse, 0x4, R18 ;  /* 0x0000000420047825 */ /* 0x050fe200078e0212 */
[----:B------:R2:W-:Y:S03]  /*4e10*/  LDGSTS.E [R17+0x11a00], [R6.64], !P4 ;  /* 0x11a0000006117fae */ /* 0x0005e6000e121844 */
[----:B-1----:R-:W-:Y:S01]  /*4e20*/  IMAD.WIDE R2, R32, 0x4, R30 ;  /* 0x0000000420027825 */ /* 0x002fe200078e021e */
[----:B------:R-:W-:Y:S04]  /*4e30*/  STL.64 [R1+0x2b0], R10 ;  /* 0x0002b00a01007387 */ /* 0x000fe80000100a00 */
[----:B------:R2:W-:Y:S04]  /*4e40*/  LDGSTS.E [R17+0x11c00], [R4.64], !P4 ;  /* 0x11c0000004117fae */ /* 0x0005e8000e121844 */
[----:B------:R-:W-:Y:S04]  /*4e50*/  STL.64 [R1+0x2a8], R6 ;  /* 0x0002a80601007387 */ /* 0x000fe80000100a00 */
[----:B------:R2:W-:Y:S04]  /*4e60*/  LDGSTS.E [R17+0x11e00], [R2.64], !P4 ;  /* 0x11e0000002117fae */ /* 0x0005e8000e121844 */
[----:B------:R-:W-:Y:S04]  /*4e70*/  STL.64 [R1+0x2a0], R4 ;  /* 0x0002a00401007387 */ /* 0x000fe80000100a00 */
[----:B------:R2:W-:Y:S04]  /*4e80*/  LDGSTS.E [R17+0x13800], [R196.64], !P5 ;  /* 0x13800000c4117fae */ /* 0x0005e8000e921844 */
[----:B------:R1:W-:Y:S04]  /*4e90*/  STL.64 [R1+0x298], R2 ;  /* 0x0002980201007387 */ /* 0x0003e80000100a00 */
[----:B------:R2:W-:Y:S04]  /*4ea0*/  LDGSTS.E [R17+0x13a00], [R198.64], !P5 ;  /* 0x13a00000c6117fae */ /* 0x0005e8000e921844 */
[----:B------:R-:W-:Y:S04]  /*4eb0*/  STL.64 [R1+0x7c0], R196 ;  /* 0x0007c0c401007387 */ /* 0x000fe80000100a00 */
[----:B------:R2:W-:Y:S04]  /*4ec0*/  LDGSTS.E [R17+0x13c00], [R200.64], !P5 ;  /* 0x13c00000c8117fae */ /* 0x0005e8000e921844 */
[----:B------:R-:W-:Y:S04]  /*4ed0*/  STL.64 [R1+0x7c8], R198 ;  /* 0x0007c8c601007387 */ /* 0x000fe80000100a00 */
[----:B------:R2:W-:Y:S04]  /*4ee0*/  LDGSTS.E [R17+0x13e00], [R202.64], !P5 ;  /* 0x13e00000ca117fae */ /* 0x0005e8000e921844 */
[----:B------:R-:W-:Y:S04]  /*4ef0*/  STL.64 [R1+0x7d0], R200 ;  /* 0x0007d0c801007387 */ /* 0x000fe80000100a00 */
[----:B------:R2:W-:Y:S04]  /*4f00*/  LDGSTS.E [R17+0x15800], [R204.64], !P6 ;  /* 0x15800000cc117fae */ /* 0x0005e8000f121844 */
[----:B------:R-:W-:Y:S04]  /*4f10*/  STL.64 [R1+0x7d8], R202 ;  /* 0x0007d8ca01007387 */ /* 0x000fe80000100a00 */
[----:B------:R2:W-:Y:S04]  /*4f20*/  LDGSTS.E [R17+0x15a00], [R206.64], !P6 ;  /* 0x15a00000ce117fae */ /* 0x0005e8000f121844 */
[----:B------:R-:W-:Y:S04]  /*4f30*/  STL [R1+0x7e0], R252 ;  /* 0x0007e0fc01007387 */ /* 0x000fe80000100800 */
[----:B------:R2:W-:Y:S04]  /*4f40*/  LDGSTS.E [R17+0x15c00], [R208.64], !P6 ;  /* 0x15c00000d0117fae */ /* 0x0005e8000f121844 */
[----:B------:R-:W-:Y:S04]  /*4f50*/  STL.64 [R1+0x820], R204 ;  /* 0x000820cc01007387 */ /* 0x000fe80000100a00 */
[----:B------:R2:W-:Y:S04]  /*4f60*/  LDGSTS.E [R17+0x15e00], [R210.64], !P6 ;  /* 0x15e00000d2117fae */ /* 0x0005e8000f121844 */
[----:B------:R-:W-:Y:S04]  /*4f70*/  STL.64 [R1+0x828], R206 ;  /* 0x000828ce01007387 */ /* 0x000fe80000100a00 */
[----:B------:R2:W-:Y:S04]  /*4f80*/  LDGSTS.E [R17+0x17800], [R212.64], !P1 ;  /* 0x17800000d4117fae */ /* 0x0005e8000c921844 */
[----:B--2---:R-:W2:Y:S04]  /*4f90*/  LDL.LU.64 R16, [R1+0x60] ;  /* 0x0000600001107983 */ /* 0x004ea80000300a00 */
[----:B------:R-:W3:Y:S04]  /*4fa0*/  LDL.LU.64 R14, [R1+0x68] ;  /* 0x00006800010e7983 */ /* 0x000ee80000300a00 */
[----:B-1----:R-:W4:Y:S04]  /*4fb0*/  LDL.LU.64 R2, [R1+0x70] ;  /* 0x0000700001027983 */ /* 0x002f280000300a00 */
[----:B------:R1:W-:Y:S04]  /*4fc0*/  STL.64 [R1+0x7b8], R212 ;  /* 0x0007b8d401007387 */ /* 0x0003e80000100a00 */
[----:B------:R-:W4:Y:S04]  /*4fd0*/  LDL.LU.64 R22, [R1+0x78] ;  /* 0x0000780001167983 */ /* 0x000f280000300a00 */
[----:B------:R-:W4:Y:S04]  /*4fe0*/  LDL.LU.64 R20, [R1+0x80] ;  /* 0x0000800001147983 */ /* 0x000f280000300a00 */
[----:B------:R-:W4:Y:S04]  /*4ff0*/  LDL.LU.64 R18, [R1+0x88] ;  /* 0x0000880001127983 */ /* 0x000f280000300a00 */
[----:B------:R-:W4:Y:S01]  /*5000*/  LDL.LU.64 R30, [R1+0x90] ;  /* 0x00009000011e7983 */ /* 0x000f220000300a00 */
[----:B------:R-:W-:-:S04]  /*5010*/  IADD3 R0, R33, -0x34, RZ ;  /* 0xffffffcc21007810 */ /* 0x000fc80007ffe0ff */
[----:B------:R-:W-:Y:S02]  /*5020*/  ISETP.GE.U32.AND P2, PT, R0, 0x7fffffad, PT ;  /* 0x7fffffad0000780c */ /* 0x000fe40003f46070 */
[----:B------:R-:W-:-:S04]  /*5030*/  IADD3 R0, R33, -0x38, RZ ;  /* 0xffffffc821007810 */ /* 0x000fc80007ffe0ff */
[----:B------:R-:W-:Y:S02]  /*5040*/  ISETP.GE.U32.AND P3, PT, R0, 0x7fffffa9, PT ;  /* 0x7fffffa90000780c */ /* 0x000fe40003f66070 */
[----:B------:R-:W-:-:S04]  /*5050*/  IADD3 R0, R33, -0x3c, RZ ;  /* 0xffffffc421007810 */ /* 0x000fc80007ffe0ff */
[----:B------:R-:W-:Y:S02]  /*5060*/  ISETP.GE.U32.AND P4, PT, R0, 0x7fffffa5, PT ;  /* 0x7fffffa50000780c */ /* 0x000fe40003f86070 */
[----:B------:R-:W-:Y:S01]  /*5070*/  IADD3 R0, R33, -0x40, RZ ;  /* 0xffffffc021007810 */ /* 0x000fe20007ffe0ff */
[----:B------:R-:W-:-:S03]  /*5080*/  IMAD.MOV.U32 R33, RZ, RZ, 0x1f ;  /* 0x0000001fff217424 */ /* 0x000fc600078e00ff */
[----:B------:R-:W-:Y:S02]  /*5090*/  ISETP.GE.AND P5, PT, R252, R0, PT ;  /* 0x00000000fc00720c */ /* 0x000fe40003fa6270 */
[----:B------:R-:W-:Y:S02]  /*50a0*/  IADD3 R33, R33, c[0x0][0x180], RZ ;  /* 0x0000600021217a10 */ /* 0x000fe40007ffe0ff */
[----:B------:R-:W-:Y:S02]  /*50b0*/  ISETP.GE.U32.AND P6, PT, R0, 0x7fffffa1, PT ;  /* 0x7fffffa10000780c */ /* 0x000fe40003fc6070 */
[----:B------:R-:W-:Y:S02]  /*50c0*/  SEL R0, RZ, 0x4, P5 ;  /* 0x00000004ff007807 */ /* 0x000fe40002800000 */
[----:B------:R-:W-:Y:S02]  /*50d0*/  ISETP.GT.AND P5, PT, R33, 0x5f, PT ;  /* 0x0000005f2100780c */ /* 0x000fe40003fa4270 */
[----:B------:R-:W1:Y:S01]  /*50e0*/  S2R R33, SR_TID.X ;  /* 0x0000000000217919 */ /* 0x000e620000002100 */
[----:B------:R-:W-:Y:S01]  /*50f0*/  IMAD.WIDE R214, R32, 0x4, R214 ;  /* 0x0000000420d67825 */ /* 0x000fe200078e02d6 */
[----:B------:R-:W-:-:S03]  /*5100*/  SEL R0, R0, RZ, P5 ;  /* 0x000000ff00007207 */ /* 0x000fc60002800000 */
[----:B------:R-:W-:-:S04]  /*5110*/  IMAD.WIDE R216, R32, 0x4, R216 ;  /* 0x0000000420d87825 */ /* 0x000fc800078e02d8 */
[----:B------:R-:W-:Y:S01]  /*5120*/  IMAD.WIDE R218, R32, 0x4, R218 ;  /* 0x0000000420da7825 */ /* 0x000fe200078e02da */
[----:B-1----:R-:W-:-:S05]  /*5130*/  LOP3.LUT R131, R33, 0x7f, RZ, 0xc0, !PT ;  /* 0x0000007f21837812 */ /* 0x002fca00078ec0ff */
[----:B------:R-:W-:Y:S02]  /*5140*/  IMAD.SHL.U32 R251, R131, 0x4, RZ ;  /* 0x0000000483fb7824 */ /* 0x000fe400078e00ff */
[----:B------:R-:W-:-:S03]  /*5150*/  IMAD.MOV.U32 R212, RZ, RZ, c[0x0][0x180] ;  /* 0x00006000ffd47624 */ /* 0x000fc600078e00ff */
[----:B------:R-:W-:Y:S01]  /*5160*/  LOP3.LUT R213, R251, 0x60, RZ, 0x3c, !PT ;  /* 0x00000060fbd57812 */ /* 0x000fe200078e3cff */
[----:B------:R-:W-:Y:S01]  /*5170*/  IMAD.WIDE R220, R32, 0x4, R220 ;  /* 0x0000000420dc7825 */ /* 0x000fe200078e02dc */
[----:B------:R-:W-:-:S03]  /*5180*/  ISETP.NE.U32.AND P5, PT, R0, RZ, PT ;  /* 0x000000ff0000720c */ /* 0x000fc60003fa5070 */
[C---:B------:R-:W-:Y:S01]  /*5190*/  IMAD.WIDE R222, R32.reuse, 0x4, R222 ;  /* 0x0000000420de7825 */ /* 0x040fe200078e02de */
[----:B------:R1:W-:Y:S03]  /*51a0*/  LDGSTS.E [R213+0x17a00], [R214.64], !P1 ;  /* 0x17a00000d6d57fae */ /* 0x0003e6000c921844 */
[C---:B------:R-:W-:Y:S01]  /*51b0*/  IMAD.WIDE R224, R32.reuse, 0x4, R224 ;  /* 0x0000000420e07825 */ /* 0x040fe200078e02e0 */
[----:B------:R1:W-:Y:S03]  /*51c0*/  LDGSTS.E [R213+0x17c00], [R216.64], !P1 ;  /* 0x17c00000d8d57fae */ /* 0x0003e6000c921844 */
[----:B------:R-:W-:Y:S01]  /*51d0*/  IMAD.WIDE R226, R32, 0x4, R226 ;  /* 0x0000000420e27825 */ /* 0x000fe200078e02e2 */
[----:B------:R1:W-:Y:S03]  /*51e0*/  LDGSTS.E [R213+0x17e00], [R218.64], !P1 ;  /* 0x17e00000dad57fae */ /* 0x0003e6000c921844 */
[----:B------:R-:W-:Y:S01]  /*51f0*/  IMAD.MOV.U32 R32, RZ, RZ, c[0x0][0x188] ;  /* 0x00006200ff207624 */ /* 0x000fe200078e00ff */
[----:B------:R-:W-:Y:S01]  /*5200*/  IADD3 R0, R212, -0x41, RZ ;  /* 0xffffffbfd4007810 */ /* 0x000fe20007ffe0ff */
[----:B------:R1:W-:Y:S04]  /*5210*/  LDGSTS.E [R213+0x19800], [R220.64], !P2 ;  /* 0x19800000dcd57fae */ /* 0x0003e8000d121844 */
[----:B------:R1:W-:Y:S01]  /*5220*/  STL.64 [R1+0x7a8], R220 ;  /* 0x0007a8dc01007387 */ /* 0x0003e20000100a00 */
[----:B------:R-:W-:-:S02]  /*5230*/  ISETP.GE.U32.AND P1, PT, R0, 0x7fffffa0, PT ;  /* 0x7fffffa00000780c */ /* 0x000fc40003f26070 */
[----:B------:R-:W-:Y:S01]  /*5240*/  IADD3 R0, R212, -0x45, RZ ;  /* 0xffffffbbd4007810 */ /* 0x000fe20007ffe0ff */
[----:B------:R2:W-:Y:S04]  /*5250*/  LDGSTS.E [R213+0x19a00], [R222.64], !P2 ;  /* 0x19a00000ded57fae */ /* 0x0005e8000d121844 */
[----:B------:R2:W-:Y:S01]  /*5260*/  LDGSTS.E [R213+0x19c00], [R224.64], !P2 ;  /* 0x19c00000e0d57fae */ /* 0x0005e2000d121844 */
[----:B-1----:R-:W-:-:S03]  /*5270*/  IMAD.SHL.U32 R220, R32, 0x20, RZ ;  /* 0x0000002020dc7824 */ /* 0x002fc600078e00ff */
[----:B------:R1:W-:Y:S01]  /*5280*/  LDGSTS.E [R213+0x19e00], [R226.64], !P2 ;  /* 0x19e00000e2d57fae */ /* 0x0003e2000d121844 */
[----:B------:R-:W-:Y:S01]  /*5290*/  IMAD.WIDE R228, R220, 0x4, R228 ;  /* 0x00000004dce47825 */ /* 0x000fe200078e02e4 */
[----:B------:R-:W-:-:S03]  /*52a0*/  ISETP.GE.U32.AND P2, PT, R0, 0x7fffff9c, PT ;  /* 0x7fffff9c0000780c */ /* 0x000fc60003f46070 */
[C---:B------:R-:W-:Y:S01]  /*52b0*/  IMAD.WIDE R230, R220.reuse, 0x4, R230 ;  /* 0x00000004dce67825 */ /* 0x040fe200078e02e6 */
[----:B------:R1:W-:Y:S03]  /*52c0*/  LDGSTS.E [R213+0x1b800], [R228.64], !P3 ;  /* 0x1b800000e4d57fae */ /* 0x0003e6000d921844 */
[----:B------:R-:W-:Y:S01]  /*52d0*/  IMAD.WIDE R232, R220, 0x4, R232 ;  /* 0x00000004dce87825 */ /* 0x000fe200078e02e8 */
[----:B------:R-:W-:Y:S01]  /*52e0*/  IADD3 R0, R212, -0x49, RZ ;  /* 0xffffffb7d4007810 */ /* 0x000fe20007ffe0ff */
[----:B------:R1:W-:Y:S02]  /*52f0*/  LDGSTS.E [R213+0x1ba00], [R230.64], !P3 ;  /* 0x1ba00000e6d57fae */ /* 0x0003e4000d921844 */
[C---:B------:R-:W-:Y:S02]  /*5300*/  IMAD.WIDE R234, R220.reuse, 0x4, R234 ;  /* 0x00000004dcea7825 */ /* 0x040fe400078e02ea */
[----:B------:R1:W-:Y:S02]  /*5310*/  LDGSTS.E [R213+0x1bc00], [R232.64], !P3 ;  /* 0x1bc00000e8d57fae */ /* 0x0003e4000d921844 */
[----:B------:R-:W-:-:S02]  /*5320*/  IMAD.WIDE R236, R220, 0x4, R236 ;  /* 0x00000004dcec7825 */ /* 0x000fc400078e02ec */
[----:B------:R1:W-:Y:S01]  /*5330*/  LDGSTS.E [R213+0x1be00], [R234.64], !P3 ;  /* 0x1be00000ead57fae */ /* 0x0003e2000d921844 */
[----:B------:R-:W-:Y:S02]  /*5340*/  ISETP.GE.U32.AND P3, PT, R0, 0x7fffff98, PT ;  /* 0x7fffff980000780c */ /* 0x000fe40003f66070 */
[----:B------:R-:W-:Y:S01]  /*5350*/  IADD3 R0, R212, -0x4d, RZ ;  /* 0xffffffb3d4007810 */ /* 0x000fe20007ffe0ff */
[----:B------:R1:W-:Y:S01]  /*5360*/  LDGSTS.E [R213+0x1d800], [R236.64], !P4 ;  /* 0x1d800000ecd57fae */ /* 0x0003e2000e121844 */
[----:B------:R-:W-:-:S04]  /*5370*/  LOP3.LUT R75, R33, 0x60, RZ, 0xc0, !PT ;  /* 0x00000060214b7812 */ /* 0x000fc800078ec0ff */
[--C-:B------:R-:W-:Y:S02]  /*5380*/  SHF.R.U32.HI R41, RZ, 0x1, R75.reuse ;  /* 0x00000001ff297819 */ /* 0x100fe4000001164b */
[----:B------:R-:W-:Y:S02]  /*5390*/  SHF.R.U32.HI R75, RZ, 0x1, R75 ;  /* 0x00000001ff4b7819 */ /* 0x000fe4000001164b */
[C---:B------:R-:W-:Y:S02]  /*53a0*/  LOP3.LUT R41, R40.reuse, R41, RZ, 0x3c, !PT ;  /* 0x0000002928297212 */ /* 0x040fe400078e3cff */
[----:B------:R-:W-:-:S04]  /*53b0*/  LOP3.LUT R75, R40, R75, RZ, 0x3c, !PT ;  /* 0x0000004b284b7212 */ /* 0x000fc800078e3cff */
[----:B------:R-:W-:Y:S01]  /*53c0*/  LOP3.LUT R75, R75, 0x40, RZ, 0x3c, !PT ;  /* 0x000000404b4b7812 */ /* 0x000fe200078e3cff */
[C---:B------:R-:W-:Y:S02]  /*53d0*/  IMAD.SHL.U32 R221, R131.reuse, 0x4, RZ ;  /* 0x0000000483dd7824 */ /* 0x040fe400078e00ff */
[----:B------:R-:W-:-:S05]  /*53e0*/  IMAD.SHL.U32 R131, R131, 0x4, RZ ;  /* 0x0000000483837824 */ /* 0x000fca00078e00ff */
[----:B------:R-:W-:Y:S01]  /*53f0*/  LOP3.LUT R250, R131, 0x20, RZ, 0x3c, !PT ;  /* 0x0000002083fa7812 */ /* 0x000fe200078e3cff */
[----:B--2---:R-:W-:-:S04]  /*5400*/  IMAD.WIDE R16, R220, 0x4, R16 ;  /* 0x00000004dc107825 */ /* 0x004fc800078e0210 */
[C---:B---3--:R-:W-:Y:S01]  /*5410*/  IMAD.WIDE R14, R220.reuse, 0x4, R14 ;  /* 0x00000004dc0e7825 */ /* 0x048fe200078e020e */
[----:B------:R1:W-:Y:S03]  /*5420*/  LDGSTS.E [R213+0x1da00], [R16.64], !P4 ;  /* 0x1da0000010d57fae */ /* 0x0003e6000e121844 */
[----:B----4-:R-:W-:Y:S01]  /*5430*/  IMAD.WIDE R2, R220, 0x4, R2 ;  /* 0x00000004dc027825 */ /* 0x010fe200078e0202 */
[----:B------:R1:W-:Y:S04]  /*5440*/  LDGSTS.E [R213+0x1dc00], [R14.64], !P4 ;  /* 0x1dc000000ed57fae */ /* 0x0003e8000e121844 */
[----:B------:R1:W-:Y:S01]  /*5450*/  LDGSTS.E [R213+0x1de00], [R2.64], !P4 ;  /* 0x1de0000002d57fae */ /* 0x0003e2000e121844 */
[----:B------:R-:W-:-:S02]  /*5460*/  ISETP.GE.U32.AND P4, PT, R0, 0x7fffff94, PT ;  /* 0x7fffff940000780c */ /* 0x000fc40003f86070 */
[----:B------:R-:W-:Y:S01]  /*5470*/  MOV R0, c[0x0][0x18c] ;  /* 0x0000630000007a02 */ /* 0x000fe20000000f00 */
[----:B------:R-:W-:-:S04]  /*5480*/  IMAD.WIDE R10, R220, 0x4, R22 ;  /* 0x00000004dc0a7825 */ /* 0x000fc800078e0216 */
[----:B------:R-:W-:Y:S01]  /*5490*/  IMAD.WIDE R6, R220, 0x4, R20 ;  /* 0x00000004dc067825 */ /* 0x000fe200078e0214 */
[----:B------:R1:W-:Y:S03]  /*54a0*/  LDGSTS.E [R213+0x1f800], [R10.64], !P6 ;  /* 0x1f8000000ad57fae */ /* 0x0003e6000f121844 */
[----:B------:R-:W-:Y:S01]  /*54b0*/  IMAD.SHL.U32 R26, R0, 0x20, RZ ;  /* 0x00000020001a7824 */ /* 0x000fe200078e00ff */
[----:B------:R1:W-:Y:S01]  /*54c0*/  LDGSTS.E [R213+0x1fa00], [R6.64], !P6 ;  /* 0x1fa0000006d57fae */ /* 0x0003e2000f121844 */
[----:B------:R-:W-:-:S03]  /*54d0*/  IMAD.WIDE R12, R220, 0x4, R18 ;  /* 0x00000004dc0c7825 */ /* 0x000fc600078e0212 */
[----:B------:R-:W2:Y:S01]  /*54e0*/  LDL.LU.64 R18, [R1+0x310] ;  /* 0x0003100001127983 */ /* 0x000ea20000300a00 */
[----:B------:R-:W-:-:S03]  /*54f0*/  IMAD.WIDE R4, R220, 0x4, R30 ;  /* 0x00000004dc047825 */ /* 0x000fc600078e021e */
[----:B------:R1:W-:Y:S01]  /*5500*/  LDGSTS.E [R213+0x1fc00], [R12.64], !P6 ;  /* 0x1fc000000cd57fae */ /* 0x0003e2000f121844 */
[----:B------:R-:W-:-:S03]  /*5510*/  IMAD.WIDE R78, R26, 0x4, R78 ;  /* 0x000000041a4e7825 */ /* 0x000fc600078e024e */
[----:B------:R1:W-:Y:S01]  /*5520*/  LDGSTS.E [R213+0x1fe00], [R4.64], !P6 ;  /* 0x1fe0000004d57fae */ /* 0x0003e2000f121844 */
[----:B------:R-:W-:-:S03]  /*5530*/  IMAD.WIDE R8, R26, 0x4, R8 ;  /* 0x000000041a087825 */ /* 0x000fc600078e0208 */
[----:B------:R-:W0:Y:S01]  /*5540*/  LDGDEPBAR ;  /* 0x00000000000079af */ /* 0x000e220000000000 */
[----:B------:R-:W-:-:S03]  /*5550*/  IMAD.WIDE R58, R26, 0x4, R58 ;  /* 0x000000041a3a7825 */ /* 0x000fc600078e023a */
[----:B------:R-:W3:Y:S01]  /*5560*/  LDL.LU.64 R20, [R1+0x308] ;  /* 0x0003080001147983 */ /* 0x000ee20000300a00 */
[----:B------:R-:W-:-:S03]  /*5570*/  IMAD.WIDE R56, R26, 0x4, R56 ;  /* 0x000000041a387825 */ /* 0x000fc600078e0238 */
[----:B------:R4:W-:Y:S01]  /*5580*/  LDGSTS.E [R41+0x52000], [R78.64], P0 ;  /* 0x520000004e297fae */ /* 0x0009e20008121844 */
        /* <DEDUP_REMOVED lines=23> */
[----:B------:R-:W3:Y:S04]  /*5700*/  LDL.LU.64 R26, [R1+0x290] ;  /* 0x00029000011a7983 */ /* 0x000ee80000300a00 */
[----:B------:R-:W3:Y:S04]  /*5710*/  LDL.LU.64 R28, [R1+0x288] ;  /* 0x00028800011c7983 */ /* 0x000ee80000300a00 */
[----:B------:R-:W3:Y:S04]  /*5720*/  LDL.LU.64 R30, [R1+0x280] ;  /* 0x00028000011e7983 */ /* 0x000ee80000300a00 */
[----:B------:R-:W3:Y:S04]  /*5730*/  LDL.LU.64 R32, [R1+0x250] ;  /* 0x0002500001207983 */ /* 0x000ee80000300a00 */
[----:B------:R1:W-:Y:S04]  /*5740*/  LDGSTS.E [R75+0x52a00], [R70.64], P0 ;  /* 0x52a00000464b7fae */ /* 0x0003e80008121844 */
[----:B------:R1:W-:Y:S04]  /*5750*/  LDGSTS.E [R75+0x52e00], [R62.64], P0 ;  /* 0x52e000003e4b7fae */ /* 0x0003e80008121844 */
[----:B----4-:R-:W4:Y:S04]  /*5760*/  LDL.LU.64 R40, [R1+0x208] ;  /* 0x0002080001287983 */ /* 0x010f280000300a00 */
[----:B------:R1:W-:Y:S04]  /*5770*/  LDGSTS.E [R75+0x53200], [R68.64], P0 ;  /* 0x53200000444b7fae */ /* 0x0003e80008121844 */
[----:B------:R1:W-:Y:S04]  /*5780*/  LDGSTS.E [R75+0x53600], [R66.64], P0 ;  /* 0x53600000424b7fae */ /* 0x0003e80008121844 */
[----:B------:R-:W4:Y:S04]  /*5790*/  LDL.LU.64 R44, [R1+0x1c0] ;  /* 0x0001c000012c7983 */ /* 0x000f280000300a00 */
[----:B------:R1:W-:Y:S04]  /*57a0*/  LDGSTS.E [R75+0x53a00], [R64.64], P0 ;  /* 0x53a00000404b7fae */ /* 0x0003e80008121844 */
[----:B------:R1:W-:Y:S04]  /*57b0*/  LDGSTS.E [R75+0x53e00], [R60.64], P0 ;  /* 0x53e000003c4b7fae */ /* 0x0003e80008121844 */
[----:B------:R-:W0:Y:S04]  /*57c0*/  LDGDEPBAR ;  /* 0x00000000000079af */ /* 0x000e280000000000 */
[----:B-1----:R-:W4:Y:S04]  /*57d0*/  LDL.LU.64 R74, [R1+0x1b8] ;  /* 0x0001b800014a7983 */ /* 0x002f280000300a00 */
[----:B------:R-:W4:Y:S04]  /*57e0*/  LDL.LU.64 R90, [R1+0x130] ;  /* 0x00013000015a7983 */ /* 0x000f280000300a00 */
        /* <DEDUP_REMOVED lines=41> */
[----:B------:R-:W4:Y:S01]  /*5a80*/  LDL.LU.64 R174, [R1+0x48] ;  /* 0x0000480001ae7983 */ /* 0x000f220000300a00 */
[----:B------:R-:W-:Y:S01]  /*5a90*/  IADD3 R0, R212, -0x51, RZ ;  /* 0xffffffafd4007810 */ /* 0x000fe20007ffe0ff */
[----:B--2---:R-:W-:-:S02]  /*5aa0*/  IMAD.WIDE R18, R220, 0x4, R18 ;  /* 0x00000004dc127825 */ /* 0x004fc400078e0212 */
[----:B------:R-:W-:Y:S01]  /*5ab0*/  BAR.SYNC.DEFER_BLOCKING 0x0 ;  /* 0x0000000000007b1d */ /* 0x000fe20000010000 */
[----:B------:R-:W-:Y:S02]  /*5ac0*/  ISETP.GE.U32.AND P6, PT, R0, 0x7fffff90, PT ;  /* 0x7fffff900000780c */ /* 0x000fe40003fc6070 */
[----:B------:R-:W-:Y:S01]  /*5ad0*/  IADD3 R0, R212, -0x55, RZ ;  /* 0xffffffabd4007810 */ /* 0x000fe20007ffe0ff */
[----:B------:R-:W-:Y:S02]  /*5ae0*/  IMAD.WIDE R34, R220, 0x4, R34 ;  /* 0x00000004dc227825 */ /* 0x000fe400078e0222 */
[----:B------:R-:W2:Y:S01]  /*5af0*/  LDL.LU.64 R176, [R1+0x2d0] ;  /* 0x0002d00001b07983 */ /* 0x000ea20000300a00 */
[----:B------:R-:W-:Y:S02]  /*5b00*/  ISETP.GE.U32.AND P0, PT, R0, 0x7fffff8c, PT ;  /* 0x7fffff8c0000780c */ /* 0x000fe40003f06070 */
[----:B------:R-:W-:Y:S01]  /*5b10*/  IADD3 R0, R212, -0x59, RZ ;  /* 0xffffffa7d4007810 */ /* 0x000fe20007ffe0ff */
[C---:B------:R-:W-:Y:S01]  /*5b20*/  IMAD.WIDE R36, R220.reuse, 0x4, R36 ;  /* 0x00000004dc247825 */ /* 0x040fe200078e0224 */
[----:B------:R-:W2:Y:S03]  /*5b30*/  LDL.LU.64 R178, [R1+0x2c8] ;  /* 0x0002c80001b27983 */ /* 0x000ea60000300a00 */
[C---:B---3--:R-:W-:Y:S01]  /*5b40*/  IMAD.WIDE R20, R220.reuse, 0x4, R20 ;  /* 0x00000004dc147825 */ /* 0x048fe200078e0214 */
[----:B------:R-:W3:Y:S03]  /*5b50*/  LDL.LU.64 R180, [R1+0x2c0] ;  /* 0x0002c00001b47983 */ /* 0x000ee60000300a00 */
[C---:B------:R-:W-:Y:S01]  /*5b60*/  IMAD.WIDE R38, R220.reuse, 0x4, R38 ;  /* 0x00000004dc267825 */ /* 0x040fe200078e0226 */
[----:B------:R-:W2:Y:S03]  /*5b70*/  LDL.LU.64 R182, [R1+0x2b8] ;  /* 0x0002b80001b67983 */ /* 0x000ea60000300a00 */
[C---:B------:R-:W-:Y:S01]  /*5b80*/  IMAD.WIDE R22, R220.reuse, 0x4, R22 ;  /* 0x00000004dc167825 */ /* 0x040fe200078e0216 */
[----:B------:R-:W-:Y:S01]  /*5b90*/  @!PT LDS RZ, [RZ] ;  /* 0x00000000fffff984 */ /* 0x000fe20000000800 */
[----:B------:R-:W-:Y:S01]  /*5ba0*/  @!PT LDS RZ, [RZ] ;  /* 0x00000000fffff984 */ /* 0x000fe20000000800 */
[----:B------:R-:W-:Y:S01]  /*5bb0*/  @!PT LDS RZ, [RZ] ;  /* 0x00000000fffff984 */ /* 0x000fe20000000800 */
[----:B------:R1:W-:Y:S04]  /*5bc0*/  LDGSTS.E [R221+0x20000], [R18.64], !P1 ;  /* 0x2000000012dd7fae */ /* 0x0003e8000c921844 */
[----:B------:R1:W-:Y:S01]  /*5bd0*/  LDGSTS.E [R221+0x20200], [R20.64], !P1 ;  /* 0x2020000014dd7fae */ /* 0x0003e2000c921844 */
[----:B------:R-:W-:-:S03]  /*5be0*/  IMAD.WIDE R24, R220, 0x4, R24 ;  /* 0x00000004dc187825 */ /* 0x000fc600078e0218 */
[----:B------:R1:W-:Y:S04]  /*5bf0*/  LDGSTS.E [R221+0x20400], [R22.64], !P1 ;  /* 0x2040000016dd7fae */ /* 0x0003e8000c921844 */
[----:B------:R1:W-:Y:S01]  /*5c00*/  LDGSTS.E [R221+0x20600], [R24.64], !P1 ;  /* 0x2060000018dd7fae */ /* 0x0003e2000c921844 */
[----:B------:R-:W-:Y:S02]  /*5c10*/  ISETP.GE.U32.AND P1, PT, R0, 0x7fffff88, PT ;  /* 0x7fffff880000780c */ /* 0x000fe40003f26070 */
[----:B------:R-:W-:Y:S01]  /*5c20*/  IADD3 R0, R212, -0x5d, RZ ;  /* 0xffffffa3d4007810 */ /* 0x000fe20007ffe0ff */
[C---:B------:R-:W-:Y:S01]  /*5c30*/  IMAD.WIDE R46, R220.reuse, 0x4, R46 ;  /* 0x00000004dc2e7825 */ /* 0x040fe200078e022e */
[----:B------:R-:W2:Y:S03]  /*5c40*/  LDL.LU.64 R184, [R1+0x228] ;  /* 0x0002280001b87983 */ /* 0x000ea60000300a00 */
[C---:B------:R-:W-:Y:S01]  /*5c50*/  IMAD.WIDE R52, R220.reuse, 0x4, R52 ;  /* 0x00000004dc347825 */ /* 0x040fe200078e0234 */
[----:B------:R-:W2:Y:S03]  /*5c60*/  LDL.LU.64 R186, [R1+0x220] ;  /* 0x0002200001ba7983 */ /* 0x000ea60000300a00 */
[C---:B------:R-:W-:Y:S01]  /*5c70*/  IMAD.WIDE R80, R220.reuse, 0x4, R80 ;  /* 0x00000004dc507825 */ /* 0x040fe200078e0250 */
[----:B------:R-:W3:Y:S03]  /*5c80*/  LDL.LU.64 R188, [R1+0x218] ;  /* 0x0002180001bc7983 */ /* 0x000ee60000300a00 */
        /* <DEDUP_REMOVED lines=19> */
[----:B------:R1:W-:Y:S01]  /*5dc0*/  LDGSTS.E [R221+0x24000], [R34.64], !P3 ;  /* 0x2400000022dd7fae */ /* 0x0003e2000d921844 */
[----:B----4-:R-:W-:-:S03]  /*5dd0*/  IMAD.WIDE R40, R220, 0x4, R40 ;  /* 0x00000004dc287825 */ /* 0x010fc600078e0228 */
[----:B------:R1:W-:Y:S04]  /*5de0*/  LDGSTS.E [R221+0x24200], [R36.64], !P3 ;  /* 0x2420000024dd7fae */ /* 0x0003e8000d921844 */
[----:B------:R1:W-:Y:S04]  /*5df0*/  LDGSTS.E [R221+0x24400], [R38.64], !P3 ;  /* 0x2440000026dd7fae */ /* 0x0003e8000d921844 */
[----:B------:R1:W-:Y:S01]  /*5e00*/  LDGSTS.E [R221+0x24600], [R40.64], !P3 ;  /* 0x2460000028dd7fae */ /* 0x0003e2000d921844 */
[----:B------:R-:W-:Y:S01]  /*5e10*/  IMAD.WIDE R44, R220, 0x4, R44 ;  /* 0x00000004dc2c7825 */ /* 0x000fe200078e022c */
[----:B------:R-:W-:-:S02]  /*5e20*/  ISETP.GE.U32.AND P3, PT, R0, 0x7fffff9f, PT ;  /* 0x7fffff9f0000780c */ /* 0x000fc40003f66070 */
[----:B------:R-:W-:Y:S02]  /*5e30*/  IADD3 R0, R212, -0x46, RZ ;  /* 0xffffffbad4007810 */ /* 0x000fe40007ffe0ff */
[----:B------:R1:W-:Y:S04]  /*5e40*/  LDGSTS.E [R221+0x26000], [R44.64], !P4 ;  /* 0x260000002cdd7fae */ /* 0x0003e8000e121844 */
[----:B------:R1:W-:Y:S04]  /*5e50*/  LDGSTS.E [R221+0x26200], [R46.64], !P4 ;  /* 0x262000002edd7fae */ /* 0x0003e8000e121844 */
[----:B------:R1:W-:Y:S01]  /*5e60*/  LDGSTS.E [R221+0x26400], [R52.64], !P4 ;  /* 0x2640000034dd7fae */ /* 0x0003e2000e121844 */
[----:B------:R-:W-:-:S04]  /*5e70*/  IMAD.WIDE R74, R220, 0x4, R74 ;  /* 0x00000004dc4a7825 */ /* 0x000fc800078e024a */
[----:B------:R-:W-:Y:S01]  /*5e80*/  IMAD.WIDE R90, R220, 0x4, R90 ;  /* 0x00000004dc5a7825 */ /* 0x000fe200078e025a */
[----:B------:R1:W-:Y:S01]  /*5e90*/  LDGSTS.E [R221+0x26600], [R74.64], !P4 ;  /* 0x266000004add7fae */ /* 0x0003e2000e121844 */
[----:B------:R-:W-:Y:S02]  /*5ea0*/  ISETP.GE.U32.AND P4, PT, R0, 0x7fffff9b, PT ;  /* 0x7fffff9b0000780c */ /* 0x000fe40003f86070 */
[----:B------:R-:W-:Y:S01]  /*5eb0*/  IMAD.WIDE R92, R220, 0x4, R92 ;  /* 0x00000004dc5c7825 */ /* 0x000fe200078e025c */
[----:B------:R1:W-:Y:S01]  /*5ec0*/  LDGSTS.E [R221+0x28000], [R80.64], !P6 ;  /* 0x2800000050dd7fae */ /* 0x0003e2000f121844 */
[----:B------:R-:W-:Y:S02]  /*5ed0*/  IADD3 R0, R212, -0x4a, RZ ;  /* 0xffffffb6d4007810 */ /* 0x000fe40007ffe0ff */
        /* <DEDUP_REMOVED lines=65> */
[C---:B------:R-:W-:Y:S01]  /*62f0*/  IMAD.WIDE R148, R220.reuse, 0x4, R148 ;  /* 0x00000004dc947825 */ /* 0x040fe200078e0294 */
[----:B------:R4:W-:Y:S03]  /*6300*/  LDGSTS.E [R250+0x26800], [R136.64], !P0 ;  /* 0x2680000088fa7fae */ /* 0x0009e6000c121844 */
        /* <DEDUP_REMOVED lines=24> */
[----:B------:R-:W-:Y:S01]  /*6490*/  IMAD.WIDE R174, R220, 0x4, R174 ;  /* 0x00000004dcae7825 */ /* 0x000fe200078e02ae */
[----:B------:R4:W-:Y:S04]  /*64a0*/  LDGSTS.E [R250+0x2ca00], [R162.64], !P3 ;  /* 0x2ca00000a2fa7fae */ /* 0x0009e8000d921844 */
[----:B------:R4:W-:Y:S04]  /*64b0*/  LDGSTS.E [R250+0x2cc00], [R164.64], !P3 ;  /* 0x2cc00000a4fa7fae */ /* 0x0009e8000d921844 */
[----:B------:R4:W-:Y:S01]  /*64c0*/  LDGSTS.E [R250+0x2ce00], [R166.64], !P3 ;  /* 0x2ce00000a6fa7fae */ /* 0x0009e2000d921844 */
[----:B------:R-:W-:-:S03]  /*64d0*/  LOP3.LUT R252, R251, 0x40, RZ, 0x3c, !PT ;  /* 0x00000040fbfc7812 */ /* 0x000fc600078e3cff */
[----:B------:R4:W-:Y:S04]  /*64e0*/  LDGSTS.E [R250+0x2e800], [R168.64], !P4 ;  /* 0x2e800000a8fa7fae */ /* 0x0009e8000e121844 */
[----:B------:R4:W-:Y:S04]  /*64f0*/  LDGSTS.E [R250+0x2ea00], [R170.64], !P4 ;  /* 0x2ea00000aafa7fae */ /* 0x0009e8000e121844 */
[----:B------:R4:W-:Y:S04]  /*6500*/  LDGSTS.E [R250+0x2ec00], [R172.64], !P4 ;  /* 0x2ec00000acfa7fae */ /* 0x0009e8000e121844 */
[----:B------:R4:W-:Y:S04]  /*6510*/  LDGSTS.E [R250+0x2ee00], [R174.64], !P4 ;  /* 0x2ee00000aefa7fae */ /* 0x0009e8000e121844 */
[----:B----4-:R-:W4:Y:S04]  /*6520*/  LDL.LU.64 R250, [R1+0x190] ;  /* 0x0001900001fa7983 */ /* 0x010f280000300a00 */
[----:B------:R-:W4:Y:S04]  /*6530*/  LDL.LU.64 R238, [R1+0x188] ;  /* 0x0001880001ee7983 */ /* 0x000f280000300a00 */
[----:B------:R-:W4:Y:S04]  /*6540*/  LDL.LU.64 R240, [R1+0x180] ;  /* 0x0001800001f07983 */ /* 0x000f280000300a00 */
[----:B------:R-:W4:Y:S01]  /*6550*/  LDL.LU.64 R244, [R1+0x178] ;  /* 0x0001780001f47983 */ /* 0x000f220000300a00 */
[----:B------:R-:W-:Y:S01]  /*6560*/  IADD3 R0, R212, -0x43, RZ ;  /* 0xffffffbdd4007810 */ /* 0x000fe20007ffe0ff */
[----:B--2---:R-:W-:-:S02]  /*6570*/  IMAD.WIDE R176, R220, 0x4, R176 ;  /* 0x00000004dcb07825 */ /* 0x004fc400078e02b0 */
[----:B------:R-:W2:Y:S01]  /*6580*/  LDL.LU.64 R202, [R1+0x150] ;  /* 0x0001500001ca7983 */ /* 0x000ea20000300a00 */
[----:B------:R-:W-:Y:S02]  /*6590*/  ISETP.GE.U32.AND P6, PT, R0, 0x7fffff9e, PT ;  /* 0x7fffff9e0000780c */ /* 0x000fe40003fc6070 */
[----:B------:R-:W-:Y:S01]  /*65a0*/  IADD3 R0, R212, -0x47, RZ ;  /* 0xffffffb9d4007810 */ /* 0x000fe20007ffe0ff */
[----:B------:R-:W-:Y:S01]  /*65b0*/  IMAD.WIDE R178, R220, 0x4, R178 ;  /* 0x00000004dcb27825 */ /* 0x000fe200078e02b2 */
[----:B------:R-:W2:Y:S02]  /*65c0*/  LDL.LU.64 R200, [R1+0x148] ;  /* 0x0001480001c87983 */ /* 0x000ea40000300a00 */
[----:B------:R-:W-:Y:S02]  /*65d0*/  ISETP.GE.U32.AND P0, PT, R0, 0x7fffff9a, PT ;  /* 0x7fffff9a0000780c */ /* 0x000fe40003f06070 */
[----:B------:R-:W-:Y:S01]  /*65e0*/  IADD3 R0, R212, -0x4b, RZ ;  /* 0xffffffb5d4007810 */ /* 0x000fe20007ffe0ff */
[----:B---3--:R-:W-:Y:S01]  /*65f0*/  IMAD.WIDE R180, R220, 0x4, R180 ;  /* 0x00000004dcb47825 */ /* 0x008fe200078e02b4 */
[----:B------:R-:W3:Y:S02]  /*6600*/  LDL.LU.64 R198, [R1+0x140] ;  /* 0x0001400001c67983 */ /* 0x000ee40000300a00 */
[----:B------:R-:W-:Y:S01]  /*6610*/  ISETP.GE.U32.AND P1, PT, R0, 0x7fffff96, PT ;  /* 0x7fffff960000780c */ /* 0x000fe20003f26070 */
        /* <DEDUP_REMOVED lines=9> */
[----:B------:R-:W3:Y:S03]  /*66b0*/  LDL.LU.64 R196, [R1+0x138] ;  /* 0x0001380001c47983 */ /* 0x000ee60000300a00 */
[C---:B------:R-:W-:Y:S01]  /*66c0*/  IMAD.WIDE R192, R220.reuse, 0x4, R192 ;  /* 0x00000004dcc07825 */ /* 0x040fe200078e02c0 */
[----:B------:R1:W-:Y:S03]  /*66d0*/  LDGSTS.E [R252+0x23000], [R184.64], !P0 ;  /* 0x23000000b8fc7fae */ /* 0x0003e6000c121844 */
[C---:B------:R-:W-:Y:S01]  /*66e0*/  IMAD.WIDE R206, R220.reuse, 0x4, R246 ;  /* 0x00000004dcce7825 */ /* 0x040fe200078e02f6 */
[----:B------:R1:W-:Y:S03]  /*66f0*/  LDGSTS.E [R252+0x23200], [R186.64], !P0 ;  /* 0x23200000bafc7fae */ /* 0x0003e6000c121844 */
[C---:B------:R-:W-:Y:S01]  /*6700*/  IMAD.WIDE R194, R220.reuse, 0x4, R194 ;  /* 0x00000004dcc27825 */ /* 0x040fe200078e02c2 */
[----:B------:R-:W3:Y:S03]  /*6710*/  LDL.LU.64 R242, [R1+0x40] ;  /* 0x0000400001f27983 */ /* 0x000ee60000300a00 */
[C---:B------:R-:W-:Y:S01]  /*6720*/  IMAD.WIDE R204, R220.reuse, 0x4, R248 ;  /* 0x00000004dccc7825 */ /* 0x040fe200078e02f8 */
[----:B------:R1:W-:Y:S04]  /*6730*/  LDGSTS.E [R252+0x23400], [R188.64], !P0 ;  /* 0x23400000bcfc7fae */ /* 0x0003e8000c121844 */
[----:B------:R1:W-:Y:S04]  /*6740*/  LDGSTS.E [R252+0x23600], [R190.64], !P0 ;  /* 0x23600000befc7fae */ /* 0x0003e8000c121844 */
[----:B------:R-:W3:Y:S04]  /*6750*/  LDL.LU.64 R246, [R1+0x38] ;  /* 0x0000380001f67983 */ /* 0x000ee80000300a00 */
[----:B------:R4:W-:Y:S04]  /*6760*/  STL.64 [R1], R206 ;  /* 0x000000ce01007387 */ /* 0x0009e80000100a00 */
[----:B------:R1:W-:Y:S04]  /*6770*/  LDGSTS.E [R252+0x25000], [R192.64], !P1 ;  /* 0x25000000c0fc7fae */ /* 0x0003e8000c921844 */
[----:B------:R-:W3:Y:S04]  /*6780*/  LDL.LU.64 R248, [R1+0x30] ;  /* 0x0000300001f87983 */ /* 0x000ee80000300a00 */
[----:B------:R1:W-:Y:S04]  /*6790*/  LDGSTS.E [R252+0x25200], [R194.64], !P1 ;  /* 0x25200000c2fc7fae */ /* 0x0003e8000c921844 */
[----:B------:R4:W-:Y:S04]  /*67a0*/  LDGSTS.E [R252+0x25400], [R206.64], !P1 ;  /* 0x25400000cefc7fae */ /* 0x0009e8000c921844 */
[----:B------:R1:W-:Y:S04]  /*67b0*/  STL.64 [R1+0x8], R204 ;  /* 0x000008cc01007387 */ /* 0x0003e80000100a00 */
[----:B------:R1:W-:Y:S01]  /*67c0*/  LDGSTS.E [R252+0x25600], [R204.64], !P1 ;  /* 0x25600000ccfc7fae */ /* 0x0003e2000c921844 */
[----:B----4-:R-:W-:-:S03]  /*67d0*/  IMAD.WIDE R206, R220, 0x4, R250 ;  /* 0x00000004dcce7825 */ /* 0x010fc600078e02fa */
[----:B------:R-:W4:Y:S01]  /*67e0*/  LDL.LU.64 R250, [R1+0x28] ;  /* 0x0000280001fa7983 */ /* 0x000f220000300a00 */
[----:B-1----:R-:W-:-:S03]  /*67f0*/  IMAD.WIDE R204, R220, 0x4, R238 ;  /* 0x00000004dccc7825 */ /* 0x002fc600078e02ee */
[----:B------:R1:W-:Y:S01]  /*6800*/  STL.64 [R1+0x10], R206 ;  /* 0x000010ce01007387 */ /* 0x0003e20000100a00 */
[----:B------:R-:W-:-:S04]  /*6810*/  IMAD.WIDE R238, R220, 0x4, R240 ;  /* 0x00000004dcee7825 */ /* 0x000fc800078e02f0 */
[----:B------:R-:W-:Y:S02]  /*6820*/  IMAD.WIDE R240, R220, 0x4, R244 ;  /* 0x00000004dcf07825 */ /* 0x000fe400078e02f4 */
[----:B------:R-:W4:Y:S01]  /*6830*/  LDL.LU.64 R244, [R1+0x20] ;  /* 0x0000200001f47983 */ /* 0x000f220000300a00 */
[----:B------:R-:W-:-:S04]  /*6840*/  IADD3 R0, R212, -0x4f, RZ ;  /* 0xffffffb1d4007810 */ /* 0x000fc80007ffe0ff */
[----:B------:R-:W-:Y:S02]  /*6850*/  ISETP.GE.U32.AND P2, PT, R0, 0x7fffff92, PT ;  /* 0x7fffff920000780c */ /* 0x000fe40003f46070 */
[----:B------:R-:W-:Y:S01]  /*6860*/  IADD3 R0, R212, -0x53, RZ ;  /* 0xffffffadd4007810 */ /* 0x000fe20007ffe0ff */
[----:B------:R1:W-:Y:S03]  /*6870*/  STL.64 [R1+0x18], R204 ;  /* 0x000018cc01007387 */ /* 0x0003e60000100a00 */
[----:B------:R-:W-:Y:S02]  /*6880*/  ISETP.GE.U32.AND P3, PT, R0, 0x7fffff8e, PT ;  /* 0x7fffff8e0000780c */ /* 0x000fe40003f66070 */
[----:B------:R-:W-:Y:S01]  /*6890*/  IADD3 R0, R212, -0x57, RZ ;  /* 0xffffffa9d4007810 */ /* 0x000fe20007ffe0ff */
[----:B--2---:R-:W-:-:S04]  /*68a0*/  IMAD.WIDE R202, R220, 0x4, R202 ;  /* 0x00000004dcca7825 */ /* 0x004fc800078e02ca */
[----:B------:R1:W-:Y:S01]  /*68b0*/  LDGSTS.E [R252+0x27000], [R206.64], !P2 ;  /* 0x27000000cefc7fae */ /* 0x0003e2000d121844 */
[----:B------:R-:W-:Y:S01]  /*68c0*/  IMAD.WIDE R200, R220, 0x4, R200 ;  /* 0x00000004dcc87825 */ /* 0x000fe200078e02c8 */
[----:B------:R-:W-:Y:S02]  /*68d0*/  ISETP.GE.U32.AND P4, PT, R0, 0x7fffff8a, PT ;  /* 0x7fffff8a0000780c */ /* 0x000fe40003f86070 */
[----:B------:R2:W-:Y:S01]  /*68e0*/  LDGSTS.E [R252+0x27200], [R204.64], !P2 ;  /* 0x27200000ccfc7fae */ /* 0x0005e2000d121844 */
[----:B---3--:R-:W-:-:S03]  /*68f0*/  IMAD.WIDE R198, R220, 0x4, R198 ;  /* 0x00000004dcc67825 */ /* 0x008fc600078e02c6 */
[----:B------:R3:W-:Y:S04]  /*6900*/  LDGSTS.E [R252+0x27400], [R238.64], !P2 ;  /* 0x27400000eefc7fae */ /* 0x0007e8000d121844 */
[----:B-1----:R-:W4:Y:S04]  /*6910*/  LDL.LU.64 R206, [R1+0x828] ;  /* 0x0008280001ce7983 */ /* 0x002f280000300a00 */
[----:B------:R3:W-:Y:S01]  /*6920*/  STL.64 [R1+0x48], R238 ;  /* 0x000048ee01007387 */ /* 0x0007e20000100a00 */
[----:B------:R-:W-:-:S03]  /*6930*/  IMAD.WIDE R196, R220, 0x4, R196 ;  /* 0x00000004dcc47825 */ /* 0x000fc600078e02c4 */
[----:B--2---:R-:W2:Y:S01]  /*6940*/  LDL.LU.64 R204, [R1+0x820] ;  /* 0x0008200001cc7983 */ /* 0x004ea20000300a00 */
[----:B------:R-:W-:-:S03]  /*6950*/  IADD3 R0, R212, -0x5b, RZ ;  /* 0xffffffa5d4007810 */ /* 0x000fc60007ffe0ff */
[----:B------:R1:W-:Y:S04]  /*6960*/  STL.64 [R1+0x50], R240 ;  /* 0x000050f001007387 */ /* 0x0003e80000100a00 */
[----:B---3--:R-:W3:Y:S01]  /*6970*/  LDL.LU.64 R238, [R1+0x818] ;  /* 0x0008180001ee7983 */ /* 0x008ee20000300a00 */
[----:B------:R-:W-:-:S03]  /*6980*/  IMAD.WIDE R242, R220, 0x4, R242 ;  /* 0x00000004dcf27825 */ /* 0x000fc600078e02f2 */
[----:B------:R1:W-:Y:S01]  /*6990*/  LDGSTS.E [R252+0x27600], [R240.64], !P2 ;  /* 0x27600000f0fc7fae */ /* 0x0003e2000d121844 */
[----:B------:R-:W-:-:S03]  /*69a0*/  ISETP.GE.U32.AND P6, PT, R0, 0x7fffff86, PT ;  /* 0x7fffff860000780c */ /* 0x000fc60003fc6070 */
[----:B------:R1:W-:Y:S01]  /*69b0*/  LDGSTS.E [R252+0x29000], [R202.64], !P3 ;  /* 0x29000000cafc7fae */ /* 0x0003e2000d921844 */
[----:B------:R-:W-:-:S03]  /*69c0*/  IMAD.WIDE R246, R220, 0x4, R246 ;  /* 0x00000004dcf67825 */ /* 0x000fc600078e02f6 */
[----:B------:R1:W-:Y:S04]  /*69d0*/  LDGSTS.E [R252+0x29200], [R200.64], !P3 ;  /* 0x29200000c8fc7fae */ /* 0x0003e8000d921844 */
[----:B-1----:R-:W2:Y:S04]  /*69e0*/  LDL.LU.64 R240, [R1+0x810] ;  /* 0x0008100001f07983 */ /* 0x002ea80000300a00 */
[----:B------:R1:W-:Y:S04]  /*69f0*/  STL.64 [R1+0x58], R202 ;  /* 0x000058ca01007387 */ /* 0x0003e80000100a00 */
[----:B------:R1:W-:Y:S01]  /*6a00*/  STL.64 [R1+0x60], R200 ;  /* 0x000060c801007387 */ /* 0x0003e20000100a00 */
[----:B------:R-:W-:-:S03]  /*6a10*/  IMAD.WIDE R248, R220, 0x4, R248 ;  /* 0x00000004dcf87825 */ /* 0x000fc600078e02f8 */
[----:B------:R1:W-:Y:S04]  /*6a20*/  STL.64 [R1+0x68], R198 ;  /* 0x000068c601007387 */ /* 0x0003e80000100a00 */
[----:B------:R1:W-:Y:S04]  /*6a30*/  STL.64 [R1+0x70], R196 ;  /* 0x000070c401007387 */ /* 0x0003e80000100a00 */
[----:B-1----:R-:W2:Y:S04]  /*6a40*/  LDL.LU.64 R202, [R1+0x2b0] ;  /* 0x0002b00001ca7983 */ /* 0x002ea80000300a00 */
[----:B------:R1:W-:Y:S04]  /*6a50*/  STL.64 [R1+0x40], R242 ;  /* 0x000040f201007387 */ /* 0x0003e80000100a00 */
[----:B------:R-:W2:Y:S04]  /*6a60*/  LDL.LU.64 R200, [R1+0x2a8] ;  /* 0x0002a80001c87983 */ /* 0x000ea80000300a00 */
[----:B------:R1:W-:Y:S04]  /*6a70*/  LDGSTS.E [R252+0x29400], [R198.64], !P3 ;  /* 0x29400000c6fc7fae */ /* 0x0003e8000d921844 */
[----:B------:R1:W-:Y:S04]  /*6a80*/  STL.64 [R1+0x38], R246 ;  /* 0x000038f601007387 */ /* 0x0003e80000100a00 */
[----:B------:R1:W-:Y:S04]  /*6a90*/  LDGSTS.E [R252+0x29600], [R196.64], !P3 ;  /* 0x29600000c4fc7fae */ /* 0x0003e8000d921844 */
[----:B-1----:R-:W2:Y:S04]  /*6aa0*/  LDL.LU.64 R198, [R1+0x2a0] ;  /* 0x0002a00001c67983 */ /* 0x002ea80000300a00 */
[----:B------:R1:W-:Y:S04]  /*6ab0*/  STL.64 [R1+0x30], R248 ;  /* 0x000030f801007387 */ /* 0x0003e80000100a00 */
[----:B------:R-:W2:Y:S04]  /*6ac0*/  LDL.LU.64 R196, [R1+0x298] ;  /* 0x0002980001c47983 */ /* 0x000ea80000300a00 */
[----:B------:R1:W-:Y:S04]  /*6ad0*/  LDGSTS.E [R252+0x2b000], [R242.64], !P4 ;  /* 0x2b000000f2fc7fae */ /* 0x0003e8000e121844 */
[----:B------:R1:W-:Y:S04]  /*6ae0*/  LDGSTS.E [R252+0x2b200], [R246.64], !P4 ;  /* 0x2b200000f6fc7fae */ /* 0x0003e8000e121844 */
[----:B------:R4:W-:Y:S04]  /*6af0*/  LDGSTS.E [R252+0x2b400], [R248.64], !P4 ;  /* 0x2b400000f8fc7fae */ /* 0x0009e8000e121844 */
[----:B-1----:R-:W2:Y:S04]  /*6b00*/  LDL.LU.64 R242, [R1+0x808] ;  /* 0x0008080001f27983 */ /* 0x002ea80000300a00 */
[----:B------:R-:W2:Y:S01]  /*6b10*/  LDL.LU.64 R246, [R1+0x800] ;  /* 0x0008000001f67983 */ /* 0x000ea20000300a00 */
[----:B----4-:R-:W-:-:S05]  /*6b20*/  IMAD.WIDE R250, R220, 0x4, R250 ;  /* 0x00000004dcfa7825 */ /* 0x010fca00078e02fa */
[----:B------:R1:W-:Y:S04]  /*6b30*/  STL.64 [R1+0x28], R250 ;  /* 0x000028fa01007387 */ /* 0x0003e80000100a00 */
[----:B------:R-:W4:Y:S01]  /*6b40*/  LDL.LU.64 R248, [R1+0x7f8] ;  /* 0x0007f80001f87983 */ /* 0x000f220000300a00 */
[----:B------:R-:W-:-:S03]  /*6b50*/  IMAD.WIDE R244, R220, 0x4, R244 ;  /* 0x00000004dcf47825 */ /* 0x000fc600078e02f4 */
[----:B------:R1:W-:Y:S04]  /*6b60*/  LDGSTS.E [R252+0x2b600], [R250.64], !P4 ;  /* 0x2b600000fafc7fae */ /* 0x0003e8000e121844 */
[----:B------:R1:W-:Y:S04]  /*6b70*/  LDGSTS.E [R252+0x2d000], [R244.64], !P6 ;  /* 0x2d000000f4fc7fae */ /* 0x0003e8000f121844 */
[----:B-1----:R-:W4:Y:S04]  /*6b80*/  LDL.LU.64 R250, [R1+0x7f0] ;  /* 0x0007f00001fa7983 */ /* 0x002f280000300a00 */
[----:B------:R1:W-:Y:S04]  /*6b90*/  STL.64 [R1+0x20], R244 ;  /* 0x000020f401007387 */ /* 0x0003e80000100a00 */
[----:B-1----:R-:W4:Y:S01]  /*6ba0*/  LDL.LU.64 R244, [R1+0x7e8] ;  /* 0x0007e80001f47983 */ /* 0x002f220000300a00 */
[----:B------:R-:W-:-:S04]  /*6bb0*/  IADD3 R0, R212, -0x5f, RZ ;  /* 0xffffffa1d4007810 */ /* 0x000fc80007ffe0ff */
[----:B------:R-:W-:Y:S02]  /*6bc0*/  ISETP.GE.U32.AND P0, PT, R0, 0x7fffff82, PT ;  /* 0x7fffff820000780c */ /* 0x000fe40003f06070 */
[----:B------:R-:W-:-:S04]  /*6bd0*/  IADD3 R0, R212, -0x44, RZ ;  /* 0xffffffbcd4007810 */ /* 0x000fc80007ffe0ff */
[----:B------:R-:W-:Y:S01]  /*6be0*/  ISETP.GE.U32.AND P1, PT, R0, 0x7fffff9d, PT ;  /* 0x7fffff9d0000780c */ /* 0x000fe20003f26070 */
[----:B---3--:R-:W-:-:S04]  /*6bf0*/  IMAD.WIDE R238, R220, 0x4, R238 ;  /* 0x00000004dcee7825 */ /* 0x008fc800078e02ee */
[----:B--2---:R-:W-:-:S04]  /*6c00*/  IMAD.WIDE R240, R220, 0x4, R240 ;  /* 0x00000004dcf07825 */ /* 0x004fc800078e02f0 */
[----:B------:R-:W-:-:S04]  /*6c10*/  IMAD.WIDE R202, R220, 0x4, R202 ;  /* 0x00000004dcca7825 */ /* 0x000fc800078e02ca */
[----:B------:R-:W-:-:S04]  /*6c20*/  IMAD.WIDE R200, R220, 0x4, R200 ;  /* 0x00000004dcc87825 */ /* 0x000fc800078e02c8 */
[----:B------:R-:W-:-:S04]  /*6c30*/  IMAD.WIDE R198, R220, 0x4, R198 ;  /* 0x00000004dcc67825 */ /* 0x000fc800078e02c6 */
[----:B------:R-:W-:-:S04]  /*6c40*/  IMAD.WIDE R196, R220, 0x4, R196 ;  /* 0x00000004dcc47825 */ /* 0x000fc800078e02c4 */
[----:B------:R-:W-:-:S04]  /*6c50*/  IMAD.WIDE R242, R220, 0x4, R242 ;  /* 0x00000004dcf27825 */ /* 0x000fc800078e02f2 */
[----:B------:R-:W-:-:S04]  /*6c60*/  IMAD.WIDE R246, R220, 0x4, R246 ;  /* 0x00000004dcf67825 */ /* 0x000fc800078e02f6 */
[----:B----4-:R-:W-:-:S04]  /*6c70*/  IMAD.WIDE R248, R220, 0x4, R248 ;  /* 0x00000004dcf87825 */ /* 0x010fc800078e02f8 */
[----:B------:R-:W-:-:S05]  /*6c80*/  IMAD.WIDE R250, R220, 0x4, R250 ;  /* 0x00000004dcfa7825 */ /* 0x000fca00078e02fa */
[----:B------:R1:W-:Y:S04]  /*6c90*/  LDGSTS.E [R252+0x2d200], [R250.64], !P6 ;  /* 0x2d200000fafc7fae */ /* 0x0003e8000f121844 */
[----:B------:R1:W-:Y:S04]  /*6ca0*/  LDGSTS.E [R252+0x2d400], [R248.64], !P6 ;  /* 0x2d400000f8fc7fae */ /* 0x0003e8000f121844 */
[----:B------:R1:W-:Y:S01]  /*6cb0*/  LDGSTS.E [R252+0x2d600], [R246.64], !P6 ;  /* 0x2d600000f6fc7fae */ /* 0x0003e2000f121844 */
[----:B------:R-:W-:-:S05]  /*6cc0*/  IMAD.WIDE R244, R220, 0x4, R244 ;  /* 0x00000004dcf47825 */ /* 0x000fca00078e02f4 */
[----:B------:R1:W-:Y:S04]  /*6cd0*/  LDGSTS.E [R252+0x2f000], [R244.64], !P0 ;  /* 0x2f000000f4fc7fae */ /* 0x0003e8000c121844 */
[----:B------:R1:W-:Y:S04]  /*6ce0*/  LDGSTS.E [R252+0x2f200], [R242.64], !P0 ;  /* 0x2f200000f2fc7fae */ /* 0x0003e8000c121844 */
[----:B------:R1:W-:Y:S04]  /*6cf0*/  LDGSTS.E [R252+0x2f400], [R240.64], !P0 ;  /* 0x2f400000f0fc7fae */ /* 0x0003e8000c121844 */
[----:B------:R1:W-:Y:S04]  /*6d00*/  LDGSTS.E [R252+0x2f600], [R238.64], !P0 ;  /* 0x2f600000eefc7fae */ /* 0x0003e8000c121844 */
[----:B------:R2:W-:Y:S04]  /*6d10*/  LDGSTS.E [R213+0x21800], [R202.64], !P1 ;  /* 0x21800000cad57fae */ /* 0x0005e8000c921844 */
[----:B------:R3:W-:Y:S04]  /*6d20*/  LDGSTS.E [R213+0x21a00], [R200.64], !P1 ;  /* 0x21a00000c8d57fae */ /* 0x0007e8000c921844 */
[----:B-1----:R-:W4:Y:S04]  /*6d30*/  LDL.LU R252, [R1+0x7e0] ;  /* 0x0007e00001fc7983 */ /* 0x002f280000300800 */
[----:B------:R2:W-:Y:S04]  /*6d40*/  STL.64 [R1+0x78], R202 ;  /* 0x000078ca01007387 */ /* 0x0005e80000100a00 */
[----:B------:R1:W-:Y:S04]  /*6d50*/  LDGSTS.E [R213+0x21c00], [R198.64], !P1 ;  /* 0x21c00000c6d57fae */ /* 0x0003e8000c921844 */
[----:B------:R1:W-:Y:S04]  /*6d60*/  LDGSTS.E [R213+0x21e00], [R196.64], !P1 ;  /* 0x21e00000c4d57fae */ /* 0x0003e8000c921844 */
[----:B--2---:R-:W2:Y:S04]  /*6d70*/  LDL.LU.64 R202, [R1+0x7d8] ;  /* 0x0007d80001ca7983 */ /* 0x004ea80000300a00 */
[----:B------:R3:W-:Y:S04]  /*6d80*/  STL.64 [R1+0x80], R200 ;  /* 0x000080c801007387 */ /* 0x0007e80000100a00 */
[----:B---3--:R-:W3:Y:S04]  /*6d90*/  LDL.LU.64 R200, [R1+0x7d0] ;  /* 0x0007d00001c87983 */ /* 0x008ee80000300a00 */
[----:B------:R1:W-:Y:S04]  /*6da0*/  STL.64 [R1+0x88], R198 ;  /* 0x000088c601007387 */ /* 0x0003e80000100a00 */
[----:B------:R1:W-:Y:S04]  /*6db0*/  STL.64 [R1+0x168], R196 ;  /* 0x000168c401007387 */ /* 0x0003e80000100a00 */
[----:B-1----:R-:W2:Y:S04]  /*6dc0*/  LDL.LU.64 R198, [R1+0x7c8] ;  /* 0x0007c80001c67983 */ /* 0x002ea80000300a00 */
[----:B------:R-:W2:Y:S01]  /*6dd0*/  LDL.LU.64 R196, [R1+0x7c0] ;  /* 0x0007c00001c47983 */ /* 0x000ea20000300a00 */
[----:B------:R-:W-:-:S04]  /*6de0*/  IADD3 R0, R212, -0x48, RZ ;  /* 0xffffffb8d4007810 */ /* 0x000fc80007ffe0ff */
[----:B------:R-:W-:Y:S02]  /*6df0*/  ISETP.GE.U32.AND P2, PT, R0, 0x7fffff99, PT ;  /* 0x7fffff990000780c */ /* 0x000fe40003f46070 */
        /* <DEDUP_REMOVED lines=8> */
[----:B------:R-:W-:Y:S01]  /*6e80*/  IADD3 R0, R212, -0x5c, RZ ;  /* 0xffffffa4d4007810 */ /* 0x000fe20007ffe0ff */
[----:B--2---:R-:W-:-:S04]  /*6e90*/  IMAD.WIDE R212, R220, 0x4, R196 ;  /* 0x00000004dcd47825 */ /* 0x004fc800078e02c4 */
[C---:B------:R-:W-:Y:S01]  /*6ea0*/  IMAD.WIDE R196, R220.reuse, 0x4, R198 ;  /* 0x00000004dcc47825 */ /* 0x040fe200078e02c6 */
[----:B------:R-:W-:Y:S01]  /*6eb0*/  LOP3.LUT R199, R221, 0x60, RZ, 0x3c, !PT ;  /* 0x00000060ddc77812 */ /* 0x000fe200078e3cff */
[----:B------:R1:W-:Y:S04]  /*6ec0*/  STL.64 [R1+0x160], R212 ;  /* 0x000160d401007387 */ /* 0x0003e80000100a00 */
[----:B------:R1:W-:Y:S01]  /*6ed0*/  LDGSTS.E [R199+0x23800], [R212.64], !P2 ;  /* 0x23800000d4c77fae */ /* 0x0003e2000d121844 */
[----:B---3--:R-:W-:-:S04]  /*6ee0*/  IMAD.WIDE R200, R220, 0x4, R200 ;  /* 0x00000004dcc87825 */ /* 0x008fc800078e02c8 */
[C---:B------:R-:W-:Y:S01]  /*6ef0*/  IMAD.WIDE R202, R220.reuse, 0x4, R202 ;  /* 0x00000004dcca7825 */ /* 0x040fe200078e02ca */
[----:B------:R2:W-:Y:S03]  /*6f00*/  LDGSTS.E [R199+0x23a00], [R196.64], !P2 ;  /* 0x23a00000c4c77fae */ /* 0x0005e6000d121844 */
[----:B------:R-:W-:Y:S01]  /*6f10*/  IMAD.WIDE R204, R220, 0x4, R204 ;  /* 0x00000004dccc7825 */ /* 0x000fe200078e02cc */
[----:B------:R2:W-:Y:S04]  /*6f20*/  LDGSTS.E [R199+0x23c00], [R200.64], !P2 ;  /* 0x23c00000c8c77fae */ /* 0x0005e8000d121844 */
[----:B-1----:R-:W3:Y:S01]  /*6f30*/  LDL.LU.64 R212, [R1+0x7b8] ;  /* 0x0007b80001d47983 */ /* 0x002ee20000300a00 */
[----:B------:R-:W-:-:S02]  /*6f40*/  IMAD.MOV.U32 R198, RZ, RZ, c[0x0][0x180] ;  /* 0x00006000ffc67624 */ /* 0x000fc400078e00ff */
[----:B------:R-:W-:Y:S01]  /*6f50*/  IMAD.WIDE R206, R220, 0x4, R206 ;  /* 0x00000004dcce7825 */ /* 0x000fe200078e02ce */
[----:B------:R-:W-:Y:S01]  /*6f60*/  ISETP.GE.U32.AND P1, PT, R0, 0x7fffff85, PT ;  /* 0x7fffff850000780c */ /* 0x000fe20003f26070 */
[----:B------:R2:W-:Y:S02]  /*6f70*/  LDGSTS.E [R199+0x23e00], [R202.64], !P2 ;  /* 0x23e00000cac77fae */ /* 0x0005e4000d121844 */
[----:B------:R-:W-:Y:S01]  /*6f80*/  IMAD.WIDE R208, R220, 0x4, R208 ;  /* 0x00000004dcd07825 */ /* 0x000fe200078e02d0 */
[----:B------:R-:W-:Y:S01]  /*6f90*/  IADD3 R0, R198, -0x60, RZ ;  /* 0xffffffa0c6007810 */ /* 0x000fe20007ffe0ff */
[----:B------:R2:W-:Y:S02]  /*6fa0*/  LDGSTS.E [R199+0x25800], [R204.64], !P3 ;  /* 0x25800000ccc77fae */ /* 0x0005e4000d921844 */
[----:B------:R-:W-:Y:S02]  /*6fb0*/  IMAD.WIDE R210, R220, 0x4, R210 ;  /* 0x00000004dcd27825 */ /* 0x000fe400078e02d2 */
[----:B------:R2:W-:Y:S02]  /*6fc0*/  LDGSTS.E [R199+0x25a00], [R206.64], !P3 ;  /* 0x25a00000cec77fae */ /* 0x0005e4000d921844 */
[----:B------:R-:W-:-:S02]  /*6fd0*/  IMAD.MOV.U32 R221, RZ, RZ, 0x1f ;  /* 0x0000001fffdd7424 */ /* 0x000fc400078e00ff */
[----:B------:R2:W-:Y:S04]  /*6fe0*/  LDGSTS.E [R199+0x25c00], [R208.64], !P3 ;  /* 0x25c00000d0c77fae */ /* 0x0005e8000d921844 */
[----:B------:R2:W-:Y:S01]  /*6ff0*/  LDGSTS.E [R199+0x25e00], [R210.64], !P3 ;  /* 0x25e00000d2c77fae */ /* 0x0005e2000d921844 */
[----:B----4-:R-:W-:Y:S02]  /*7000*/  ISETP.GE.AND P3, PT, R252, R0, PT ;  /* 0x00000000fc00720c */ /* 0x010fe40003f66270 */
[----:B------:R-:W-:Y:S01]  /*7010*/  IADD3 R221, R221, c[0x0][0x180], RZ ;  /* 0x00006000dddd7a10 */ /* 0x000fe20007ffe0ff */
[----:B------:R1:W5:Y:S01]  /*7020*/  LDL.LU R252, [R1+0x7b0] ;  /* 0x0007b00001fc7983 */ /* 0x0003620000300800 */
[----:B------:R-:W-:Y:S02]  /*7030*/  ISETP.GE.U32.AND P2, PT, R0, 0x7fffff81, PT ;  /* 0x7fffff810000780c */ /* 0x000fe40003f46070 */
[----:B------:R-:W-:-:S02]  /*7040*/  SEL R0, RZ, 0x4, P3 ;  /* 0x00000004ff007807 */ /* 0x000fc40001800000 */
[----:B------:R-:W-:Y:S02]  /*7050*/  ISETP.GT.AND P3, PT, R221, 0x7f, PT ;  /* 0x0000007fdd00780c */ /* 0x000fe40003f64270 */
[----:B------:R-:W-:Y:S01]  /*7060*/  MOV R221, c[0x0][0x188] ;  /* 0x0000620000dd7a02 */ /* 0x000fe20000000f00 */
[----:B---3--:R-:W-:-:S05]  /*7070*/  IMAD.WIDE R212, R220, 0x4, R212 ;  /* 0x00000004dcd47825 */ /* 0x008fca00078e02d4 */
[----:B------:R3:W-:Y:S02]  /*7080*/  STL.64 [R1+0x170], R212 ;  /* 0x000170d401007387 */ /* 0x0007e40000100a00 */
[----:B---3--:R-:W-:-:S04]  /*7090*/  IMAD.SHL.U32 R213, R221, 0x20, RZ ;  /* 0x00000020ddd57824 */ /* 0x008fc800078e00ff */
[----:B------:R-:W-:-:S04]  /*70a0*/  IMAD.WIDE R220, R213, 0x4, R214 ;  /* 0x00000004d5dc7825 */ /* 0x000fc800078e02d6 */
[C---:B------:R-:W-:Y:S02]  /*70b0*/  IMAD.WIDE R214, R213.reuse, 0x4, R216 ;  /* 0x00000004d5d67825 */ /* 0x040fe400078e02d8 */
[----:B------:R-:W3:Y:S04]  /*70c0*/  LDL.LU.64 R216, [R1+0x170] ;  /* 0x0001700001d87983 */ /* 0x000ee80000300a00 */
[----:B------:R4:W-:Y:S04]  /*70d0*/  STL.64 [R1+0x1e8], R220 ;  /* 0x0001e8dc01007387 */ /* 0x0009e80000100a00 */
[----:B------:R1:W-:Y:S04]  /*70e0*/  STL.64 [R1+0x1e0], R214 ;  /* 0x0001e0d601007387 */ /* 0x0003e80000100a00 */
[----:B---3--:R2:W-:Y:S04]  /*70f0*/  LDGSTS.E [R199+0x27800], [R216.64], !P4 ;  /* 0x27800000d8c77fae */ /* 0x0085e8000e121844 */
[----:B------:R4:W-:Y:S01]  /*7100*/  LDGSTS.E [R199+0x27a00], [R220.64], !P4 ;  /* 0x27a00000dcc77fae */ /* 0x0009e2000e121844 */
[----:B------:R-:W-:Y:S01]  /*7110*/  IMAD.WIDE R218, R213, 0x4, R218 ;  /* 0x00000004d5da7825 */ /* 0x000fe200078e02da */
[----:B------:R-:W-:-:S02]  /*7120*/  SEL R0, R0, RZ, P3 ;  /* 0x000000ff00007207 */ /* 0x000fc40001800000 */
[----:B------:R1:W-:Y:S04]  /*7130*/  LDGSTS.E [R199+0x27c00], [R214.64], !P4 ;  /* 0x27c00000d6c77fae */ /* 0x0003e8000e121844 */
[----:B----4-:R-:W3:Y:S01]  /*7140*/  LDL.LU.64 R220, [R1+0x7a8] ;  /* 0x0007a80001dc7983 */ /* 0x010ee20000300a00 */
[----:B------:R-:W-:Y:S01]  /*7150*/  ISETP.NE.U32.AND P3, PT, R0, RZ, PT ;  /* 0x000000ff0000720c */ /* 0x000fe20003f65070 */
[----:B------:R-:W-:Y:S02]  /*7160*/  IMAD.WIDE R222, R213, 0x4, R222 ;  /* 0x00000004d5de7825 */ /* 0x000fe400078e02de */
[----:B------:R3:W-:Y:S01]  /*7170*/  STL.64 [R1+0x1d8], R218 ;  /* 0x0001d8da01007387 */ /* 0x0007e20000100a00 */
[----:B------:R-:W-:-:S03]  /*7180*/  IADD3 R0, R198, -0x61, RZ ;  /* 0xffffff9fc6007810 */ /* 0x000fc60007ffe0ff */
[----:B------:R3:W-:Y:S01]  /*7190*/  LDGSTS.E [R199+0x27e00], [R218.64], !P4 ;  /* 0x27e00000dac77fae */ /* 0x0007e2000e121844 */
[----:B------:R-:W-:Y:S01]  /*71a0*/  IMAD.WIDE R224, R213, 0x4, R224 ;  /* 0x00000004d5e07825 */ /* 0x000fe200078e02e0 */
[----:B------:R-:W-:-:S03]  /*71b0*/  ISETP.GE.U32.AND P4, PT, R0, 0x7fffff80, PT ;  /* 0x7fffff800000780c */ /* 0x000fc60003f86070 */
[----:B-1----:R-:W-:Y:S01]  /*71c0*/  IMAD.WIDE R214, R213, 0x4, R226 ;  /* 0x00000004d5d67825 */ /* 0x002fe200078e02e2 */
[----:B------:R1:W-:Y:S01]  /*71d0*/  STL.64 [R1+0x1d0], R222 ;  /* 0x0001d0de01007387 */ /* 0x0003e20000100a00 */
[----:B------:R-:W-:-:S03]  /*71e0*/  IADD3 R0, R198, -0x65, RZ ;  /* 0xffffff9bc6007810 */ /* 0x000fc60007ffe0ff */
[----:B------:R4:W-:Y:S04]  /*71f0*/  STL.64 [R1+0x1c8], R224 ;  /* 0x0001c8e001007387 */ /* 0x0009e80000100a00 */
[----:B------:R1:W-:Y:S01]  /*7200*/  STL.64 [R1+0x1c0], R214 ;  /* 0x0001c0d601007387 */ /* 0x0003e20000100a00 */
[----:B------:R-:W-:-:S04]  /*7210*/  IMAD.WIDE R16, R213, 0x4, R16 ;  /* 0x00000004d5107825 */ /* 0x000fc800078e0210 */
[----:B------:R-:W-:-:S04]  /*7220*/  IMAD.WIDE R14, R213, 0x4, R14 ;  /* 0x00000004d50e7825 */ /* 0x000fc800078e020e */
[----:B------:R-:W-:-:S04]  /*7230*/  IMAD.WIDE R2, R213, 0x4, R2 ;  /* 0x00000004d5027825 */ /* 0x000fc800078e0202 */
[----:B---3--:R-:W-:-:S05]  /*7240*/  IMAD.WIDE R218, R213, 0x4, R220 ;  /* 0x00000004d5da7825 */ /* 0x008fca00078e02dc */
[----:B------:R2:W-:Y:S01]  /*7250*/  LDGSTS.E [R199+0x29800], [R218.64], !P6 ;  /* 0x29800000dac77fae */ /* 0x0005e2000f121844 */
[----:B------:R-:W-:-:S03]  /*7260*/  IMAD.WIDE R220, R213, 0x4, R228 ;  /* 0x00000004d5dc7825 */ /* 0x000fc600078e02e4 */
[----:B------:R1:W-:Y:S04]  /*7270*/  LDGSTS.E [R199+0x29a00], [R222.64], !P6 ;  /* 0x29a00000dec77fae */ /* 0x0003e8000f121844 */
[----:B------:R4:W-:Y:S04]  /*7280*/  LDGSTS.E [R199+0x29c00], [R224.64], !P6 ;  /* 0x29c00000e0c77fae */ /* 0x0009e8000f121844 */
[----:B------:R3:W-:Y:S01]  /*7290*/  LDGSTS.E [R199+0x29e00], [R214.64], !P6 ;  /* 0x29e00000d6c77fae */ /* 0x0007e2000f121844 */
[----:B------:R-:W-:Y:S01]  /*72a0*/  ISETP.GE.U32.AND P6, PT, R0, 0x7fffff7c, PT ;  /* 0x7fffff7c0000780c */ /* 0x000fe20003fc6070 */
[----:B-1----:R-:W-:-:S02]  /*72b0*/  IMAD.WIDE R222, R213, 0x4, R232 ;  /* 0x00000004d5de7825 */ /* 0x002fc400078e02e8 */
[----:B------:R2:W-:Y:S02]  /*72c0*/  LDGSTS.E [R199+0x2b800], [R220.64], !P0 ;  /* 0x2b800000dcc77fae */ /* 0x0005e4000c121844 */
[----:B----4-:R-:W-:Y:S01]  /*72d0*/  IMAD.WIDE R224, R213, 0x4, R230 ;  /* 0x00000004d5e07825 */ /* 0x010fe200078e02e6 */
[----:B------:R-:W-:-:S03]  /*72e0*/  IADD3 R0, R198, -0x69, RZ ;  /* 0xffffff97c6007810 */ /* 0x000fc60007ffe0ff */
[----:B---3--:R-:W-:Y:S01]  /*72f0*/  IMAD.WIDE R214, R213, 0x4, R234 ;  /* 0x00000004d5d67825 */ /* 0x008fe200078e02ea */
[----:B------:R2:W-:Y:S04]  /*7300*/  LDGSTS.E [R199+0x2ba00], [R224.64], !P0 ;  /* 0x2ba00000e0c77fae */ /* 0x0005e8000c121844 */
[----:B------:R1:W-:Y:S04]  /*7310*/  LDGSTS.E [R199+0x2bc00], [R222.64], !P0 ;  /* 0x2bc00000dec77fae */ /* 0x0003e8000c121844 */
[----:B------:R3:W-:Y:S01]  /*7320*/  LDGSTS.E [R199+0x2be00], [R214.64], !P0 ;  /* 0x2be00000d6c77fae */ /* 0x0007e2000c121844 */
[----:B------:R-:W-:-:S02]  /*7330*/  ISETP.GE.U32.AND P0, PT, R0, 0x7fffff78, PT ;  /* 0x7fffff780000780c */ /* 0x000fc40003f06070 */
[----:B------:R-:W-:Y:S01]  /*7340*/  IADD3 R0, R198, -0x6d, RZ ;  /* 0xffffff93c6007810 */ /* 0x000fe20007ffe0ff */
[----:B------:R-:W-:Y:S01]  /*7350*/  STL.64 [R1+0x1b8], R224 ;  /* 0x0001b8e001007387 */ /* 0x000fe20000100a00 */
[----:B------:R-:W-:-:S03]  /*7360*/  IMAD.MOV.U32 R198, RZ, RZ, c[0x0][0x188] ;  /* 0x00006200ffc67624 */ /* 0x000fc600078e00ff */
[----:B------:R-:W-:Y:S04]  /*7370*/  STL.64 [R1+0x1b0], R222 ;  /* 0x0001b0de01007387 */ /* 0x000fe80000100a00 */
[----:B------:R3:W-:Y:S02]  /*7380*/  STL.64 [R1+0x1a8], R214 ;  /* 0x0001a8d601007387 */ /* 0x0007e40000100a00 */
[----:B---3--:R-:W-:-:S04]  /*7390*/  IMAD.WIDE R214, R213, 0x4, R236 ;  /* 0x00000004d5d67825 */ /* 0x008fc800078e02ec */
[----:B------:R-:W-:Y:S01]  /*73a0*/  IMAD.WIDE R212, R213, 0x4, R10 ;  /* 0x00000004d5d47825 */ /* 0x000fe200078e020a */
[----:B------:R2:W-:Y:S03]  /*73b0*/  LDGSTS.E [R199+0x2d800], [R214.64], !P1 ;  /* 0x2d800000d6c77fae */ /* 0x0005e6000c921844 */
[----:B------:R-:W-:Y:S01]  /*73c0*/  IMAD.SHL.U32 R10, R198, 0x20, RZ ;  /* 0x00000020c60a7824 */ /* 0x000fe200078e00ff */
[----:B------:R-:W-:Y:S04]  /*73d0*/  STL.64 [R1+0x1a0], R16 ;  /* 0x0001a01001007387 */ /* 0x000fe80000100a00 */
[----:B------:R-:W2:Y:S01]  /*73e0*/  S2R R198, SR_TID.X ;  /* 0x0000000000c67919 */ /* 0x000ea20000002100 */
[----:B------:R-:W-:-:S03]  /*73f0*/  IMAD.WIDE R6, R10, 0x4, R6 ;  /* 0x000000040a067825 */ /* 0x000fc600078e0206 */
[----:B------:R2:W-:Y:S01]  /*7400*/  LDGSTS.E [R199+0x2da00], [R16.64], !P1 ;  /* 0x2da0000010c77fae */ /* 0x0005e2000c921844 */
[----:B------:R-:W-:-:S03]  /*7410*/  IMAD.WIDE R12, R10, 0x4, R12 ;  /* 0x000000040a0c7825 */ /* 0x000fc600078e020c */
[----:B------:R-:W-:Y:S04]  /*7420*/  STL.64 [R1+0x198], R14 ;  /* 0x0001980e01007387 */ /* 0x000fe80000100a00 */
[----:B------:R2:W-:Y:S04]  /*7430*/  LDGSTS.E [R199+0x2dc00], [R14.64], !P1 ;  /* 0x2dc000000ec77fae */ /* 0x0005e8000c921844 */
[----:B------:R3:W-:Y:S04]  /*7440*/  STL.64 [R1+0x190], R2 ;  /* 0x0001900201007387 */ /* 0x0007e80000100a00 */
[----:B------:R3:W-:Y:S04]  /*7450*/  LDGSTS.E [R199+0x2de00], [R2.64], !P1 ;  /* 0x2de0000002c77fae */ /* 0x0007e8000c921844 */
[----:B------:R2:W-:Y:S01]  /*7460*/  LDGSTS.E [R199+0x2f800], [R212.64], !P2 ;  /* 0x2f800000d4c77fae */ /* 0x0005e2000d121844 */
[----:B-1----:R-:W-:-:S03]  /*7470*/  IMAD.MOV.U32 R222, RZ, RZ, c[0x0][0x18c] ;  /* 0x00006300ffde7624 */ /* 0x002fc600078e00ff */
[----:B------:R2:W-:Y:S01]  /*7480*/  LDGSTS.E [R199+0x2fa00], [R6.64], !P2 ;  /* 0x2fa0000006c77fae */ /* 0x0005e2000d121844 */
[----:B---3--:R-:W-:-:S03]  /*7490*/  IMAD.WIDE R2, R10, 0x4, R4 ;  /* 0x000000040a027825 */ /* 0x008fc600078e0204 */
[----:B------:R2:W-:Y:S04]  /*74a0*/  LDGSTS.E [R199+0x2fc00], [R12.64], !P2 ;  /* 0x2fc000000cc77fae */ /* 0x0005e8000d121844 */
[----:B------:R2:W-:Y:S01]  /*74b0*/  LDGSTS.E [R199+0x2fe00], [R2.64], !P2 ;  /* 0x2fe0000002c77fae */ /* 0x0005e2000d121844 */
[----:B------:R-:W-:-:S03]  /*74c0*/  SHF.L.U32 R222, R222, 0x5, RZ ;  /* 0x00000005dede7819 */ /* 0x000fc600000006ff */
[----:B------:R-:W0:Y:S01]  /*74d0*/  LDGDEPBAR ;  /* 0x00000000000079af */ /* 0x000e220000000000 */
[C---:B--2---:R-:W-:Y:S02]  /*74e0*/  LOP3.LUT R199, R198.reuse, 0x7f, RZ, 0xc0, !PT ;  /* 0x0000007fc6c77812 */ /* 0x044fe400078ec0ff */
[----:B------:R-:W-:-:S03]  /*74f0*/  LOP3.LUT R198, R198, 0x60, RZ, 0xc0, !PT ;  /* 0x00000060c6c67812 */ /* 0x000fc600078ec0ff */
[----:B------:R-:W-:Y:S01]  /*7500*/  IMAD.SHL.U32 R223, R199, 0x4, RZ ;  /* 0x00000004c7df7824 */ /* 0x000fe200078e00ff */
[----:B------:R-:W-:Y:S01]  /*7510*/  SHF.R.U32.HI R199, RZ, 0x1, R198 ;  /* 0x00000001ffc77819 */ /* 0x000fe200000116c6 */
[C---:B------:R-:W-:Y:S01]  /*7520*/  IMAD.WIDE R78, R222.reuse, 0x4, R78 ;  /* 0x00000004de4e7825 */ /* 0x040fe200078e024e */
[----:B------:R-:W-:Y:S02]  /*7530*/  SHF.R.U32.HI R198, RZ, 0x1, R198 ;  /* 0x00000001ffc67819 */ /* 0x000fe400000116c6 */
[C---:B------:R-:W-:Y:S01]  /*7540*/  LOP3.LUT R199, R223.reuse, R199, RZ, 0x3c, !PT ;  /* 0x000000c7dfc77212 */ /* 0x040fe200078e3cff */
[----:B------:R-:W-:Y:S01]  /*7550*/  IMAD.WIDE R8, R222, 0x4, R8 ;  /* 0x00000004de087825 */ /* 0x000fe200078e0208 */
[----:B------:R-:W-:-:S03]  /*7560*/  LOP3.LUT R198, R223, R198, RZ, 0x3c, !PT ;  /* 0x000000c6dfc67212 */ /* 0x000fc600078e3cff */
[C---:B------:R-:W-:Y:S01]  /*7570*/  IMAD.WIDE R58, R222.reuse, 0x4, R58 ;  /* 0x00000004de3a7825 */ /* 0x040fe200078e023a */
[----:B------:R1:W-:Y:S03]  /*7580*/  LDGSTS.E [R199+0x54000], [R78.64], P5 ;  /* 0x540000004ec77fae */ /* 0x0003e6000a921844 */
[C---:B------:R-:W-:Y:S01]  /*7590*/  IMAD.WIDE R56, R222.reuse, 0x4, R56 ;  /* 0x00000004de387825 */ /* 0x040fe200078e0238 */
[----:B------:R1:W-:Y:S03]  /*75a0*/  LDGSTS.E [R199+0x54400], [R8.64], P5 ;  /* 0x5440000008c77fae */ /* 0x0003e6000a921844 */
[C---:B------:R-:W-:Y:S01]  /*75b0*/  IMAD.WIDE R54, R222.reuse, 0x4, R54 ;  /* 0x00000004de367825 */ /* 0x040fe200078e0236 */
[----:B------:R1:W-:Y:S03]  /*75c0*/  LDGSTS.E [R199+0x54800], [R58.64], P5 ;  /* 0x548000003ac77fae */ /* 0x0003e6000a921844 */
[C---:B------:R-:W-:Y:S01]  /*75d0*/  IMAD.WIDE R50, R222.reuse, 0x4, R50 ;  /* 0x00000004de327825 */ /* 0x040fe200078e0232 */
[----:B------:R1:W-:Y:S03]  /*75e0*/  LDGSTS.E [R199+0x54c00], [R56.64], P5 ;  /* 0x54c0000038c77fae */ /* 0x0003e6000a921844 */
[----:B------:R-:W-:Y:S01]  /*75f0*/  IMAD.WIDE R42, R222, 0x4, R42 ;  /* 0x00000004de2a7825 */ /* 0x000fe200078e022a */
[----:B------:R1:W-:Y:S01]  /*7600*/  LDGSTS.E [R199+0x55000], [R54.64], P5 ;  /* 0x5500000036c77fae */ /* 0x0003e2000a921844 */
[----:B------:R-:W-:-:S02]  /*7610*/  LOP3.LUT R198, R198, 0x40, RZ, 0x3c, !PT ;  /* 0x00000040c6c67812 */ /* 0x000fc400078e3cff */
        /* <DEDUP_REMOVED lines=11> */
[----:B-1----:R-:W1:Y:S03]  /*76d0*/  S2R R199, SR_TID.X ;  /* 0x0000000000c77919 */ /* 0x002e660000002100 */
[C---:B------:R-:W-:Y:S01]  /*76e0*/  IMAD.WIDE R66, R222.reuse, 0x4, R66 ;  /* 0x00000004de427825 */ /* 0x040fe200078e0242 */
[----:B------:R2:W-:Y:S03]  /*76f0*/  LDGSTS.E [R198+0x54a00], [R70.64], P5 ;  /* 0x54a0000046c67fae */ /* 0x0005e6000a921844 */
[C---:B------:R-:W-:Y:S01]  /*7700*/  IMAD.WIDE R64, R222.reuse, 0x4, R64 ;  /* 0x00000004de407825 */ /* 0x040fe200078e0240 */
[----:B------:R2:W-:Y:S03]  /*7710*/  LDGSTS.E [R198+0x54e00], [R62.64], P5 ;  /* 0x54e000003ec67fae */ /* 0x0005e6000a921844 */
[----:B------:R-:W-:Y:S01]  /*7720*/  IMAD.WIDE R60, R222, 0x4, R60 ;  /* 0x00000004de3c7825 */ /* 0x000fe200078e023c */
[----:B------:R2:W-:Y:S04]  /*7730*/  LDGSTS.E [R198+0x55200], [R68.64], P5 ;  /* 0x5520000044c67fae */ /* 0x0005e8000a921844 */
[----:B------:R2:W-:Y:S04]  /*7740*/  LDGSTS.E [R198+0x55600], [R66.64], P5 ;  /* 0x5560000042c67fae */ /* 0x0005e8000a921844 */
[----:B------:R2:W-:Y:S04]  /*7750*/  LDGSTS.E [R198+0x55a00], [R64.64], P5 ;  /* 0x55a0000040c67fae */ /* 0x0005e8000a921844 */
[----:B------:R2:W-:Y:S04]  /*7760*/  LDGSTS.E [R198+0x55e00], [R60.64], P5 ;  /* 0x55e000003cc67fae */ /* 0x0005e8000a921844 */
[----:B------:R-:W0:Y:S01]  /*7770*/  LDGDEPBAR ;  /* 0x00000000000079af */ /* 0x000e220000000000 */
[----:B-1----:R-:W-:Y:S01]  /*7780*/  LOP3.LUT R222, R199, 0x7f, RZ, 0xc0, !PT ;  /* 0x0000007fc7de7812 */ /* 0x002fe200078ec0ff */
[----:B------:R-:W-:-:S02]  /*7790*/  IMAD.WIDE R4, R10, 0x4, R22 ;  /* 0x000000040a047825 */ /* 0x000fc400078e0216 */
[----:B------:R1:W-:Y:S02]  /*77a0*/  STL.64 [R1+0x188], R6 ;  /* 0x0001880601007387 */ /* 0x0003e40000100a00 */
[----:B------:R-:W-:Y:S02]  /*77b0*/  IMAD.SHL.U32 R223, R222, 0x4, RZ ;  /* 0x00000004dedf7824 */ /* 0x000fe400078e00ff */
[C---:B--2---:R-:W-:Y:S01]  /*77c0*/  IMAD.WIDE R198, R10.reuse, 0x4, R18 ;  /* 0x000000040ac67825 */ /* 0x044fe200078e0212 */
[----:B------:R-:W-:Y:S06]  /*77d0*/  BAR.SYNC.DEFER_BLOCKING 0x0 ;  /* 0x0000000000007b1d */ /* 0x000fec0000010000 */
[----:B------:R2:W-:Y:S01]  /*77e0*/  STL.64 [R1+0x180], R12 ;  /* 0x0001800c01007387 */ /* 0x0005e20000100a00 */
[----:B-1----:R-:W-:-:S03]  /*77f0*/  IMAD.WIDE R6, R10, 0x4, R20 ;  /* 0x000000040a067825 */ /* 0x002fc600078e0214 */
[----:B------:R1:W-:Y:S01]  /*7800*/  STL.64 [R1+0x178], R2 ;  /* 0x0001780201007387 */ /* 0x0003e20000100a00 */
[----:B------:R-:W-:-:S03]  /*7810*/  IMAD.MOV.U32 R11, RZ, RZ, c[0x0][0x180] ;  /* 0x00006000ff0b7624 */ /* 0x000fc600078e00ff */
[----:B------:R3:W-:Y:S01]  /*7820*/  STL.64 [R1+0x158], R6 ;  /* 0x0001580601007387 */ /* 0x0007e20000100a00 */
[----:B--2---:R-:W-:-:S04]  /*7830*/  IMAD.WIDE R12, R10, 0x4, R26 ;  /* 0x000000040a0c7825 */ /* 0x004fc800078e021a */
[C---:B-1----:R-:W-:Y:S01]  /*7840*/  IMAD.WIDE R2, R10.reuse, 0x4, R24 ;  /* 0x000000040a027825 */ /* 0x042fe200078e0218 */
[----:B------:R-:W-:Y:S01]  /*7850*/  @!PT LDS RZ, [RZ] ;  /* 0x00000000fffff984 */ /* 0x000fe20000000800 */
[----:B------:R-:W-:Y:S01]  /*7860*/  @!PT LDS RZ, [RZ] ;  /* 0x00000000fffff984 */ /* 0x000fe20000000800 */
[----:B------:R-:W-:Y:S01]  /*7870*/  @!PT LDS RZ, [RZ] ;  /* 0x00000000fffff984 */ /* 0x000fe20000000800 */
[----:B------:R1:W-:Y:S04]  /*7880*/  LDGSTS.E [R223+0x30000], [R198.64], !P4 ;  /* 0x30000000c6df7fae */ /* 0x0003e8000e121844 */
[----:B------:R3:W-:Y:S04]  /*7890*/  LDGSTS.E [R223+0x30200], [R6.64], !P4 ;  /* 0x3020000006df7fae */ /* 0x0007e8000e121844 */
[----:B------:R2:W-:Y:S04]  /*78a0*/  STL.64 [R1+0x150], R4 ;  /* 0x0001500401007387 */ /* 0x0005e80000100a00 */
[----:B------:R2:W-:Y:S01]  /*78b0*/  LDGSTS.E [R223+0x30400], [R4.64], !P4 ;  /* 0x3040000004df7fae */ /* 0x0005e2000e121844 */
[----:B---3--:R-:W-:-:S03]  /*78c0*/  IMAD.WIDE R6, R10, 0x4, R28 ;  /* 0x000000040a067825 */ /* 0x008fc600078e021c */
[----:B------:R3:W-:Y:S04]  /*78d0*/  STL.64 [R1+0x148], R2 ;  /* 0x0001480201007387 */ /* 0x0007e80000100a00 */
[----:B------:R3:W-:Y:S01]  /*78e0*/  LDGSTS.E [R223+0x30600], [R2.64], !P4 ;  /* 0x3060000002df7fae */ /* 0x0007e2000e121844 */
[----:B--2---:R-:W-:-:S03]  /*78f0*/  IMAD.WIDE R4, R10, 0x4, R30 ;  /* 0x000000040a047825 */ /* 0x004fc600078e021e */
[----:B------:R2:W-:Y:S01]  /*7900*/  STL.64 [R1+0x138], R12 ;  /* 0x0001380c01007387 */ /* 0x0005e20000100a00 */
[----:B------:R-:W-:-:S03]  /*7910*/  ISETP.GE.U32.AND P1, PT, R0, 0x7fffff74, PT ;  /* 0x7fffff740000780c */ /* 0x000fc60003f26070 */
[----:B------:R2:W-:Y:S01]  /*7920*/  LDGSTS.E [R223+0x32000], [R12.64], !P6 ;  /* 0x320000000cdf7fae */ /* 0x0005e2000f121844 */
[----:B---3--:R-:W-:-:S03]  /*7930*/  IMAD.WIDE R2, R10, 0x4, R32 ;  /* 0x000000040a027825 */ /* 0x008fc600078e0220 */
[----:B------:R3:W-:Y:S01]  /*7940*/  STL.64 [R1+0x130], R6 ;  /* 0x0001300601007387 */ /* 0x0007e20000100a00 */
[----:B------:R-:W-:-:S03]  /*7950*/  IADD3 R0, R11, -0x71, RZ ;  /* 0xffffff8f0b007810 */ /* 0x000fc60007ffe0ff */
[----:B------:R3:W-:Y:S01]  /*7960*/  LDGSTS.E [R223+0x32200], [R6.64], !P6 ;  /* 0x3220000006df7fae */ /* 0x0007e2000f121844 */
[----:B--2---:R-:W-:-:S03]  /*7970*/  IMAD.WIDE R12, R10, 0x4, R34 ;  /* 0x000000040a0c7825 */ /* 0x004fc600078e0222 */
[----:B------:R2:W-:Y:S04]  /*7980*/  STL.64 [R1+0x128], R4 ;  /* 0x0001280401007387 */ /* 0x0005e80000100a00 */
[----:B------:R2:W-:Y:S01]  /*7990*/  LDGSTS.E [R223+0x32400], [R4.64], !P6 ;  /* 0x3240000004df7fae */ /* 0x0005e2000f121844 */
[----:B---3--:R-:W-:-:S03]  /*79a0*/  IMAD.WIDE R6, R10, 0x4, R36 ;  /* 0x000000040a067825 */ /* 0x008fc600078e0224 */
[----:B------:R3:W-:Y:S01]  /*79b0*/  STL.64 [R1+0x120], R2 ;  /* 0x0001200201007387 */ /* 0x0007e20000100a00 */
[----:B------:R-:W-:-:S03]  /*79c0*/  ISETP.GE.U32.AND P2, PT, R0, 0x7fffff70, PT ;  /* 0x7fffff700000780c */ /* 0x000fc60003f46070 */
[----:B------:R3:W-:Y:S01]  /*79d0*/  LDGSTS.E [R223+0x32600], [R2.64], !P6 ;  /* 0x3260000002df7fae */ /* 0x0007e2000f121844 */
[----:B--2---:R-:W-:-:S03]  /*79e0*/  IMAD.WIDE R4, R10, 0x4, R38 ;  /* 0x000000040a047825 */ /* 0x004fc600078e0226 */
[----:B------:R2:W-:Y:S01]  /*79f0*/  STL.64 [R1+0x118], R12 ;  /* 0x0001180c01007387 */ /* 0x0005e20000100a00 */
[----:B------:R-:W-:-:S03]  /*7a00*/  IADD3 R0, R11, -0x75, RZ ;  /* 0xffffff8b0b007810 */ /* 0x000fc60007ffe0ff */
[----:B------:R2:W-:Y:S01]  /*7a10*/  LDGSTS.E [R223+0x34000], [R12.64], !P0 ;  /* 0x340000000cdf7fae */ /* 0x0005e2000c121844 */
[----:B---3--:R-:W-:-:S03]  /*7a20*/  IMAD.WIDE R2, R10, 0x4, R40 ;  /* 0x000000040a027825 */ /* 0x008fc600078e0228 */
[----:B------:R-:W-:Y:S04]  /*7a30*/  STL.64 [R1+0x110], R6 ;  /* 0x0001100601007387 */ /* 0x000fe80000100a00 */
[----:B------:R3:W-:Y:S01]  /*7a40*/  LDGSTS.E [R223+0x34200], [R6.64], !P0 ;  /* 0x3420000006df7fae */ /* 0x0007e2000c121844 */
[----:B------:R-:W-:-:S03]  /*7a50*/  IMAD.WIDE R226, R10, 0x4, R46 ;  /* 0x000000040ae27825 */ /* 0x000fc600078e022e */
[----:B------:R-:W-:Y:S04]  /*7a60*/  STL.64 [R1+0x108], R4 ;  /* 0x0001080401007387 */ /* 0x000fe80000100a00 */
[----:B------:R4:W-:Y:S01]  /*7a70*/  LDGSTS.E [R223+0x34400], [R4.64], !P0 ;  /* 0x3440000004df7fae */ /* 0x0009e2000c121844 */
[----:B------:R-:W-:-:S03]  /*7a80*/  ISETP.GE.U32.AND P5, PT, R0, 0x7fffff6c, PT ;  /* 0x7fffff6c0000780c */ /* 0x000fc60003fa6070 */
[----:B------:R1:W-:Y:S01]  /*7a90*/  STL.64 [R1+0x100], R2 ;  /* 0x0001000201007387 */ /* 0x0003e20000100a00 */
[----:B------:R-:W-:-:S03]  /*7aa0*/  IMAD.WIDE R228, R10, 0x4, R52 ;  /* 0x000000040ae47825 */ /* 0x000fc600078e0234 */
[----:B------:R1:W-:Y:S01]  /*7ab0*/  LDGSTS.E [R223+0x34600], [R2.64], !P0 ;  /* 0x3460000002df7fae */ /* 0x0003e2000c121844 */
[----:B------:R-:W-:Y:S01]  /*7ac0*/  IMAD.WIDE R230, R10, 0x4, R74 ;  /* 0x000000040ae67825 */ /* 0x000fe200078e024a */
[----:B------:R-:W-:-:S03]  /*7ad0*/  IADD3 R0, R11, -0x79, RZ ;  /* 0xffffff870b007810 */ /* 0x000fc60007ffe0ff */
[----:B--2---:R-:W-:-:S04]  /*7ae0*/  IMAD.WIDE R12, R10, 0x4, R80 ;  /* 0x000000040a0c7825 */ /* 0x004fc800078e0250 */
[----:B-1----:R-:W-:Y:S01]  /*7af0*/  IMAD.WIDE R2, R10, 0x4, R44 ;  /* 0x000000040a027825 */ /* 0x002fe200078e022c */
[----:B------:R-:W-:-:S03]  /*7b00*/  ISETP.GE.U32.AND P4, PT, R0, 0x7fffff68, PT ;  /* 0x7fffff680000780c */ /* 0x000fc60003f86070 */
[C---:B---3--:R-:W-:Y:S01]  /*7b10*/  IMAD.WIDE R6, R10.reuse, 0x4, R82 ;  /* 0x000000040a067825 */ /* 0x048fe200078e0252 */
[----:B------:R1:W-:Y:S03]  /*7b20*/  LDGSTS.E [R223+0x36000], [R2.64], !P1 ;  /* 0x3600000002df7fae */ /* 0x0003e6000c921844 */
[C---:B----4-:R-:W-:Y:S01]  /*7b30*/  IMAD.WIDE R4, R10.reuse, 0x4, R84 ;  /* 0x000000040a047825 */ /* 0x050fe200078e0254 */
[----:B------:R1:W-:Y:S04]  /*7b40*/  STL.64 [R1+0xf8], R2 ;  /* 0x0000f80201007387 */ /* 0x0003e80000100a00 */
[----:B------:R2:W-:Y:S04]  /*7b50*/  LDGSTS.E [R223+0x36200], [R226.64], !P1 ;  /* 0x36200000e2df7fae */ /* 0x0005e8000c921844 */
[----:B------:R2:W-:Y:S01]  /*7b60*/  LDGSTS.E [R223+0x36400], [R228.64], !P1 ;  /* 0x36400000e4df7fae */ /* 0x0005e2000c921844 */
[----:B-1----:R-:W-:-:S03]  /*7b70*/  IMAD.WIDE R2, R10, 0x4, R86 ;  /* 0x000000040a027825 */ /* 0x002fc600078e0256 */
[----:B------:R2:W-:Y:S04]  /*7b80*/  LDGSTS.E [R223+0x36600], [R230.64], !P1 ;  /* 0x36600000e6df7fae */ /* 0x0005e8000c921844 */
[----:B------:R1:W-:Y:S04]  /*7b90*/  STL.64 [R1+0xf0], R12 ;  /* 0x0000f00c01007387 */ /* 0x0003e80000100a00 */
[----:B------:R1:W-:Y:S01]  /*7ba0*/  LDGSTS.E [R223+0x38000], [R12.64], !P2 ;  /* 0x380000000cdf7fae */ /* 0x0003e2000d121844 */
[----:B------:R-:W-:-:S03]  /*7bb0*/  IADD3 R0, R11, -0x7d, RZ ;  /* 0xffffff830b007810 */ /* 0x000fc60007ffe0ff */
[----:B------:R3:W-:Y:S04]  /*7bc0*/  STL.64 [R1+0xe8], R6 ;  /* 0x0000e80601007387 */ /* 0x0007e80000100a00 */
[----:B------:R3:W-:Y:S01]  /*7bd0*/  LDGSTS.E [R223+0x38200], [R6.64], !P2 ;  /* 0x3820000006df7fae */ /* 0x0007e2000d121844 */
[----:B-1----:R-:W-:-:S03]  /*7be0*/  IMAD.WIDE R12, R10, 0x4, R88 ;  /* 0x000000040a0c7825 */ /* 0x002fc600078e0258 */
[----:B------:R1:W-:Y:S04]  /*7bf0*/  STL.64 [R1+0xe0], R4 ;  /* 0x0000e00401007387 */ /* 0x0003e80000100a00 */
[----:B------:R1:W-:Y:S01]  /*7c00*/  LDGSTS.E [R223+0x38400], [R4.64], !P2 ;  /* 0x3840000004df7fae */ /* 0x0003e2000d121844 */
[----:B---3--:R-:W-:-:S03]  /*7c10*/  IMAD.WIDE R6, R10, 0x4, R90 ;  /* 0x000000040a067825 */ /* 0x008fc600078e025a */
[----:B------:R3:W-:Y:S04]  /*7c20*/  STL.64 [R1+0xd8], R2 ;  /* 0x0000d80201007387 */ /* 0x0007e80000100a00 */
[----:B------:R3:W-:Y:S01]  /*7c30*/  LDGSTS.E [R223+0x38600], [R2.64], !P2 ;  /* 0x3860000002df7fae */ /* 0x0007e2000d121844 */
[----:B-1----:R-:W-:-:S03]  /*7c40*/  IMAD.WIDE R4, R10, 0x4, R92 ;  /* 0x000000040a047825 */ /* 0x002fc600078e025c */
[----:B------:R1:W-:Y:S01]  /*7c50*/  STL.64 [R1+0xd0], R12 ;  /* 0x0000d00c01007387 */ /* 0x0003e20000100a00 */
[----:B------:R-:W-:-:S03]  /*7c60*/  ISETP.GE.U32.AND P6, PT, R0, 0x7fffff64, PT ;  /* 0x7fffff640000780c */ /* 0x000fc60003fc6070 */
[----:B------:R1:W-:Y:S01]  /*7c70*/  LDGSTS.E [R223+0x3a000], [R12.64], !P5 ;  /* 0x3a0000000cdf7fae */ /* 0x0003e2000e921844 */
[----:B---3--:R-:W-:-:S03]  /*7c80*/  IMAD.WIDE R2, R10, 0x4, R94 ;  /* 0x000000040a027825 */ /* 0x008fc600078e025e */
        /* <DEDUP_REMOVED lines=9> */
[----:B------:R-:W-:Y:S04]  /*7d20*/  STL.64 [R1+0xb0], R12 ;  /* 0x0000b00c01007387 */ /* 0x000fe80000100a00 */
[----:B------:R1:W-:Y:S01]  /*7d30*/  LDGSTS.E [R223+0x3c000], [R12.64], !P4 ;  /* 0x3c0000000cdf7fae */ /* 0x0003e2000e121844 */
[----:B---3--:R-:W-:-:S03]  /*7d40*/  IMAD.WIDE R2, R10, 0x4, R102 ;  /* 0x000000040a027825 */ /* 0x008fc600078e0266 */
[----:B------:R-:W-:Y:S04]  /*7d50*/  STL.64 [R1+0xa8], R6 ;  /* 0x0000a80601007387 */ /* 0x000fe80000100a00 */
[----:B------:R3:W-:Y:S04]  /*7d60*/  LDGSTS.E [R223+0x3c200], [R6.64], !P4 ;  /* 0x3c20000006df7fae */ /* 0x0007e8000e121844 */
[----:B------:R-:W-:Y:S04]  /*7d70*/  STL.64 [R1+0xa0], R4 ;  /* 0x0000a00401007387 */ /* 0x000fe80000100a00 */
[----:B------:R4:W-:Y:S04]  /*7d80*/  LDGSTS.E [R223+0x3c400], [R4.64], !P4 ;  /* 0x3c40000004df7fae */ /* 0x0009e8000e121844 */
[----:B------:R1:W-:Y:S04]  /*7d90*/  STL.64 [R1+0x98], R2 ;  /* 0x0000980201007387 */ /* 0x0003e80000100a00 */
[----:B------:R1:W-:Y:S02]  /*7da0*/  LDGSTS.E [R223+0x3c600], [R2.64], !P4 ;  /* 0x3c60000002df7fae */ /* 0x0003e4000e121844 */
[----:B-1----:R-:W-:-:S05]  /*7db0*/  IMAD.WIDE R2, R10, 0x4, R104 ;  /* 0x000000040a027825 */ /* 0x002fca00078e0268 */
[----:B------:R1:W-:Y:S04]  /*7dc0*/  STL.64 [R1+0x90], R2 ;  /* 0x0000900201007387 */ /* 0x0003e80000100a00 */
[----:B------:R1:W-:Y:S02]  /*7dd0*/  LDGSTS.E [R223+0x3e000], [R2.64], !P6 ;  /* 0x3e00000002df7fae */ /* 0x0003e4000f121844 */
[----:B-1----:R-:W-:-:S05]  /*7de0*/  IMAD.WIDE R2, R10, 0x4, R112 ;  /* 0x000000040a027825 */ /* 0x002fca00078e0270 */
[----:B------:R1:W-:Y:S04]  /*7df0*/  STL.64 [R1+0x140], R2 ;  /* 0x0001400201007387 */ /* 0x0003e80000100a00 */
[----:B------:R-:W2:Y:S04]  /*7e00*/  LDL.LU.64 R16, [R1] ;  /* 0x0000000001107983 */ /* 0x000ea80000300a00 */
[----:B------:R-:W2:Y:S01]  /*7e10*/  LDL.LU.64 R224, [R1+0x8] ;  /* 0x0000080001e07983 */ /* 0x000ea20000300a00 */
[----:B------:R-:W-:Y:S01]  /*7e20*/  IADD3 R0, R11, -0x62, RZ ;  /* 0xffffff9e0b007810 */ /* 0x000fe20007ffe0ff */
[----:B------:R-:W-:-:S02]  /*7e30*/  IMAD.SHL.U32 R222, R222, 0x4, RZ ;  /* 0x00000004dede7824 */ /* 0x000fc400078e00ff */
[----:B------:R-:W-:Y:S01]  /*7e40*/  IMAD.WIDE R236, R10, 0x4, R106 ;  /* 0x000000040aec7825 */ /* 0x000fe200078e026a */
[----:B------:R-:W-:Y:S01]  /*7e50*/  ISETP.GE.U32.AND P0, PT, R0, 0x7fffff7f, PT ;  /* 0x7fffff7f0000780c */ /* 0x000fe20003f06070 */
[----:B------:R-:W2:Y:S02]  /*7e60*/  LDL.LU.64 R26, [R1+0x10] ;  /* 0x00001000011a7983 */ /* 0x000ea40000300a00 */
[----:B------:R-:W-:Y:S01]  /*7e70*/  IMAD.WIDE R234, R10, 0x4, R108 ;  /* 0x000000040aea7825 */ /* 0x000fe200078e026c */
[----:B------:R-:W-:Y:S01]  /*7e80*/  LOP3.LUT R222, R222, 0x20, RZ, 0x3c, !PT ;  /* 0x00000020dede7812 */ /* 0x000fe200078e3cff */
[----:B------:R-:W2:Y:S02]  /*7e90*/  LDL.LU.64 R24, [R1+0x18] ;  /* 0x0000180001187983 */ /* 0x000ea40000300a00 */
[C---:B------:R-:W-:Y:S02]  /*7ea0*/  IMAD.WIDE R232, R10.reuse, 0x4, R110 ;  /* 0x000000040ae87825 */ /* 0x040fe400078e026e */
[----:B------:R-:W2:Y:S04]  /*7eb0*/  LDL.LU.64 R22, [R1+0x48] ;  /* 0x0000480001167983 */ /* 0x000ea80000300a00 */
[----:B---3--:R-:W3:Y:S04]  /*7ec0*/  LDL.LU.64 R6, [R1+0x50] ;  /* 0x0000500001067983 */ /* 0x008ee80000300a00 */
[----:B------:R1:W-:Y:S04]  /*7ed0*/  LDGSTS.E [R223+0x3e200], [R236.64], !P6 ;  /* 0x3e200000ecdf7fae */ /* 0x0003e8000f121844 */
[----:B------:R-:W3:Y:S04]  /*7ee0*/  LDL.LU.64 R20, [R1+0x58] ;  /* 0x0000580001147983 */ /* 0x000ee80000300a00 */
[----:B------:R1:W-:Y:S04]  /*7ef0*/  LDGSTS.E [R223+0x3e400], [R234.64], !P6 ;  /* 0x3e400000eadf7fae */ /* 0x0003e8000f121844 */
[----:B------:R-:W3:Y:S04]  /*7f00*/  LDL.LU.64 R18, [R1+0x60] ;  /* 0x0000600001127983 */ /* 0x000ee80000300a00 */
[----:B------:R1:W-:Y:S04]  /*7f10*/  LDGSTS.E [R223+0x3e600], [R232.64], !P6 ;  /* 0x3e600000e8df7fae */ /* 0x0003e8000f121844 */
[----:B----4-:R-:W4:Y:S04]  /*7f20*/  LDL.LU.64 R4, [R1+0x68] ;  /* 0x0000680001047983 */ /* 0x010f280000300a00 */
[----:B------:R1:W-:Y:S04]  /*7f30*/  LDGSTS.E [R222+0x30800], [R2.64], !P0 ;  /* 0x3080000002de7fae */ /* 0x0003e8000c121844 */
[----:B------:R-:W3:Y:S04]  /*7f40*/  LDL.LU.64 R12, [R1+0x70] ;  /* 0x00007000010c7983 */ /* 0x000ee80000300a00 */
[----:B-1----:R-:W3:Y:S04]  /*7f50*/  LDL.LU.64 R2, [R1+0x40] ;  /* 0x0000400001027983 */ /* 0x002ee80000300a00 */
[----:B------:R-:W3:Y:S01]  /*7f60*/  LDL.LU.64 R14, [R1+0x38] ;  /* 0x00003800010e7983 */ /* 0x000ee20000300a00 */
[----:B------:R-:W-:Y:S01]  /*7f70*/  IADD3 R0, R11, -0x66, RZ ;  /* 0xffffff9a0b007810 */ /* 0x000fe20007ffe0ff */
[----:B--2---:R-:W-:-:S02]  /*7f80*/  IMAD.WIDE R100, R10, 0x4, R16 ;  /* 0x000000040a647825 */ /* 0x004fc400078e0210 */
[----:B------:R-:W2:Y:S02]  /*7f90*/  LDL.LU.64 R16, [R1+0x30] ;  /* 0x0000300001107983 */ /* 0x000ea40000300a00 */
[----:B------:R-:W-:Y:S02]  /*7fa0*/  IMAD.WIDE R98, R10, 0x4, R224 ;  /* 0x000000040a627825 */ /* 0x000fe400078e02e0 */
[----:B------:R-:W2:Y:S01]  /*7fb0*/  LDL.LU.64 R224, [R1+0x28] ;  /* 0x0000280001e07983 */ /* 0x000ea20000300a00 */
[----:B------:R-:W-:Y:S02]  /*7fc0*/  ISETP.GE.U32.AND P1, PT, R0, 0x7fffff7b, PT ;  /* 0x7fffff7b0000780c */ /* 0x000fe40003f26070 */
[----:B------:R-:W-:-:S04]  /*7fd0*/  IADD3 R0, R11, -0x6a, RZ ;  /* 0xffffff960b007810 */ /* 0x000fc80007ffe0ff */
[----:B------:R-:W-:Y:S02]  /*7fe0*/  ISETP.GE.U32.AND P2, PT, R0, 0x7fffff77, PT ;  /* 0x7fffff770000780c */ /* 0x000fe40003f46070 */
[----:B------:R-:W-:-:S04]  /*7ff0*/  IADD3 R0, R11, -0x6e, RZ ;  /* 0xffffff920b007810 */ /* 0x000fc80007ffe0ff */
[----:B------:R-:W-:Y:S02]  /*8000*/  ISETP.GE.U32.AND P5, PT, R0, 0x7fffff73, PT ;  /* 0x7fffff730000780c */ /* 0x000fe40003fa6070 */
[----:B------:R-:W-:Y:S01]  /*8010*/  IADD3 R0, R11, -0x72, RZ ;  /* 0xffffff8e0b007810 */ /* 0x000fe20007ffe0ff */
[----:B------:R-:W-:-:S03]  /*8020*/  IMAD.WIDE R114, R10, 0x4, R114 ;  /* 0x000000040a727825 */ /* 0x000fc600078e0272 */
[----:B------:R-:W-:Y:S02]  /*8030*/  ISETP.GE.U32.AND P4, PT, R0, 0x7fffff6f, PT ;  /* 0x7fffff6f0000780c */ /* 0x000fe40003f86070 */
[C---:B------:R-:W-:Y:S01]  /*8040*/  IADD3 R0, R11.reuse, -0x76, RZ ;  /* 0xffffff8a0b007810 */ /* 0x040fe20007ffe0ff */
[----:B------:R-:W-:Y:S01]  /*8050*/  IMAD.WIDE R116, R10, 0x4, R116 ;  /* 0x000000040a747825 */ /* 0x000fe200078e0274 */
[----:B------:R1:W-:Y:S02]  /*8060*/  LDGSTS.E [R222+0x30a00], [R114.64], !P0 ;  /* 0x30a0000072de7fae */ /* 0x0003e4000c121844 */
[----:B------:R-:W-:Y:S01]  /*8070*/  ISETP.GE.U32.AND P6, PT, R0, 0x7fffff6b, PT ;  /* 0x7fffff6b0000780c */ /* 0x000fe20003fc6070 */
[C---:B------:R-:W-:Y:S01]  /*8080*/  IMAD.WIDE R118, R10.reuse, 0x4, R118 ;  /* 0x000000040a767825 */ /* 0x040fe200078e0276 */
[----:B------:R-:W-:Y:S01]  /*8090*/  IADD3 R0, R11, -0x7a, RZ ;  /* 0xffffff860b007810 */ /* 0x000fe20007ffe0ff */
[----:B------:R1:W-:Y:S02]  /*80a0*/  LDGSTS.E [R222+0x30c00], [R116.64], !P0 ;  /* 0x30c0000074de7fae */ /* 0x0003e4000c121844 */
[----:B------:R-:W-:-:S02]  /*80b0*/  IMAD.WIDE R120, R10, 0x4, R120 ;  /* 0x000000040a787825 */ /* 0x000fc400078e0278 */
[----:B------:R1:W-:Y:S02]  /*80c0*/  LDGSTS.E [R222+0x30e00], [R118.64], !P0 ;  /* 0x30e0000076de7fae */ /* 0x0003e4000c121844 */
[----:B------:R-:W-:Y:S01]  /*80d0*/  IMAD.WIDE R122, R10, 0x4, R122 ;  /* 0x000000040a7a7825 */ /* 0x000fe200078e027a */
[----:B------:R-:W-:Y:S01]  /*80e0*/  ISETP.GE.U32.AND P0, PT, R0, 0x7fffff67, PT ;  /* 0x7fffff670000780c */ /* 0x000fe20003f06070 */
[----:B------:R1:W-:Y:S02]  /*80f0*/  LDGSTS.E [R222+0x32800], [R120.64], !P1 ;  /* 0x3280000078de7fae */ /* 0x0003e4000c921844 */
[C---:B------:R-:W-:Y:S01]  /*8100*/  IMAD.WIDE R124, R10.reuse, 0x4, R124 ;  /* 0x000000040a7c7825 */ /* 0x040fe200078e027c */
[----:B------:R-:W-:Y:S01]  /*8110*/  IADD3 R0, R11, -0x7e, RZ ;  /* 0xffffff820b007810 */ /* 0x000fe20007ffe0ff */
[----:B------:R1:W-:Y:S02]  /*8120*/  LDGSTS.E [R222+0x32a00], [R122.64], !P1 ;  /* 0x32a000007ade7fae */ /* 0x0003e4000c921844 */
[----:B------:R-:W-:-:S02]  /*8130*/  IMAD.WIDE R126, R10, 0x4, R126 ;  /* 0x000000040a7e7825 */ /* 0x000fc400078e027e */
[----:B------:R1:W-:Y:S02]  /*8140*/  LDGSTS.E [R222+0x32c00], [R124.64], !P1 ;  /* 0x32c000007cde7fae */ /* 0x0003e4000c921844 */
[C---:B------:R-:W-:Y:S02]  /*8150*/  IMAD.WIDE R128, R10.reuse, 0x4, R128 ;  /* 0x000000040a807825 */ /* 0x040fe400078e0280 */
[----:B------:R1:W-:Y:S02]  /*8160*/  LDGSTS.E [R222+0x32e00], [R126.64], !P1 ;  /* 0x32e000007ede7fae */ /* 0x0003e4000c921844 */
[----:B------:R-:W-:-:S04]  /*8170*/  IMAD.WIDE R130, R10, 0x4, R130 ;  /* 0x000000040a827825 */ /* 0x000fc800078e0282 */
[C---:B------:R-:W-:Y:S01]  /*8180*/  IMAD.WIDE R132, R10.reuse, 0x4, R132 ;  /* 0x000000040a847825 */ /* 0x040fe200078e0284 */
[----:B------:R1:W-:Y:S03]  /*8190*/  LDGSTS.E [R222+0x34800], [R128.64], !P2 ;  /* 0x3480000080de7fae */ /* 0x0003e6000d121844 */
        /* <DEDUP_REMOVED lines=42> */
[C---:B------:R-:W-:Y:S01]  /*8440*/  IMAD.WIDE R168, R10.reuse, 0x4, R168 ;  /* 0x000000040aa87825 */ /* 0x040fe200078e02a8 */
[----:B------:R-:W-:Y:S01]  /*8450*/  LOP3.LUT R223, R223, 0x40, RZ, 0x3c, !PT ;  /* 0x00000040dfdf7812 */ /* 0x000fe200078e3cff */
        /* <DEDUP_REMOVED lines=30> */
[----:B------:R-:W-:-:S02]  /*8640*/  IMAD.WIDE R194, R10, 0x4, R194 ;  /* 0x000000040ac27825 */ /* 0x000fc400078e02c2 */
[----:B------:R1:W-:Y:S02]  /*8650*/  LDGSTS.E [R223+0x33600], [R190.64], !P5 ;  /* 0x33600000bedf7fae */ /* 0x0003e4000e921844 */
[C---:B------:R-:W-:Y:S02]  /*8660*/  IMAD.WIDE R90, R10.reuse, 0x4, R26 ;  /* 0x000000040a5a7825 */ /* 0x040fe400078e021a */
[----:B------:R1:W-:Y:S02]  /*8670*/  LDGSTS.E [R223+0x35000], [R192.64], !P4 ;  /* 0x35000000c0df7fae */ /* 0x0003e4000e121844 */
[C---:B------:R-:W-:Y:S02]  /*8680*/  IMAD.WIDE R96, R10.reuse, 0x4, R24 ;  /* 0x000000040a607825 */ /* 0x040fe400078e0218 */
[----:B------:R1:W-:Y:S02]  /*8690*/  LDGSTS.E [R223+0x35200], [R194.64], !P4 ;  /* 0x35200000c2df7fae */ /* 0x0003e4000e121844 */
[----:B------:R-:W-:-:S02]  /*86a0*/  IMAD.WIDE R94, R10, 0x4, R22 ;  /* 0x000000040a5e7825 */ /* 0x000fc400078e0216 */
[----:B------:R1:W-:Y:S02]  /*86b0*/  LDGSTS.E [R223+0x35400], [R100.64], !P4 ;  /* 0x3540000064df7fae */ /* 0x0003e4000e121844 */
[C---:B---3--:R-:W-:Y:S02]  /*86c0*/  IMAD.WIDE R92, R10.reuse, 0x4, R6 ;  /* 0x000000040a5c7825 */ /* 0x048fe400078e0206 */
[----:B------:R1:W-:Y:S02]  /*86d0*/  LDGSTS.E [R223+0x35600], [R98.64], !P4 ;  /* 0x3560000062df7fae */ /* 0x0003e4000e121844 */
[C---:B------:R-:W-:Y:S02]  /*86e0*/  IMAD.WIDE R82, R10.reuse, 0x4, R20 ;  /* 0x000000040a527825 */ /* 0x040fe400078e0214 */
[----:B------:R1:W-:Y:S02]  /*86f0*/  LDGSTS.E [R223+0x37000], [R90.64], !P6 ;  /* 0x370000005adf7fae */ /* 0x0003e4000f121844 */
[----:B------:R-:W-:-:S02]  /*8700*/  IMAD.WIDE R88, R10, 0x4, R18 ;  /* 0x000000040a587825 */ /* 0x000fc400078e0212 */
[----:B------:R1:W-:Y:S02]  /*8710*/  LDGSTS.E [R223+0x37200], [R96.64], !P6 ;  /* 0x3720000060df7fae */ /* 0x0003e4000f121844 */
[C---:B----4-:R-:W-:Y:S02]  /*8720*/  IMAD.WIDE R86, R10.reuse, 0x4, R4 ;  /* 0x000000040a567825 */ /* 0x050fe400078e0204 */
[----:B------:R1:W-:Y:S02]  /*8730*/  LDGSTS.E [R223+0x37400], [R94.64], !P6 ;  /* 0x374000005edf7fae */ /* 0x0003e4000f121844 */
[C---:B------:R-:W-:Y:S02]  /*8740*/  IMAD.WIDE R84, R10.reuse, 0x4, R12 ;  /* 0x000000040a547825 */ /* 0x040fe400078e020c */
[----:B------:R1:W-:Y:S02]  /*8750*/  LDGSTS.E [R223+0x37600], [R92.64], !P6 ;  /* 0x376000005cdf7fae */ /* 0x0003e4000f121844 */
[----:B------:R-:W-:-:S02]  /*8760*/  IMAD.WIDE R46, R10, 0x4, R2 ;  /* 0x000000040a2e7825 */ /* 0x000fc400078e0202 */
[----:B------:R1:W-:Y:S02]  /*8770*/  LDGSTS.E [R223+0x39000], [R82.64], !P0 ;  /* 0x3900000052df7fae */ /* 0x0003e4000c121844 */
[C---:B------:R-:W-:Y:S02]  /*8780*/  IMAD.WIDE R80, R10.reuse, 0x4, R14 ;  /* 0x000000040a507825 */ /* 0x040fe400078e020e */
[----:B------:R1:W-:Y:S04]  /*8790*/  LDGSTS.E [R223+0x39200], [R88.64], !P0 ;  /* 0x3920000058df7fae */ /* 0x0003e8000c121844 */
[----:B------:R1:W-:Y:S04]  /*87a0*/  LDGSTS.E [R223+0x39400], [R86.64], !P0 ;  /* 0x3940000056df7fae */ /* 0x0003e8000c121844 */
[----:B------:R1:W-:Y:S04]  /*87b0*/  LDGSTS.E [R223+0x39600], [R84.64], !P0 ;  /* 0x3960000054df7fae */ /* 0x0003e8000c121844 */
[----:B------:R1:W-:Y:S04]  /*87c0*/  LDGSTS.E [R223+0x3b000], [R46.64], !P1 ;  /* 0x3b0000002edf7fae */ /* 0x0003e8000c921844 */
[----:B------:R1:W-:Y:S01]  /*87d0*/  LDGSTS.E [R223+0x3b200], [R80.64], !P1 ;  /* 0x3b20000050df7fae */ /* 0x0003e2000c921844 */
[----:B------:R-:W-:-:S03]  /*87e0*/  IMAD.WIDE R38, R10, 0x4, R246 ;  /* 0x000000040a267825 */ /* 0x000fc600078e02f6 */
[----:B------:R-:W3:Y:S04]  /*87f0*/  LDL.LU.64 R6, [R1+0x20] ;  /* 0x0000200001067983 */ /* 0x000ee80000300a00 */
[----:B------:R-:W4:Y:S04]  /*8800*/  LDL.LU.64 R2, [R1+0x78] ;  /* 0x0000780001027983 */ /* 0x000f280000300a00 */
[----:B------:R-:W4:Y:S01]  /*8810*/  LDL.LU.64 R14, [R1+0x80] ;  /* 0x00008000010e7983 */ /* 0x000f220000300a00 */
[----:B--2---:R-:W-:-:S03]  /*8820*/  IMAD.WIDE R74, R10, 0x4, R16 ;  /* 0x000000040a4a7825 */ /* 0x004fc600078e0210 */
[----:B------:R-:W2:Y:S01]  /*8830*/  LDL.LU.64 R16, [R1+0x88] ;  /* 0x0000880001107983 */ /* 0x000ea20000300a00 */
[----:B------:R-:W-:-:S03]  /*8840*/  IMAD.WIDE R52, R10, 0x4, R224 ;  /* 0x000000040a347825 */ /* 0x000fc600078e02e0 */
[----:B------:R1:W-:Y:S04]  /*8850*/  LDGSTS.E [R223+0x3b400], [R74.64], !P1 ;  /* 0x3b4000004adf7fae */ /* 0x0003e8000c921844 */
[----:B------:R1:W-:Y:S04]  /*8860*/  LDGSTS.E [R223+0x3b600], [R52.64], !P1 ;  /* 0x3b60000034df7fae */ /* 0x0003e8000c921844 */
[----:B------:R-:W2:Y:S04]  /*8870*/  LDL.LU.64 R224, [R1+0x168] ;  /* 0x0001680001e07983 */ /* 0x000ea80000300a00 */
[----:B-1----:R-:W1:Y:S02]  /*8880*/  S2R R223, SR_TID.X ;  /* 0x0000000000df7919 */ /* 0x002e640000002100 */
[----:B-1----:R-:W-:-:S05]  /*8890*/  LOP3.LUT R223, R223, 0x7f, RZ, 0xc0, !PT ;  /* 0x0000007fdfdf7812 */ /* 0x002fca00078ec0ff */
[----:B------:R-:W-:Y:S02]  /*88a0*/  IMAD.SHL.U32 R246, R223, 0x4, RZ ;  /* 0x00000004dff67824 */ /* 0x000fe400078e00ff */
        /* <DEDUP_REMOVED lines=14> */
[----:B------:R-:W-:Y:S02]  /*8990*/  IMAD.MOV.U32 R11, RZ, RZ, c[0x0][0x188] ;  /* 0x00006200ff0b7624 */ /* 0x000fe400078e00ff */
[----:B------:R-:W-:-:S03]  /*89a0*/  IMAD.WIDE R28, R10, 0x4, R244 ;  /* 0x000000040a1c7825 */ /* 0x000fc600078e02f4 */
[----:B------:R-:W-:Y:S01]  /*89b0*/  SHF.L.U32 R245, R11, 0x5, RZ ;  /* 0x000000050bf57819 */ /* 0x000fe200000006ff */
[----:B------:R-:W-:-:S04]  /*89c0*/  IMAD.WIDE R44, R10, 0x4, R250 ;  /* 0x000000040a2c7825 */ /* 0x000fc800078e02fa */
[----:B------:R-:W-:-:S04]  /*89d0*/  IMAD.WIDE R32, R245, 0x4, R240 ;  /* 0x00000004f5207825 */ /* 0x000fc800078e02f0 */
[----:B------:R-:W-:-:S04]  /*89e0*/  IMAD.WIDE R34, R245, 0x4, R242 ;  /* 0x00000004f5227825 */ /* 0x000fc800078e02f2 */
[----:B------:R-:W-:Y:S02]  /*89f0*/  IMAD.MOV.U32 R250, RZ, RZ, c[0x0][0x18c] ;  /* 0x00006300fffa7624 */ /* 0x000fe400078e00ff */
[----:B------:R-:W-:-:S04]  /*8a00*/  IMAD.WIDE R12, R245, 0x4, R202 ;  /* 0x00000004f50c7825 */ /* 0x000fc800078e02ca */
[----:B------:R-:W-:Y:S02]  /*8a10*/  IMAD.SHL.U32 R250, R250, 0x20, RZ ;  /* 0x00000020fafa7824 */ /* 0x000fe400078e00ff */
[----:B------:R-:W-:-:S04]  /*8a20*/  IMAD.WIDE R40, R10, 0x4, R248 ;  /* 0x000000040a287825 */ /* 0x000fc800078e02f8 */
[----:B------:R-:W-:-:S04]  /*8a30*/  IMAD.WIDE R4, R245, 0x4, R210 ;  /* 0x00000004f5047825 */ /* 0x000fc800078e02d2 */
[----:B------:R-:W-:-:S04]  /*8a40*/  IMAD.WIDE R102, R250, 0x4, R60 ;  /* 0x00000004fa667825 */ /* 0x000fc800078e023c */
[----:B---3--:R-:W-:-:S04]  /*8a50*/  IMAD.WIDE R36, R10, 0x4, R6 ;  /* 0x000000040a247825 */ /* 0x008fc800078e0206 */
[----:B------:R-:W-:-:S04]  /*8a60*/  IMAD.WIDE R10, R245, 0x4, R208 ;  /* 0x00000004f50a7825 */ /* 0x000fc800078e02d0 */
[----:B----4-:R-:W-:-:S04]  /*8a70*/  IMAD.WIDE R26, R245, 0x4, R14 ;  /* 0x00000004f51a7825 */ /* 0x010fc800078e020e */
[----:B------:R-:W-:-:S04]  /*8a80*/  IMAD.WIDE R14, R245, 0x4, R206 ;  /* 0x00000004f50e7825 */ /* 0x000fc800078e02ce */
[----:B------:R-:W-:-:S04]  /*8a90*/  IMAD.WIDE R20, R245, 0x4, R2 ;  /* 0x00000004f5147825 */ /* 0x000fc800078e0202 */
[----:B------:R-:W-:-:S04]  /*8aa0*/  IMAD.WIDE R6, R245, 0x4, R204 ;  /* 0x00000004f5067825 */ /* 0x000fc800078e02cc */
[----:B------:R-:W-:-:S04]  /*8ab0*/  IMAD.WIDE R2, R245, 0x4, R196 ;  /* 0x00000004f5027825 */ /* 0x000fc800078e02c4 */
[----:B------:R-:W-:-:S04]  /*8ac0*/  IMAD.WIDE R204, R245, 0x4, R220 ;  /* 0x00000004f5cc7825 */ /* 0x000fc800078e02dc */
[----:B------:R-:W-:-:S04]  /*8ad0*/  IMAD.WIDE R196, R245, 0x4, R214 ;  /* 0x00000004f5c47825 */ /* 0x000fc800078e02d6 */
[----:B--2---:R-:W-:-:S04]  /*8ae0*/  IMAD.WIDE R24, R245, 0x4, R16 ;  /* 0x00000004f5187825 */ /* 0x004fc800078e0210 */
[----:B------:R-:W-:-:S04]  /*8af0*/  IMAD.WIDE R16, R245, 0x4, R200 ;  /* 0x00000004f5107825 */ /* 0x000fc800078e02c8 */
[C---:B------:R-:W-:Y:S02]  /*8b00*/  IMAD.WIDE R18, R245.reuse, 0x4, R222 ;  /* 0x00000004f5127825 */ /* 0x040fe400078e02de */
[----:B------:R-:W2:Y:S04]  /*8b10*/  LDL.LU.64 R222, [R1+0x1e8] ;  /* 0x0001e80001de7983 */ /* 0x000ea80000300a00 */
[----:B------:R-:W3:Y:S04]  /*8b20*/  LDL.LU.64 R106, [R1+0x1a0] ;  /* 0x0001a000016a7983 */ /* 0x000ee80000300a00 */
        /* <DEDUP_REMOVED lines=13> */
[C---:B------:R-:W-:Y:S01]  /*8c00*/  LOP3.LUT R247, R246.reuse, 0x40, RZ, 0x3c, !PT ;  /* 0x00000040f6f77812 */ /* 0x040fe200078e3cff */
[----:B------:R-:W-:Y:S01]  /*8c10*/  IMAD.WIDE R112, R245, 0x4, R212 ;  /* 0x00000004f5707825 */ /* 0x000fe200078e02d4 */
[----:B------:R-:W-:-:S03]  /*8c20*/  LOP3.LUT R248, R246, 0x60, RZ, 0x3c, !PT ;  /* 0x00000060f6f87812 */ /* 0x000fc600078e3cff */
[----:B------:R1:W-:Y:S01]  /*8c30*/  LDGSTS.E [R247+0x3d000], [R36.64], !P2 ;  /* 0x3d00000024f77fae */ /* 0x0003e2000d121844 */
[----:B------:R-:W-:-:S03]  /*8c40*/  IMAD.WIDE R30, R245, 0x4, R238 ;  /* 0x00000004f51e7825 */ /* 0x000fc600078e02ee */
[----:B------:R1:W-:Y:S01]  /*8c50*/  LDGSTS.E [R247+0x3d200], [R44.64], !P2 ;  /* 0x3d2000002cf77fae */ /* 0x0003e2000d121844 */
[----:B------:R-:W-:-:S03]  /*8c60*/  IMAD.MOV.U32 R244, RZ, RZ, c[0x0][0x180] ;  /* 0x00006000fff47624 */ /* 0x000fc600078e00ff */
[----:B------:R1:W-:Y:S01]  /*8c70*/  LDGSTS.E [R247+0x3d400], [R40.64], !P2 ;  /* 0x3d40000028f77fae */ /* 0x0003e2000d121844 */
[----:B------:R-:W-:-:S03]  /*8c80*/  IMAD.WIDE R22, R245, 0x4, R224 ;  /* 0x00000004f5167825 */ /* 0x000fc600078e02e0 */
[----:B------:R1:W-:Y:S04]  /*8c90*/  LDGSTS.E [R247+0x3d600], [R38.64], !P2 ;  /* 0x3d60000026f77fae */ /* 0x0003e8000d121844 */
[----:B------:R1:W-:Y:S04]  /*8ca0*/  LDGSTS.E [R247+0x3f000], [R28.64], !P5 ;  /* 0x3f0000001cf77fae */ /* 0x0003e8000e921844 */
[----:B------:R1:W-:Y:S01]  /*8cb0*/  LDGSTS.E [R247+0x3f200], [R34.64], !P5 ;  /* 0x3f20000022f77fae */ /* 0x0003e2000e921844 */
[----:B------:R-:W-:-:S03]  /*8cc0*/  ISETP.GE.U32.AND P2, PT, R0, 0x7fffff6d, PT ;  /* 0x7fffff6d0000780c */ /* 0x000fc60003f46070 */
[----:B------:R1:W-:Y:S01]  /*8cd0*/  LDGSTS.E [R247+0x3f400], [R32.64], !P5 ;  /* 0x3f40000020f77fae */ /* 0x0003e2000e921844 */
[----:B------:R-:W-:-:S03]  /*8ce0*/  IADD3 R0, R244, -0x78, RZ ;  /* 0xffffff88f4007810 */ /* 0x000fc60007ffe0ff */
[----:B------:R1:W-:Y:S04]  /*8cf0*/  LDGSTS.E [R247+0x3f600], [R30.64], !P5 ;  /* 0x3f6000001ef77fae */ /* 0x0003e8000e921844 */
[----:B------:R1:W-:Y:S04]  /*8d00*/  LDGSTS.E [R248+0x31800], [R20.64], !P4 ;  /* 0x3180000014f87fae */ /* 0x0003e8000e121844 */
[----:B------:R1:W-:Y:S04]  /*8d10*/  LDGSTS.E [R248+0x31a00], [R26.64], !P4 ;  /* 0x31a000001af87fae */ /* 0x0003e8000e121844 */
[----:B------:R1:W-:Y:S01]  /*8d20*/  LDGSTS.E [R248+0x31c00], [R24.64], !P4 ;  /* 0x31c0000018f87fae */ /* 0x0003e2000e121844 */
[----:B------:R-:W-:-:S03]  /*8d30*/  ISETP.GE.U32.AND P5, PT, R0, 0x7fffff69, PT ;  /* 0x7fffff690000780c */ /* 0x000fc60003fa6070 */
[----:B------:R1:W-:Y:S01]  /*8d40*/  LDGSTS.E [R248+0x31e00], [R22.64], !P4 ;  /* 0x31e0000016f87fae */ /* 0x0003e2000e121844 */
[----:B------:R-:W-:-:S03]  /*8d50*/  IADD3 R0, R244, -0x7c, RZ ;  /* 0xffffff84f4007810 */ /* 0x000fc60007ffe0ff */
[----:B------:R1:W-:Y:S01]  /*8d60*/  LDGSTS.E [R248+0x33800], [R18.64], !P6 ;  /* 0x3380000012f87fae */ /* 0x0003e2000f121844 */
[----:B------:R-:W-:-:S03]  /*8d70*/  IMAD.WIDE R216, R245, 0x4, R216 ;  /* 0x00000004f5d87825 */ /* 0x000fc600078e02d8 */
[----:B------:R1:W-:Y:S04]  /*8d80*/  LDGSTS.E [R248+0x33a00], [R2.64], !P6 ;  /* 0x33a0000002f87fae */ /* 0x0003e8000f121844 */
[----:B------:R1:W-:Y:S04]  /*8d90*/  LDGSTS.E [R248+0x33c00], [R16.64], !P6 ;  /* 0x33c0000010f87fae */ /* 0x0003e8000f121844 */
[----:B------:R1:W-:Y:S01]  /*8da0*/  LDGSTS.E [R248+0x33e00], [R12.64], !P6 ;  /* 0x33e000000cf87fae */ /* 0x0003e2000f121844 */
[----:B------:R-:W-:-:S03]  /*8db0*/  ISETP.GE.U32.AND P4, PT, R0, 0x7fffff65, PT ;  /* 0x7fffff650000780c */ /* 0x000fc60003f86070 */
[----:B------:R1:W-:Y:S01]  /*8dc0*/  LDGSTS.E [R248+0x35800], [R6.64], !P0 ;  /* 0x3580000006f87fae */ /* 0x0003e2000c121844 */
[----:B------:R-:W-:Y:S01]  /*8dd0*/  IADD3 R238, R244, -0x80, RZ ;  /* 0xffffff80f4ee7810 */ /* 0x000fe20007ffe0ff */
[----:B------:R-:W-:Y:S02]  /*8de0*/  IMAD.WIDE R218, R245, 0x4, R218 ;  /* 0x00000004f5da7825 */ /* 0x000fe400078e02da */
[----:B------:R1:W-:Y:S04]  /*8df0*/  LDGSTS.E [R248+0x35a00], [R14.64], !P0 ;  /* 0x35a000000ef87fae */ /* 0x0003e8000c121844 */
[----:B------:R1:W-:Y:S04]  /*8e00*/  LDGSTS.E [R248+0x35c00], [R10.64], !P0 ;  /* 0x35c000000af87fae */ /* 0x0003e8000c121844 */
[----:B------:R1:W-:Y:S01]  /*8e10*/  LDGSTS.E [R248+0x35e00], [R4.64], !P0 ;  /* 0x35e0000004f87fae */ /* 0x0003e2000c121844 */
[----:B------:R-:W-:-:S03]  /*8e20*/  ISETP.GE.U32.AND P0, PT, R238, 0x7fffff61, PT ;  /* 0x7fffff61ee00780c */ /* 0x000fc60003f06070 */
[----:B------:R1:W-:Y:S01]  /*8e30*/  LDGSTS.E [R248+0x37800], [R216.64], !P1 ;  /* 0x37800000d8f87fae */ /* 0x0003e2000c921844 */
[----:B------:R-:W-:-:S04]  /*8e40*/  IMAD.WIDE R224, R245, 0x4, R198 ;  /* 0x00000004f5e07825 */ /* 0x000fc800078e02c6 */
        /* <DEDUP_REMOVED lines=14> */
[----:B------:R-:W-:Y:S01]  /*8f30*/  IMAD.WIDE R64, R250, 0x4, R64 ;  /* 0x00000004fa407825 */ /* 0x000fe200078e0240 */
[----:B------:R-:W-:-:S04]  /*8f40*/  IADD3 R0, R244, -0x81, RZ ;  /* 0xffffff7ff4007810 */ /* 0x000fc80007ffe0ff */
[----:B------:R-:W-:Y:S01]  /*8f50*/  ISETP.GE.U32.AND P6, PT, R0, 0x7fffff60, PT ;  /* 0x7fffff600000780c */ /* 0x000fe20003fc6070 */
[----:B--2---:R-:W-:-:S05]  /*8f60*/  IMAD.WIDE R222, R245, 0x4, R222 ;  /* 0x00000004f5de7825 */ /* 0x004fca00078e02de */
[----:B------:R2:W-:Y:S01]  /*8f70*/  LDGSTS.E [R248+0x37a00], [R222.64], !P1 ;  /* 0x37a00000def87fae */ /* 0x0005e2000c921844 */
[----:B---3--:R-:W-:-:S04]  /*8f80*/  IMAD.WIDE R106, R245, 0x4, R106 ;  /* 0x00000004f56a7825 */ /* 0x008fc800078e026a */
[----:B----4-:R-:W-:-:S04]  /*8f90*/  IMAD.WIDE R198, R245, 0x4, R240 ;  /* 0x00000004f5c67825 */ /* 0x010fc800078e02f0 */
[----:B------:R-:W-:-:S04]  /*8fa0*/  IMAD.WIDE R110, R245, 0x4, R110 ;  /* 0x00000004f56e7825 */ /* 0x000fc800078e026e */
[----:B------:R-:W-:-:S04]  /*8fb0*/  IMAD.WIDE R104, R245, 0x4, R104 ;  /* 0x00000004f5687825 */ /* 0x000fc800078e0268 */
[----:B------:R-:W-:-:S04]  /*8fc0*/  IMAD.WIDE R212, R245, 0x4, R214 ;  /* 0x00000004f5d47825 */ /* 0x000fc800078e02d6 */
[----:B------:R-:W-:-:S04]  /*8fd0*/  IMAD.WIDE R214, R245, 0x4, R60 ;  /* 0x00000004f5d67825 */ /* 0x000fc800078e023c */
[----:B------:R-:W-:-:S04]  /*8fe0*/  IMAD.WIDE R60, R245, 0x4, R202 ;  /* 0x00000004f53c7825 */ /* 0x000fc800078e02ca */
[----:B------:R-:W-:-:S04]  /*8ff0*/  IMAD.WIDE R202, R245, 0x4, R200 ;  /* 0x00000004f5ca7825 */ /* 0x000fc800078e02c8 */
[C---:B------:R-:W-:Y:S02]  /*9000*/  IMAD.WIDE R200, R245.reuse, 0x4, R242 ;  /* 0x00000004f5c87825 */ /* 0x040fe400078e02f2 */
[----:B------:R-:W3:Y:S02]  /*9010*/  S2R R242, SR_TID.X ;  /* 0x0000000000f27919 */ /* 0x000ee40000002100 */
[----:B------:R-:W-:-:S04]  /*9020*/  IMAD.WIDE R220, R245, 0x4, R220 ;  /* 0x00000004f5dc7825 */ /* 0x000fc800078e02dc */
        /* <DEDUP_REMOVED lines=8> */
[----:B---3--:R-:W-:-:S03]  /*90b0*/  LOP3.LUT R241, R242, 0x60, RZ, 0xc0, !PT ;  /* 0x00000060f2f17812 */ /* 0x008fc600078ec0ff */
[----:B------:R3:W-:Y:S04]  /*90c0*/  LDGSTS.E [R248+0x39e00], [R210.64], !P2 ;  /* 0x39e00000d2f87fae */ /* 0x0007e8000d121844 */
[----:B------:R1:W-:Y:S01]  /*90d0*/  LDGSTS.E [R248+0x3b800], [R204.64], !P5 ;  /* 0x3b800000ccf87fae */ /* 0x0003e2000e921844 */
[----:B------:R-:W-:-:S03]  /*90e0*/  SHF.R.U32.HI R249, RZ, 0x1, R241 ;  /* 0x00000001fff97819 */ /* 0x000fc600000116f1 */
[----:B------:R1:W-:Y:S04]  /*90f0*/  LDGSTS.E [R248+0x3ba00], [R208.64], !P5 ;  /* 0x3ba00000d0f87fae */ /* 0x0003e8000e921844 */
[----:B------:R1:W-:Y:S01]  /*9100*/  LDGSTS.E [R248+0x3bc00], [R60.64], !P5 ;  /* 0x3bc000003cf87fae */ /* 0x0003e2000e921844 */
[----:B------:R-:W-:-:S03]  /*9110*/  IMAD.WIDE R108, R245, 0x4, R108 ;  /* 0x00000004f56c7825 */ /* 0x000fc600078e026c */
[----:B------:R1:W-:Y:S04]  /*9120*/  LDGSTS.E [R248+0x3be00], [R202.64], !P5 ;  /* 0x3be00000caf87fae */ /* 0x0003e8000e921844 */
[----:B------:R1:W-:Y:S01]  /*9130*/  LDGSTS.E [R248+0x3d800], [R196.64], !P4 ;  /* 0x3d800000c4f87fae */ /* 0x0003e2000e121844 */
[----:B------:R-:W-:-:S03]  /*9140*/  LOP3.LUT R249, R246, R249, RZ, 0x3c, !PT ;  /* 0x000000f9f6f97212 */ /* 0x000fc600078e3cff */
[----:B------:R1:W-:Y:S01]  /*9150*/  LDGSTS.E [R248+0x3da00], [R106.64], !P4 ;  /* 0x3da000006af87fae */ /* 0x0003e2000e121844 */
[----:B------:R-:W-:-:S03]  /*9160*/  SHF.R.U32.HI R251, RZ, 0x1, R241 ;  /* 0x00000001fffb7819 */ /* 0x000fc600000116f1 */
[----:B------:R1:W-:Y:S04]  /*9170*/  LDGSTS.E [R248+0x3dc00], [R198.64], !P4 ;  /* 0x3dc00000c6f87fae */ /* 0x0003e8000e121844 */
[----:B------:R1:W-:Y:S04]  /*9180*/  LDGSTS.E [R248+0x3de00], [R200.64], !P4 ;  /* 0x3de00000c8f87fae */ /* 0x0003e8000e121844 */
[----:B------:R1:W-:Y:S01]  /*9190*/  LDGSTS.E [R248+0x3f800], [R112.64], !P0 ;  /* 0x3f80000070f87fae */ /* 0x0003e2000c121844 */
[----:B------:R-:W-:-:S03]  /*91a0*/  LOP3.LUT R251, R246, R251, RZ, 0x3c, !PT ;  /* 0x000000fbf6fb7212 */ /* 0x000fc600078e3cff */
[----:B------:R1:W-:Y:S04]  /*91b0*/  LDGSTS.E [R248+0x3fa00], [R110.64], !P0 ;  /* 0x3fa000006ef87fae */ /* 0x0003e8000c121844 */
[----:B------:R1:W-:Y:S04]  /*91c0*/  LDGSTS.E [R248+0x3fc00], [R104.64], !P0 ;  /* 0x3fc0000068f87fae */ /* 0x0003e8000c121844 */
[----:B------:R1:W-:Y:S04]  /*91d0*/  LDGSTS.E [R248+0x3fe00], [R108.64], !P0 ;  /* 0x3fe000006cf87fae */ /* 0x0003e8000c121844 */
[----:B------:R-:W0:Y:S01]  /*91e0*/  LDGDEPBAR ;  /* 0x00000000000079af */ /* 0x000e220000000000 */
[----:B------:R-:W-:-:S03]  /*91f0*/  LOP3.LUT R251, R251, 0x40, RZ, 0x3c, !PT ;  /* 0x00000040fbfb7812 */ /* 0x000fc600078e3cff */
[----:B------:R1:W-:Y:S04]  /*9200*/  LDGSTS.E [R249+0x56000], [R78.64], P3 ;  /* 0x560000004ef97fae */ /* 0x0003e80009921844 */
        /* <DEDUP_REMOVED lines=15> */
[----:B------:R-:W0:Y:S04]  /*9300*/  LDGDEPBAR ;  /* 0x00000000000079af */ /* 0x000e280000000000 */
[----:B------:R-:W-:Y:S06]  /*9310*/  BAR.SYNC.DEFER_BLOCKING 0x0 ;  /* 0x0000000000007b1d */ /* 0x000fec0000010000 */
[----:B------:R-:W-:Y:S01]  /*9320*/  @!PT LDS RZ, [RZ] ;  /* 0x00000000fffff984 */ /* 0x000fe20000000800 */
[----:B------:R-:W-:Y:S01]  /*9330*/  @!PT LDS RZ, [RZ] ;  /* 0x00000000fffff984 */ /* 0x000fe20000000800 */
[----:B------:R-:W-:Y:S01]  /*9340*/  @!PT LDS RZ, [RZ] ;  /* 0x00000000fffff984 */ /* 0x000fe20000000800 */
[----:B------:R1:W-:Y:S04]  /*9350*/  LDGSTS.E [R246+0x40000], [R224.64], !P6 ;  /* 0x40000000e0f67fae */ /* 0x0003e8000f121844 */
[----:B-1----:R-:W2:Y:S02]  /*9360*/  LDL.LU.64 R224, [R1+0x158] ;  /* 0x0001580001e07983 */ /* 0x002ea40000300a00 */
[----:B--2---:R-:W-:-:S05]  /*9370*/  IMAD.WIDE R224, R245, 0x4, R224 ;  /* 0x00000004f5e07825 */ /* 0x004fca00078e02e0 */
[----:B------:R1:W-:Y:S04]  /*9380*/  LDGSTS.E [R246+0x40200], [R224.64], !P6 ;  /* 0x40200000e0f67fae */ /* 0x0003e8000f121844 */
[----:B-1----:R-:W2:Y:S02]  /*9390*/  LDL.LU.64 R224, [R1+0x150] ;  /* 0x0001500001e07983 */ /* 0x002ea40000300a00 */
[----:B--2---:R-:W-:-:S05]  /*93a0*/  IMAD.WIDE R224, R245, 0x4, R224 ;  /* 0x00000004f5e07825 */ /* 0x004fca00078e02e0 */
[----:B------:R1:W-:Y:S04]  /*93b0*/  LDGSTS.E [R246+0x40400], [R224.64], !P6 ;  /* 0x40400000e0f67fae */ /* 0x0003e8000f121844 */
[----:B-1----:R-:W2:Y:S01]  /*93c0*/  LDL.LU.64 R224, [R1+0x148] ;  /* 0x0001480001e07983 */ /* 0x002ea20000300a00 */
[----:B------:R-:W-:Y:S01]  /*93d0*/  IADD3 R0, R244, -0x85, RZ ;  /* 0xffffff7bf4007810 */ /* 0x000fe20007ffe0ff */
[----:B--2---:R-:W-:-:S05]  /*93e0*/  IMAD.WIDE R224, R245, 0x4, R224 ;  /* 0x00000004f5e07825 */ /* 0x004fca00078e02e0 */
[----:B------:R1:W-:Y:S04]  /*93f0*/  LDGSTS.E [R246+0x40600], [R224.64], !P6 ;  /* 0x40600000e0f67fae */ /* 0x0003e8000f121844 */
[----:B-1----:R-:W2:Y:S01]  /*9400*/  LDL.LU.64 R224, [R1+0x138] ;  /* 0x0001380001e07983 */ /* 0x002ea20000300a00 */
[----:B------:R-:W-:Y:S01]  /*9410*/  ISETP.GE.U32.AND P0, PT, R0, 0x7fffff5c, PT ;  /* 0x7fffff5c0000780c */ /* 0x000fe20003f06070 */
[----:B--2---:R-:W-:-:S12]  /*9420*/  IMAD.WIDE R224, R245, 0x4, R224 ;  /* 0x00000004f5e07825 */ /* 0x004fd800078e02e0 */
        /* <DEDUP_REMOVED lines=21> */
[----:B-1----:R-:W2:Y:S02]  /*9580*/  LDL.LU.64 R224, [R1+0x100] ;  /* 0x0001000001e07983 */ /* 0x002ea40000300a00 */
[----:B--2---:R-:W-:-:S05]  /*9590*/  IMAD.WIDE R224, R245, 0x4, R224 ;  /* 0x00000004f5e07825 */ /* 0x004fca00078e02e0 */
[----:B------:R1:W-:Y:S02]  /*95a0*/  LDGSTS.E [R246+0x44600], [R224.64], !P1 ;  /* 0x44600000e0f67fae */ /* 0x0003e4000c921844 */
[----:B-1----:R-:W-:-:S04]  /*95b0*/  IADD3 R224, R244, -0x8d, RZ ;  /* 0xffffff73f4e07810 */ /* 0x002fc80007ffe0ff */
[----:B------:R-:W-:Y:S02]  /*95c0*/  ISETP.GE.U32.AND P6, PT, R224, 0x7fffff54, PT ;  /* 0x7fffff54e000780c */ /* 0x000fe40003fc6070 */
[----:B------:R-:W-:-:S04]  /*95d0*/  IADD3 R224, R244, -0x95, RZ ;  /* 0xffffff6bf4e07810 */ /* 0x000fc80007ffe0ff */
[----:B------:R-:W-:Y:S02]  /*95e0*/  ISETP.GE.U32.AND P1, PT, R224, 0x7fffff4c, PT ;  /* 0x7fffff4ce000780c */ /* 0x000fe40003f26070 */
[----:B------:R-:W-:-:S04]  /*95f0*/  IADD3 R224, R244, -0x82, RZ ;  /* 0xffffff7ef4e07810 */ /* 0x000fc80007ffe0ff */
[----:B------:R-:W-:Y:S02]  /*9600*/  ISETP.GE.U32.AND P4, PT, R224, 0x7fffff5f, PT ;  /* 0x7fffff5fe000780c */ /* 0x000fe40003f86070 */
[----:B------:R-:W2:Y:S01]  /*9610*/  LDL.LU.64 R224, [R1+0xf8] ;  /* 0x0000f80001e07983 */ /* 0x000ea20000300a00 */
[----:B------:R-:W-:-:S04]  /*9620*/  IMAD.WIDE R226, R245, 0x4, R226 ;  /* 0x00000004f5e27825 */ /* 0x000fc800078e02e2 */
[----:B------:R-:W-:Y:S01]  /*9630*/  IMAD.WIDE R228, R245, 0x4, R228 ;  /* 0x00000004f5e47825 */ /* 0x000fe200078e02e4 */
[----:B------:R-:W-:-:S03]  /*9640*/  IADD3 R0, R244, -0x91, RZ ;  /* 0xffffff6ff4007810 */ /* 0x000fc60007ffe0ff */
[----:B--2---:R-:W-:-:S05]  /*9650*/  IMAD.WIDE R224, R245, 0x4, R224 ;  /* 0x00000004f5e07825 */ /* 0x004fca00078e02e0 */
[----:B------:R1:W-:Y:S04]  /*9660*/  LDGSTS.E [R246+0x46000], [R224.64], !P6 ;  /* 0x46000000e0f67fae */ /* 0x0003e8000f121844 */
[----:B------:R2:W-:Y:S04]  /*9670*/  LDGSTS.E [R246+0x46200], [R226.64], !P6 ;  /* 0x46200000e2f67fae */ /* 0x0005e8000f121844 */
[----:B------:R3:W-:Y:S04]  /*9680*/  LDGSTS.E [R246+0x46400], [R228.64], !P6 ;  /* 0x46400000e4f67fae */ /* 0x0007e8000f121844 */
[----:B-1----:R-:W4:Y:S04]  /*9690*/  LDL.LU.64 R224, [R1+0xf0] ;  /* 0x0000f00001e07983 */ /* 0x002f280000300a00 */
[----:B--2---:R-:W2:Y:S04]  /*96a0*/  LDL.LU.64 R226, [R1+0xe8] ;  /* 0x0000e80001e27983 */ /* 0x004ea80000300a00 */
[----:B---3--:R-:W3:Y:S01]  /*96b0*/  LDL.LU.64 R228, [R1+0xe0] ;  /* 0x0000e00001e47983 */ /* 0x008ee20000300a00 */
[----:B------:R-:W-:Y:S01]  /*96c0*/  ISETP.GE.U32.AND P2, PT, R0, 0x7fffff50, PT ;  /* 0x7fffff500000780c */ /* 0x000fe20003f46070 */
[----:B------:R-:W-:-:S05]  /*96d0*/  IMAD.WIDE R230, R245, 0x4, R230 ;  /* 0x00000004f5e67825 */ /* 0x000fca00078e02e6 */
[----:B------:R1:W-:Y:S04]  /*96e0*/  LDGSTS.E [R246+0x46600], [R230.64], !P6 ;  /* 0x46600000e6f67fae */ /* 0x0003e8000f121844 */
[----:B-1----:R-:W3:Y:S01]  /*96f0*/  LDL.LU.64 R230, [R1+0xd8] ;  /* 0x0000d80001e67983 */ /* 0x002ee20000300a00 */
[----:B----4-:R-:W-:-:S05]  /*9700*/  IMAD.WIDE R224, R245, 0x4, R224 ;  /* 0x00000004f5e07825 */ /* 0x010fca00078e02e0 */
[----:B------:R1:W-:Y:S01]  /*9710*/  LDGSTS.E [R246+0x48000], [R224.64], !P2 ;  /* 0x48000000e0f67fae */ /* 0x0003e2000d121844 */
[----:B--2---:R-:W-:-:S04]  /*9720*/  IMAD.WIDE R226, R245, 0x4, R226 ;  /* 0x00000004f5e27825 */ /* 0x004fc800078e02e2 */
[C---:B---3--:R-:W-:Y:S01]  /*9730*/  IMAD.WIDE R228, R245.reuse, 0x4, R228 ;  /* 0x00000004f5e47825 */ /* 0x048fe200078e02e4 */
[----:B------:R2:W-:Y:S04]  /*9740*/  LDGSTS.E [R246+0x48200], [R226.64], !P2 ;  /* 0x48200000e2f67fae */ /* 0x0005e8000d121844 */
[----:B------:R3:W-:Y:S04]  /*9750*/  LDGSTS.E [R246+0x48400], [R228.64], !P2 ;  /* 0x48400000e4f67fae */ /* 0x0007e8000d121844 */
[----:B-1----:R-:W4:Y:S04]  /*9760*/  LDL.LU.64 R224, [R1+0xd0] ;  /* 0x0000d00001e07983 */ /* 0x002f280000300a00 */
[----:B--2---:R-:W2:Y:S04]  /*9770*/  LDL.LU.64 R226, [R1+0xc8] ;  /* 0x0000c80001e27983 */ /* 0x004ea80000300a00 */
[----:B---3--:R-:W3:Y:S01]  /*9780*/  LDL.LU.64 R228, [R1+0xc0] ;  /* 0x0000c00001e47983 */ /* 0x008ee20000300a00 */
[----:B------:R-:W-:-:S05]  /*9790*/  IMAD.WIDE R230, R245, 0x4, R230 ;  /* 0x00000004f5e67825 */ /* 0x000fca00078e02e6 */
[----:B------:R1:W-:Y:S04]  /*97a0*/  LDGSTS.E [R246+0x48600], [R230.64], !P2 ;  /* 0x48600000e6f67fae */ /* 0x0003e8000d121844 */
[----:B-1----:R-:W3:Y:S01]  /*97b0*/  LDL.LU.64 R230, [R1+0xb8] ;  /* 0x0000b80001e67983 */ /* 0x002ee20000300a00 */
[----:B----4-:R-:W-:-:S05]  /*97c0*/  IMAD.WIDE R224, R245, 0x4, R224 ;  /* 0x00000004f5e07825 */ /* 0x010fca00078e02e0 */
[----:B------:R1:W-:Y:S01]  /*97d0*/  LDGSTS.E [R246+0x4a000], [R224.64], !P1 ;  /* 0x4a000000e0f67fae */ /* 0x0003e2000c921844 */
[----:B--2---:R-:W-:-:S04]  /*97e0*/  IMAD.WIDE R226, R245, 0x4, R226 ;  /* 0x00000004f5e27825 */ /* 0x004fc800078e02e2 */
[----:B---3--:R-:W-:Y:S01]  /*97f0*/  IMAD.WIDE R228, R245, 0x4, R228 ;  /* 0x00000004f5e47825 */ /* 0x008fe200078e02e4 */
[----:B------:R2:W-:Y:S04]  /*9800*/  LDGSTS.E [R246+0x4a200], [R226.64], !P1 ;  /* 0x4a200000e2f67fae */ /* 0x0005e8000c921844 */
[----:B------:R3:W-:Y:S04]  /*9810*/  LDGSTS.E [R246+0x4a400], [R228.64], !P1 ;  /* 0x4a400000e4f67fae */ /* 0x0007e8000c921844 */
[----:B-1----:R-:W4:Y:S04]  /*9820*/  LDL.LU.64 R224, [R1+0xb0] ;  /* 0x0000b00001e07983 */ /* 0x002f280000300a00 */
[----:B--2---:R-:W2:Y:S04]  /*9830*/  LDL.LU.64 R226, [R1+0xa8] ;  /* 0x0000a80001e27983 */ /* 0x004ea80000300a00 */
[----:B---3--:R-:W3:Y:S01]  /*9840*/  LDL.LU.64 R228, [R1+0xa0] ;  /* 0x0000a00001e47983 */ /* 0x008ee20000300a00 */
[----:B------:R-:W-:-:S04]  /*9850*/  IADD3 R0, R244, -0x99, RZ ;  /* 0xffffff67f4007810 */ /* 0x000fc80007ffe0ff */
[----:B------:R-:W-:Y:S01]  /*9860*/  ISETP.GE.U32.AND P0, PT, R0, 0x7fffff48, PT ;  /* 0x7fffff480000780c */ /* 0x000fe20003f06070 */
        /* <DEDUP_REMOVED lines=9> */
[----:B-1----:R-:W2:Y:S04]  /*9900*/  LDL.LU.64 R224, [R1+0x90] ;  /* 0x0000900001e07983 */ /* 0x002ea80000300a00 */
[----:B---3--:R-:W3:Y:S04]  /*9910*/  LDL.LU.64 R228, [R1+0x140] ;  /* 0x0001400001e47983 */ /* 0x008ee80000300a00 */
[----:B------:R-:W4:Y:S01]  /*9920*/  LDL R243, [R1+0x260] ;  /* 0x0002600001f37983 */ /* 0x000f220000100800 */
[----:B------:R-:W-:-:S04]  /*9930*/  IADD3 R0, R244, -0x9d, RZ ;  /* 0xffffff63f4007810 */ /* 0x000fc80007ffe0ff */
        /* <DEDUP_REMOVED lines=8> */
[----:B------:R-:W-:Y:S01]  /*99c0*/  IADD3 R0, R244, -0x92, RZ ;  /* 0xffffff6ef4007810 */ /* 0x000fe20007ffe0ff */
[C---:B------:R-:W-:Y:S01]  /*99d0*/  IMAD.WIDE R234, R245.reuse, 0x4, R234 ;  /* 0x00000004f5ea7825 */ /* 0x040fe200078e02ea */
[----:B------:R1:W-:Y:S02]  /*99e0*/  LDGSTS.E [R246+0x4c600], [R230.64], !P0 ;  /* 0x4c600000e6f67fae */ /* 0x0003e4000c121844 */
[----:B------:R-:W-:Y:S01]  /*99f0*/  ISETP.GE.U32.AND P1, PT, R0, 0x7fffff4f, PT ;  /* 0x7fffff4f0000780c */ /* 0x000fe20003f26070 */
[----:B------:R-:W-:Y:S01]  /*9a00*/  IMAD.WIDE R232, R245, 0x4, R232 ;  /* 0x00000004f5e87825 */ /* 0x000fe200078e02e8 */
[----:B------:R-:W-:-:S04]  /*9a10*/  IADD3 R0, R244, -0x96, RZ ;  /* 0xffffff6af4007810 */ /* 0x000fc80007ffe0ff */
[----:B------:R-:W-:Y:S01]  /*9a20*/  ISETP.GE.U32.AND P0, PT, R0, 0x7fffff4b, PT ;  /* 0x7fffff4b0000780c */ /* 0x000fe20003f06070 */
[----:B------:R-:W-:Y:S01]  /*9a30*/  IMAD.WIDE R114, R245, 0x4, R114 ;  /* 0x00000004f5727825 */ /* 0x000fe200078e0272 */
[----:B------:R-:W-:-:S03]  /*9a40*/  IADD3 R0, R244, -0x9a, RZ ;  /* 0xffffff66f4007810 */ /* 0x000fc60007ffe0ff */
        /* <DEDUP_REMOVED lines=46> */
[----:B--2---:R-:W-:-:S04]  /*9d30*/  IMAD.WIDE R226, R245, 0x4, R224 ;  /* 0x00000004f5e27825 */ /* 0x004fc800078e02e0 */
[C---:B------:R-:W-:Y:S01]  /*9d40*/  IMAD.WIDE R224, R245.reuse, 0x4, R236 ;  /* 0x00000004f5e07825 */ /* 0x040fe200078e02ec */
[----:B------:R1:W-:Y:S04]  /*9d50*/  LDGSTS.E [R246+0x4e000], [R226.64], !P3 ;  /* 0x4e000000e2f67fae */ /* 0x0003e8000d921844 */
[----:B------:R3:W-:Y:S04]  /*9d60*/  LDGSTS.E [R246+0x4e200], [R224.64], !P3 ;  /* 0x4e200000e0f67fae */ /* 0x0007e8000d921844 */
[----:B------:R1:W-:Y:S04]  /*9d70*/  LDGSTS.E [R246+0x4e400], [R234.64], !P3 ;  /* 0x4e400000eaf67fae */ /* 0x0003e8000d921844 */
[----:B------:R1:W-:Y:S01]  /*9d80*/  LDGSTS.E [R246+0x4e600], [R232.64], !P3 ;  /* 0x4e600000e8f67fae */ /* 0x0003e2000d921844 */
[----:B---3--:R-:W-:Y:S01]  /*9d90*/  IMAD.WIDE R224, R245, 0x4, R228 ;  /* 0x00000004f5e07825 */ /* 0x008fe200078e02e4 */
[----:B------:R-:W-:-:S02]  /*9da0*/  ISETP.GE.U32.AND P3, PT, R0, 0x7fffff47, PT ;  /* 0x7fffff470000780c */ /* 0x000fc40003f66070 */
[----:B------:R-:W-:Y:S02]  /*9db0*/  IADD3 R0, R244, -0x9e, RZ ;  /* 0xffffff62f4007810 */ /* 0x000fe40007ffe0ff */
[----:B-1----:R-:W-:-:S05]  /*9dc0*/  LOP3.LUT R246, R246, 0x20, RZ, 0x3c, !PT ;  /* 0x00000020f6f67812 */ /* 0x002fca00078e3cff */
[----:B------:R1:W-:Y:S04]  /*9dd0*/  LDGSTS.E [R246+0x40800], [R224.64], !P4 ;  /* 0x40800000e0f67fae */ /* 0x0003e8000e121844 */
[----:B------:R1:W-:Y:S04]  /*9de0*/  LDGSTS.E [R246+0x40a00], [R114.64], !P4 ;  /* 0x40a0000072f67fae */ /* 0x0003e8000e121844 */
[----:B------:R1:W-:Y:S04]  /*9df0*/  LDGSTS.E [R246+0x40c00], [R116.64], !P4 ;  /* 0x40c0000074f67fae */ /* 0x0003e8000e121844 */
[----:B------:R1:W-:Y:S01]  /*9e00*/  LDGSTS.E [R246+0x40e00], [R118.64], !P4 ;  /* 0x40e0000076f67fae */ /* 0x0003e2000e121844 */
[----:B------:R-:W-:-:S02]  /*9e10*/  ISETP.GE.U32.AND P4, PT, R0, 0x7fffff43, PT ;  /* 0x7fffff430000780c */ /* 0x000fc40003f86070 */
[----:B------:R-:W-:Y:S01]  /*9e20*/  IADD3 R0, R244, -0x83, RZ ;  /* 0xffffff7df4007810 */ /* 0x000fe20007ffe0ff */
        /* <DEDUP_REMOVED lines=55> */
[----:B------:R2:W-:Y:S01]  /*a1a0*/  LDGSTS.E [R247+0x45200], [R194.64], !P2 ;  /* 0x45200000c2f77fae */ /* 0x0005e2000d121844 */
[----:B------:R-:W-:-:S03]  /*a1b0*/  IMAD.WIDE R82, R245, 0x4, R82 ;  /* 0x00000004f5527825 */ /* 0x000fc600078e0252 */
[----:B------:R2:W-:Y:S01]  /*a1c0*/  LDGSTS.E [R247+0x45400], [R100.64], !P2 ;  /* 0x4540000064f77fae */ /* 0x0005e2000d121844 */
[----:B------:R-:W-:-:S03]  /*a1d0*/  IMAD.WIDE R88, R245, 0x4, R88 ;  /* 0x00000004f5587825 */ /* 0x000fc600078e0258 */
[----:B------:R2:W-:Y:S01]  /*a1e0*/  LDGSTS.E [R247+0x45600], [R98.64], !P2 ;  /* 0x4560000062f77fae */ /* 0x0005e2000d121844 */
[----:B------:R-:W-:Y:S02]  /*a1f0*/  ISETP.GE.U32.AND P2, PT, R0, 0x7fffff59, PT ;  /* 0x7fffff590000780c */ /* 0x000fe40003f46070 */
[----:B------:R-:W-:Y:S01]  /*a200*/  IADD3 R0, R244, -0x8c, RZ ;  /* 0xffffff74f4007810 */ /* 0x000fe20007ffe0ff */
[----:B------:R2:W-:Y:S01]  /*a210*/  LDGSTS.E [R247+0x47000], [R90.64], !P1 ;  /* 0x470000005af77fae */ /* 0x0005e2000c921844 */
[----:B------:R-:W-:-:S03]  /*a220*/  IMAD.WIDE R86, R245, 0x4, R86 ;  /* 0x00000004f5567825 */ /* 0x000fc600078e0256 */
[----:B------:R2:W-:Y:S01]  /*a230*/  LDGSTS.E [R247+0x47200], [R96.64], !P1 ;  /* 0x4720000060f77fae */ /* 0x0005e2000c921844 */
[----:B------:R-:W-:-:S03]  /*a240*/  IMAD.WIDE R84, R245, 0x4, R84 ;  /* 0x00000004f5547825 */ /* 0x000fc600078e0254 */
[----:B------:R2:W-:Y:S01]  /*a250*/  LDGSTS.E [R247+0x47400], [R94.64], !P1 ;  /* 0x474000005ef77fae */ /* 0x0005e2000c921844 */
[----:B------:R-:W-:-:S03]  /*a260*/  IMAD.WIDE R46, R245, 0x4, R46 ;  /* 0x00000004f52e7825 */ /* 0x000fc600078e022e */
[----:B------:R2:W-:Y:S01]  /*a270*/  LDGSTS.E [R247+0x47600], [R92.64], !P1 ;  /* 0x476000005cf77fae */ /* 0x0005e2000c921844 */
[----:B------:R-:W-:Y:S01]  /*a280*/  ISETP.GE.U32.AND P1, PT, R0, 0x7fffff55, PT ;  /* 0x7fffff550000780c */ /* 0x000fe20003f26070 */
[C---:B------:R-:W-:Y:S01]  /*a290*/  IMAD.WIDE R80, R245.reuse, 0x4, R80 ;  /* 0x00000004f5507825 */ /* 0x040fe200078e0250 */
[----:B------:R-:W-:Y:S01]  /*a2a0*/  IADD3 R0, R244, -0x90, RZ ;  /* 0xffffff70f4007810 */ /* 0x000fe20007ffe0ff */
[----:B------:R2:W-:Y:S02]  /*a2b0*/  LDGSTS.E [R247+0x49000], [R82.64], !P0 ;  /* 0x4900000052f77fae */ /* 0x0005e4000c121844 */
[C---:B------:R-:W-:Y:S02]  /*a2c0*/  IMAD.WIDE R74, R245.reuse, 0x4, R74 ;  /* 0x00000004f54a7825 */ /* 0x040fe400078e024a */
[----:B------:R2:W-:Y:S02]  /*a2d0*/  LDGSTS.E [R247+0x49200], [R88.64], !P0 ;  /* 0x4920000058f77fae */ /* 0x0005e4000c121844 */
[----:B------:R-:W-:-:S02]  /*a2e0*/  IMAD.WIDE R52, R245, 0x4, R52 ;  /* 0x00000004f5347825 */ /* 0x000fc400078e0234 */
[----:B------:R2:W-:Y:S02]  /*a2f0*/  LDGSTS.E [R247+0x49400], [R86.64], !P0 ;  /* 0x4940000056f77fae */ /* 0x0005e4000c121844 */
[C---:B------:R-:W-:Y:S02]  /*a300*/  IMAD.WIDE R36, R245.reuse, 0x4, R36 ;  /* 0x00000004f5247825 */ /* 0x040fe400078e0224 */
[----:B------:R2:W-:Y:S01]  /*a310*/  LDGSTS.E [R247+0x49600], [R84.64], !P0 ;  /* 0x4960000054f77fae */ /* 0x0005e2000c121844 */
[----:B------:R-:W-:Y:S01]  /*a320*/  ISETP.GE.U32.AND P0, PT, R0, 0x7fffff51, PT ;  /* 0x7fffff510000780c */ /* 0x000fe20003f06070 */
        /* <DEDUP_REMOVED lines=15> */
[----:B------:R-:W-:Y:S02]  /*a420*/  IMAD.WIDE R30, R245, 0x4, R30 ;  /* 0x00000004f51e7825 */ /* 0x000fe400078e021e */
[----:B------:R2:W-:Y:S04]  /*a430*/  LDGSTS.E [R247+0x4d400], [R40.64], !P4 ;  /* 0x4d40000028f77fae */ /* 0x0005e8000e121844 */
[----:B------:R2:W-:Y:S01]  /*a440*/  LDGSTS.E [R247+0x4d600], [R38.64], !P4 ;  /* 0x4d60000026f77fae */ /* 0x0005e2000e121844 */
[----:B------:R-:W-:Y:S02]  /*a450*/  ISETP.GE.U32.AND P4, PT, R0, 0x7fffff49, PT ;  /* 0x7fffff490000780c */ /* 0x000fe40003f86070 */
[----:B------:R-:W-:Y:S01]  /*a460*/  IADD3 R0, R244, -0x9c, RZ ;  /* 0xffffff64f4007810 */ /* 0x000fe20007ffe0ff */
[----:B------:R3:W-:Y:S04]  /*a470*/  LDGSTS.E [R247+0x4f000], [R28.64], !P5 ;  /* 0x4f0000001cf77fae */ /* 0x0007e8000e921844 */
[----:B------:R2:W-:Y:S04]  /*a480*/  LDGSTS.E [R247+0x4f200], [R34.64], !P5 ;  /* 0x4f20000022f77fae */ /* 0x0005e8000e921844 */
[----:B------:R2:W-:Y:S04]  /*a490*/  LDGSTS.E [R247+0x4f400], [R32.64], !P5 ;  /* 0x4f40000020f77fae */ /* 0x0005e8000e921844 */
[----:B------:R1:W-:Y:S01]  /*a4a0*/  LDGSTS.E [R247+0x4f600], [R30.64], !P5 ;  /* 0x4f6000001ef77fae */ /* 0x0003e2000e921844 */
[----:B------:R-:W-:Y:S01]  /*a4b0*/  ISETP.GE.U32.AND P5, PT, R0, 0x7fffff45, PT ;  /* 0x7fffff450000780c */ /* 0x000fe20003fa6070 */
[----:B------:R-:W-:-:S02]  /*a4c0*/  IMAD.SHL.U32 R0, R242, 0x100, RZ ;  /* 0x00000100f2007824 */ /* 0x000fc400078e00ff */
[----:B------:R-:W-:Y:S01]  /*a4d0*/  IMAD.WIDE R20, R245, 0x4, R20 ;  /* 0x00000004f5147825 */ /* 0x000fe200078e0214 */
[----:B---3--:R-:W-:-:S03]  /*a4e0*/  SHF.L.U32 R29, R242, 0x5, RZ ;  /* 0x00000005f21d7819 */ /* 0x008fc600000006ff */
[----:B-1----:R-:W-:Y:S01]  /*a4f0*/  IMAD.SHL.U32 R30, R242, 0x4, RZ ;  /* 0x00000004f21e7824 */ /* 0x002fe200078e00ff */
[----:B------:R-:W-:Y:S01]  /*a500*/  LOP3.LUT R28, R0, 0x1800, RZ, 0xc0, !PT ;  /* 0x00001800001c7812 */ /* 0x000fe200078ec0ff */
[----:B------:R1:W-:Y:S03]  /*a510*/  LDGSTS.E [R248+0x41800], [R20.64], !P6 ;  /* 0x4180000014f87fae */ /* 0x0003e6000f121844 */
[----:B------:R-:W-:Y:S02]  /*a520*/  LOP3.LUT R30, R30, 0x70, RZ, 0xc0, !PT ;  /* 0x000000701e1e7812 */ /* 0x000fe400078ec0ff */
[----:B------:R-:W-:-:S03]  /*a530*/  LOP3.LUT R28, R28, 0x60, R29, 0xf8, !PT ;  /* 0x000000601c1c7812 */ /* 0x000fc600078ef81d */
[----:B-1----:R-:W-:-:S05]  /*a540*/  IMAD R21, R241, 0x8, R30 ;  /* 0x00000008f1157824 */ /* 0x002fca00078e021e */
[----:B------:R-:W-:-:S05]  /*a550*/  LOP3.LUT R20, R28, R21, RZ, 0x3c, !PT ;  /* 0x000000151c147212 */ /* 0x000fca00078e3cff */
[----:B------:R1:W-:Y:S04]  /*a560*/  STL [R1+0x274], R20 ;  /* 0x0002741401007387 */ /* 0x0003e80000100800 */
[----:B------:R3:W-:Y:S04]  /*a570*/  STL [R1+0x90], RZ ;  /* 0x000090ff01007387 */ /* 0x0007e80000100800 */
        /* <DEDUP_REMOVED lines=21> */
[----:B------:R3:W-:Y:S01]  /*a6d0*/  STL [R1+0x58], RZ ;  /* 0x000058ff01007387 */ /* 0x0007e20000100800 */
[----:B------:R-:W-:-:S03]  /*a6e0*/  IMAD.WIDE R26, R245, 0x4, R26 ;  /* 0x00000004f51a7825 */ /* 0x000fc600078e021a */
        /* <DEDUP_REMOVED lines=15> */
[----:B--2---:R-:W-:-:S03]  /*a7e0*/  LOP3.LUT R247, R242, 0x1f, RZ, 0xc0, !PT ;  /* 0x0000001ff2f77812 */ /* 0x004fc600078ec0ff */
[----:B------:R2:W-:Y:S01]  /*a7f0*/  LDGSTS.E [R248+0x41a00], [R26.64], !P6 ;  /* 0x41a000001af87fae */ /* 0x0005e2000f121844 */
[----:B------:R-:W-:-:S03]  /*a800*/  IMAD.MOV.U32 R246, RZ, RZ, 0x1f ;  /* 0x0000001ffff67424 */ /* 0x000fc600078e00ff */
[----:B------:R3:W-:Y:S01]  /*a810*/  STL [R1+0x1bc], RZ ;  /* 0x0001bcff01007387 */ /* 0x0007e20000100800 */
[----:B------:R-:W-:-:S03]  /*a820*/  IMAD.WIDE R14, R245, 0x4, R14 ;  /* 0x00000004f50e7825 */ /* 0x000fc600078e020e */
[----:B------:R2:W-:Y:S01]  /*a830*/  LDGSTS.E [R248+0x41c00], [R24.64], !P6 ;  /* 0x41c0000018f87fae */ /* 0x0005e2000f121844 */
[----:B------:R-:W-:-:S03]  /*a840*/  IMAD.WIDE R10, R245, 0x4, R10 ;  /* 0x00000004f50a7825 */ /* 0x000fc600078e020a */
[----:B------:R3:W-:Y:S01]  /*a850*/  STL [R1+0x1a0], RZ ;  /* 0x0001a0ff01007387 */ /* 0x0007e20000100800 */
[----:B------:R-:W-:-:S03]  /*a860*/  IMAD.WIDE R4, R245, 0x4, R4 ;  /* 0x00000004f5047825 */ /* 0x000fc600078e0204 */
[----:B------:R1:W-:Y:S04]  /*a870*/  LDGSTS.E [R248+0x41e00], [R22.64], !P6 ;  /* 0x41e0000016f87fae */ /* 0x0003e8000f121844 */
[----:B------:R3:W-:Y:S01]  /*a880*/  STL [R1+0x1a4], RZ ;  /* 0x0001a4ff01007387 */ /* 0x0007e20000100800 */
[----:B------:R-:W-:-:S03]  /*a890*/  IMAD.WIDE R216, R245, 0x4, R216 ;  /* 0x00000004f5d87825 */ /* 0x000fc600078e02d8 */
[----:B------:R2:W-:Y:S04]  /*a8a0*/  LDGSTS.E [R248+0x43800], [R18.64], !P2 ;  /* 0x4380000012f87fae */ /* 0x0005e8000d121844 */
[----:B------:R3:W-:Y:S01]  /*a8b0*/  STL [R1+0x1a8], RZ ;  /* 0x0001a8ff01007387 */ /* 0x0007e20000100800 */
[----:B------:R-:W-:-:S03]  /*a8c0*/  ISETP.GE.AND P6, PT, R247, R238, PT ;  /* 0x000000eef700720c */ /* 0x000fc60003fc6270 */
[----:B------:R1:W-:Y:S01]  /*a8d0*/  LDGSTS.E [R248+0x43a00], [R2.64], !P2 ;  /* 0x43a0000002f87fae */ /* 0x0003e2000d121844 */
[----:B------:R-:W-:-:S03]  /*a8e0*/  IMAD.WIDE R222, R245, 0x4, R222 ;  /* 0x00000004f5de7825 */ /* 0x000fc600078e02de */
[----:B------:R3:W-:Y:S01]  /*a8f0*/  STL [R1+0x1ac], RZ ;  /* 0x0001acff01007387 */ /* 0x0007e20000100800 */
[----:B------:R-:W-:-:S03]  /*a900*/  IADD3 R246, R246, c[0x0][0x180], RZ ;  /* 0x00006000f6f67a10 */ /* 0x000fc60007ffe0ff */
[----:B------:R2:W-:Y:S01]  /*a910*/  LDGSTS.E [R248+0x43c00], [R16.64], !P2 ;  /* 0x43c0000010f87fae */ /* 0x0005e2000d121844 */
[----:B------:R-:W-:-:S03]  /*a920*/  IMAD.WIDE R220, R245, 0x4, R220 ;  /* 0x00000004f5dc7825 */ /* 0x000fc600078e02dc */
[----:B------:R3:W-:Y:S01]  /*a930*/  STL [R1+0x40], RZ ;  /* 0x000040ff01007387 */ /* 0x0007e20000100800 */
[----:B------:R-:W-:-:S03]  /*a940*/  IMAD.WIDE R212, R245, 0x4, R212 ;  /* 0x00000004f5d47825 */ /* 0x000fc600078e02d4 */
[----:B------:R2:W-:Y:S04]  /*a950*/  LDGSTS.E [R248+0x43e00], [R12.64], !P2 ;  /* 0x43e000000cf87fae */ /* 0x0005e8000d121844 */
[----:B------:R3:W-:Y:S04]  /*a960*/  STL [R1+0x44], RZ ;  /* 0x000044ff01007387 */ /* 0x0007e80000100800 */
[----:B------:R2:W-:Y:S04]  /*a970*/  LDGSTS.E [R248+0x45800], [R6.64], !P1 ;  /* 0x4580000006f87fae */ /* 0x0005e8000c921844 */
[----:B------:R3:W-:Y:S01]  /*a980*/  STL [R1+0x48], RZ ;  /* 0x000048ff01007387 */ /* 0x0007e20000100800 */
[----:B------:R-:W-:-:S03]  /*a990*/  SEL R0, RZ, 0x4, P6 ;  /* 0x00000004ff007807 */ /* 0x000fc60003000000 */
[----:B------:R2:W-:Y:S01]  /*a9a0*/  LDGSTS.E [R248+0x45a00], [R14.64], !P1 ;  /* 0x45a000000ef87fae */ /* 0x0005e2000c921844 */
[----:B------:R-:W-:-:S03]  /*a9b0*/  IMAD.WIDE R218, R245, 0x4, R218 ;  /* 0x00000004f5da7825 */ /* 0x000fc600078e02da */
[----:B------:R3:W-:Y:S01]  /*a9c0*/  STL [R1+0x4c], RZ ;  /* 0x00004cff01007387 */ /* 0x0007e20000100800 */
[----:B-1----:R-:W-:-:S03]  /*a9d0*/  IADD3 R2, R244, -0xa0, RZ ;  /* 0xffffff60f4027810 */ /* 0x002fc60007ffe0ff */
[----:B------:R2:W-:Y:S01]  /*a9e0*/  LDGSTS.E [R248+0x45c00], [R10.64], !P1 ;  /* 0x45c000000af87fae */ /* 0x0005e2000c921844 */
[----:B------:R-:W-:-:S03]  /*a9f0*/  ISETP.GT.AND P6, PT, R246, 0x9f, PT ;  /* 0x0000009ff600780c */ /* 0x000fc60003fc4270 */
        /* <DEDUP_REMOVED lines=11> */
[----:B------:R-:W-:-:S03]  /*aab0*/  SEL R0, R0, RZ, P6 ;  /* 0x000000ff00007207 */ /* 0x000fc60003000000 */
[----:B------:R2:W-:Y:S01]  /*aac0*/  LDGSTS.E [R248+0x47c00], [R220.64], !P0 ;  /* 0x47c00000dcf87fae */ /* 0x0005e2000c121844 */
[----:B------:R-:W-:-:S03]  /*aad0*/  IMAD.WIDE R208, R245, 0x4, R208 ;  /* 0x00000004f5d07825 */ /* 0x000fc600078e02d0 */
[----:B------:R3:W-:Y:S01]  /*aae0*/  STL [R1+0x140], RZ ;  /* 0x000140ff01007387 */ /* 0x0007e20000100800 */
[----:B------:R-:W-:-:S03]  /*aaf0*/  IMAD.WIDE R60, R245, 0x4, R60 ;  /* 0x00000004f53c7825 */ /* 0x000fc600078e023c */
[----:B------:R1:W-:Y:S01]  /*ab00*/  LDGSTS.E [R248+0x47e00], [R212.64], !P0 ;  /* 0x47e00000d4f87fae */ /* 0x0003e2000c121844 */
[----:B------:R-:W-:-:S03]  /*ab10*/  ISETP.GE.U32.AND P0, PT, R2, 0x7fffff41, PT ;  /* 0x7fffff410200780c */ /* 0x000fc60003f06070 */
[----:B------:R3:W-:Y:S01]  /*ab20*/  STL [R1+0x144], RZ ;  /* 0x000144ff01007387 */ /* 0x0007e20000100800 */
[----:B------:R-:W-:-:S03]  /*ab30*/  IMAD.WIDE R202, R245, 0x4, R202 ;  /* 0x00000004f5ca7825 */ /* 0x000fc600078e02ca */
[----:B------:R3:W-:Y:S01]  /*ab40*/  STL [R1+0x148], RZ ;  /* 0x000148ff01007387 */ /* 0x0007e20000100800 */
[----:B------:R-:W-:-:S03]  /*ab50*/  IMAD.WIDE R196, R245, 0x4, R196 ;  /* 0x00000004f5c47825 */ /* 0x000fc600078e02c4 */
[----:B------:R2:W-:Y:S04]  /*ab60*/  LDGSTS.E [R248+0x49800], [R218.64], !P3 ;  /* 0x49800000daf87fae */ /* 0x0005e8000d921844 */
[----:B------:R3:W-:Y:S01]  /*ab70*/  STL [R1+0x14c], RZ ;  /* 0x00014cff01007387 */ /* 0x0007e20000100800 */
[----:B------:R-:W-:-:S03]  /*ab80*/  ISETP.NE.U32.AND P6, PT, R0, RZ, PT ;  /* 0x000000ff0000720c */ /* 0x000fc60003fc5070 */
        /* <DEDUP_REMOVED lines=20> */
[----:B------:R3:W-:Y:S04]  /*acd0*/  STL [R1+0x68], RZ ;  /* 0x000068ff01007387 */ /* 0x0007e80000100800 */
        /* <DEDUP_REMOVED lines=16> */
[----:B------:R3:W-:Y:S01]  /*ade0*/  STL [R1], RZ ;  /* 0x000000ff01007387 */ /* 0x0007e20000100800 */
[----:B------:R-:W-:-:S03]  /*adf0*/  IMAD.WIDE R50, R250, 0x4, R50 ;  /* 0x00000004fa327825 */ /* 0x000fc600078e0232 */
[----:B------:R2:W-:Y:S04]  /*ae00*/  LDGSTS.E [R248+0x4fc00], [R104.64], !P0 ;  /* 0x4fc0000068f87fae */ /* 0x0005e8000c121844 */
[----:B------:R3:W-:Y:S01]  /*ae10*/  STL [R1+0x4], RZ ;  /* 0x000004ff01007387 */ /* 0x0007e20000100800 */
[----:B------:R-:W-:-:S03]  /*ae20*/  IMAD.WIDE R42, R250, 0x4, R42 ;  /* 0x00000004fa2a7825 */ /* 0x000fc600078e022a */
[----:B------:R2:W-:Y:S04]  /*ae30*/  LDGSTS.E [R248+0x4fe00], [R108.64], !P0 ;  /* 0x4fe000006cf87fae */ /* 0x0005e8000c121844 */
[----:B------:R3:W-:Y:S01]  /*ae40*/  STL [R1+0x8], RZ ;  /* 0x000008ff01007387 */ /* 0x0007e20000100800 */
[----:B------:R-:W-:-:S03]  /*ae50*/  IMAD.WIDE R48, R250, 0x4, R48 ;  /* 0x00000004fa307825 */ /* 0x000fc600078e0230 */
[----:B------:R-:W0:Y:S04]  /*ae60*/  LDGDEPBAR ;  /* 0x00000000000079af */ /* 0x000e280000000000 */
[----:B------:R3:W-:Y:S01]  /*ae70*/  STL [R1+0xc], RZ ;  /* 0x00000cff01007387 */ /* 0x0007e20000100800 */
[----:B------:R-:W-:-:S03]  /*ae80*/  IMAD.WIDE R72, R250, 0x4, R72 ;  /* 0x00000004fa487825 */ /* 0x000fc600078e0248 */
[----:B------:R2:W-:Y:S01]  /*ae90*/  LDGSTS.E [R249+0x58000], [R78.64], P6 ;  /* 0x580000004ef97fae */ /* 0x0005e2000b121844 */
[----:B------:R-:W-:-:S03]  /*aea0*/  IMAD.WIDE R76, R250, 0x4, R76 ;  /* 0x00000004fa4c7825 */ /* 0x000fc600078e024c */
[----:B------:R2:W-:Y:S01]  /*aeb0*/  LDGSTS.E [R249+0x58400], [R8.64], P6 ;  /* 0x5840000008f97fae */ /* 0x0005e2000b121844 */
[----:B------:R-:W-:-:S03]  /*aec0*/  ISETP.GE.AND P0, PT, R246, 0x20, PT ;  /* 0x00000020f600780c */ /* 0x000fc60003f06270 */
[----:B------:R2:W-:Y:S01]  /*aed0*/  LDGSTS.E [R249+0x58800], [R58.64], P6 ;  /* 0x588000003af97fae */ /* 0x0005e2000b121844 */
[----:B------:R-:W-:-:S03]  /*aee0*/  IMAD.WIDE R70, R250, 0x4, R70 ;  /* 0x00000004fa467825 */ /* 0x000fc600078e0246 */
[----:B------:R2:W-:Y:S01]  /*aef0*/  LDGSTS.E [R249+0x58c00], [R56.64], P6 ;  /* 0x58c0000038f97fae */ /* 0x0005e2000b121844 */
[----:B------:R-:W-:-:S03]  /*af00*/  IMAD.WIDE R62, R250, 0x4, R62 ;  /* 0x00000004fa3e7825 */ /* 0x000fc600078e023e */
[----:B------:R2:W-:Y:S01]  /*af10*/  LDGSTS.E [R249+0x59000], [R54.64], P6 ;  /* 0x5900000036f97fae */ /* 0x0005e2000b121844 */
[----:B------:R-:W-:-:S03]  /*af20*/  IMAD.WIDE R68, R250, 0x4, R68 ;  /* 0x00000004fa447825 */ /* 0x000fc600078e0244 */
[----:B------:R2:W-:Y:S01]  /*af30*/  LDGSTS.E [R249+0x59400], [R50.64], P6 ;  /* 0x5940000032f97fae */ /* 0x0005e2000b121844 */
[----:B------:R-:W-:-:S03]  /*af40*/  IMAD.SHL.U32 R31, R242, 0x400, RZ ;  /* 0x00000400f21f7824 */ /* 0x000fc600078e00ff */
[----:B------:R2:W-:Y:S01]  /*af50*/  LDGSTS.E [R249+0x59800], [R42.64], P6 ;  /* 0x598000002af97fae */ /* 0x0005e2000b121844 */
[----:B------:R-:W-:-:S03]  /*af60*/  IMAD.WIDE R66, R250, 0x4, R66 ;  /* 0x00000004fa427825 */ /* 0x000fc600078e0242 */
[----:B------:R2:W-:Y:S01]  /*af70*/  LDGSTS.E [R249+0x59c00], [R48.64], P6 ;  /* 0x59c0000030f97fae */ /* 0x0005e2000b121844 */
[C---:B------:R-:W-:Y:S01]  /*af80*/  IMAD.WIDE R64, R250.reuse, 0x4, R64 ;  /* 0x00000004fa407825 */ /* 0x040fe200078e0240 */
[----:B----4-:R-:W-:Y:S02]  /*af90*/  IADD3 R0, R243, 0x1, RZ ;  /* 0x00000001f3007810 */ /* 0x010fe40007ffe0ff */
[----:B------:R4:W-:Y:S01]  /*afa0*/  LDGSTS.E [R251+0x58200], [R72.64], P6 ;  /* 0x5820000048fb7fae */ /* 0x0009e2000b121844 */
[----:B------:R-:W-:-:S03]  /*afb0*/  IMAD.WIDE R102, R250, 0x4, R102 ;  /* 0x00000004fa667825 */ /* 0x000fc600078e0266 */
[----:B------:R4:W-:Y:S01]  /*afc0*/  LDGSTS.E [R251+0x58600], [R76.64], P6 ;  /* 0x586000004cfb7fae */ /* 0x0009e2000b121844 */
[----:B------:R-:W-:-:S03]  /*afd0*/  LOP3.LUT R31, R31, 0x1800, RZ, 0xc0, !PT ;  /* 0x000018001f1f7812 */ /* 0x000fc600078ec0ff */
[----:B------:R4:W-:Y:S01]  /*afe0*/  LDGSTS.E [R251+0x58a00], [R70.64], P6 ;  /* 0x58a0000046fb7fae */ /* 0x0009e2000b121844 */
[----:B------:R-:W-:-:S03]  /*aff0*/  LOP3.LUT R242, R242, 0x7f, RZ, 0xc0, !PT ;  /* 0x0000007ff2f27812 */ /* 0x000fc600078ec0ff */
[----:B------:R4:W-:Y:S01]  /*b000*/  LDGSTS.E [R251+0x58e00], [R62.64], P6 ;  /* 0x58e000003efb7fae */ /* 0x0009e2000b121844 */
[----:B------:R-:W-:-:S03]  /*b010*/  ISETP.GE.AND P2, PT, R0, c[0x0][0x17c], PT ;  /* 0x00005f0000007a0c */ /* 0x000fc60003f46270 */
[----:B------:R4:W-:Y:S01]  /*b020*/  LDGSTS.E [R251+0x59200], [R68.64], P6 ;  /* 0x5920000044fb7fae */ /* 0x0009e2000b121844 */
[----:B------:R-:W-:-:S03]  /*b030*/  IADD3 R0, R243, 0x2, RZ ;  /* 0x00000002f3007810 */ /* 0x000fc60007ffe0ff */
[----:B------:R4:W-:Y:S04]  /*b040*/  LDGSTS.E [R251+0x59600], [R66.64], P6 ;  /* 0x5960000042fb7fae */ /* 0x0009e8000b121844 */
[----:B------:R4:W-:Y:S01]  /*b050*/  LDGSTS.E [R251+0x59a00], [R64.64], P6 ;  /* 0x59a0000040fb7fae */ /* 0x0009e2000b121844 */
[----:B------:R-:W-:-:S03]  /*b060*/  IMAD R22, R242, 0x10, R31 ;  /* 0x00000010f2167824 */ /* 0x000fc600078e021f */
[----:B------:R4:W-:Y:S01]  /*b070*/  LDGSTS.E [R251+0x59e00], [R102.64], P6 ;  /* 0x59e0000066fb7fae */ /* 0x0009e2000b121844 */
[----:B------:R-:W-:-:S03]  /*b080*/  ISETP.GE.AND P1, PT, R0, c[0x0][0x17c], PT ;  /* 0x00005f0000007a0c */ /* 0x000fc60003f26270 */
[----:B------:R-:W0:Y:S01]  /*b090*/  LDGDEPBAR ;  /* 0x00000000000079af */ /* 0x000e220000000000 */
[----:B-1----:R-:W-:Y:S01]  /*b0a0*/  CS2R R212, SRZ ;  /* 0x0000000000d47805 */ /* 0x002fe2000001ff00 */
[----:B------:R-:W-:Y:S01]  /*b0b0*/  CS2R R214, SRZ ;  /* 0x0000000000d67805 */ /* 0x000fe2000001ff00 */
[----:B------:R-:W-:Y:S01]  /*b0c0*/  CS2R R208, SRZ ;  /* 0x0000000000d07805 */ /* 0x000fe2000001ff00 */
[----:B------:R-:W-:Y:S01]  /*b0d0*/  CS2R R210, SRZ ;  /* 0x0000000000d27805 */ /* 0x000fe2000001ff00 */
[----:B--2---:R-:W-:Y:S01]  /*b0e0*/  CS2R R248, SRZ ;  /* 0x0000000000f87805 */ /* 0x004fe2000001ff00 */
[----:B------:R-:W-:Y:S01]  /*b0f0*/  CS2R R140, SRZ ;  /* 0x00000000008c7805 */ /* 0x000fe2000001ff00 */
[----:B------:R-:W-:Y:S01]  /*b100*/  CS2R R142, SRZ ;  /* 0x00000000008e7805 */ /* 0x000fe2000001ff00 */
[----:B----4-:R-:W-:Y:S01]  /*b110*/  CS2R R250, SRZ ;  /* 0x0000000000fa7805 */ /* 0x010fe2000001ff00 */
[----:B------:R-:W-:Y:S01]  /*b120*/  CS2R R136, SRZ ;  /* 0x0000000000887805 */ /* 0x000fe2000001ff00 */
        /* <DEDUP_REMOVED lines=87> */
[----:B------:R-:W-:Y:S05]  /*b6a0*/  @!P0 BRA `(.L_x_0) ;  /* 0x0000d8c000008947 */ /* 0x000fea0003800000 */
[----:B---3--:R-:W2:Y:S04]  /*b6b0*/  LDL.LU R153, [R1+0x320] ;  /* 0x0003200001997983 */ /* 0x008ea80000300800 */
[----:B------:R-:W3:Y:S04]  /*b6c0*/  LDL.LU R150, [R1+0x324] ;  /* 0x0003240001967983 */ /* 0x000ee80000300800 */
[----:B------:R-:W4:Y:S04]  /*b6d0*/  LDL.LU R151, [R1+0x328] ;  /* 0x0003280001977983 */ /* 0x000f280000300800 */
[----:B------:R-:W4:Y:S04]  /*b6e0*/  LDL.LU R148, [R1+0x32c] ;  /* 0x00032c0001947983 */ /* 0x000f280000300800 */
[----:B------:R-:W4:Y:S04]  /*b6f0*/  LDL.LU R149, [R1+0x330] ;  /* 0x0003300001957983 */ /* 0x000f280000300800 */
[----:B------:R-:W4:Y:S04]  /*b700*/  LDL.LU R146, [R1+0x334] ;  /* 0x0003340001927983 */ /* 0x000f280000300800 */
[----:B------:R-:W4:Y:S04]  /*b710*/  LDL.LU R147, [R1+0x338] ;  /* 0x0003380001937983 */ /* 0x000f280000300800 */
[----:B------:R-:W4:Y:S04]  /*b720*/  LDL.LU R144, [R1+0x33c] ;  /* 0x00033c0001907983 */ /* 0x000f280000300800 */
[----:B------:R-:W4:Y:S01]  /*b730*/  LDL.LU R145, [R1+0x340] ;  /* 0x0003400001917983 */ /* 0x000f220000300800 */
[----:B------:R-:W-:-:S03]  /*b740*/  IMAD R226, R247, c[0x0][0x18c], RZ ;  /* 0x00006300f7e27a24 */ /* 0x000fc600078e02ff */
[----:B------:R-:W4:Y:S04]  /*b750*/  LDL.LU R246, [R1+0x34c] ;  /* 0x00034c0001f67983 */ /* 0x000f280000300800 */
[----:B------:R-:W4:Y:S04]  /*b760*/  LDL.LU R227, [R1+0x350] ;  /* 0x0003500001e37983 */ /* 0x000f280000300800 */
[----:B------:R-:W4:Y:S04]  /*b770*/  LDL.LU R224, [R1+0x344] ;  /* 0x0003440001e07983 */ /* 0x000f280000300800 */
[----:B------:R-:W4:Y:S01]  /*b780*/  LDL.LU R225, [R1+0x348] ;  /* 0x0003480001e17983 */ /* 0x000f220000300800 */
[----:B------:R-:W-:-:S03]  /*b790*/  SHF.R.S32.HI R0, RZ, 0x1f, R226 ;  /* 0x0000001fff007819 */ /* 0x000fc600000114e2 */
[----:B------:R-:W4:Y:S04]  /*b7a0*/  LDL.LU R244, [R1+0x354] ;  /* 0x0003540001f47983 */ /* 0x000f280000300800 */
[----:B------:R-:W4:Y:S04]  /*b7b0*/  LDL.LU R245, [R1+0x358] ;  /* 0x0003580001f57983 */ /* 0x000f280000300800 */
[----:B------:R-:W4:Y:S01]  /*b7c0*/  LDL.LU R247, [R1+0x35c] ;  /* 0x00035c0001f77983 */ /* 0x000f220000300800 */
[C---:B--2---:R-:W-:Y:S02]  /*b7d0*/  IADD3 R7, P6, R226.reuse, R153, RZ ;  /* 0x00000099e2077210 */ /* 0x044fe40007fde0ff */
[----:B---3--:R-:W-:-:S02]  /*b7e0*/  IADD3 R6, P5, R226, R150, RZ ;  /* 0x00000096e2067210 */ /* 0x008fc40007fbe0ff */
[----:B----4-:R-:W-:-:S03]  /*b7f0*/  IADD3 R8, P0, R226, R151, RZ ;  /* 0x00000097e2087210 */ /* 0x010fc60007f1e0ff */
[----:B------:R1:W-:Y:S01]  /*b800*/  STL [R1+0x8cc], R6 ;  /* 0x0008cc0601007387 */ /* 0x0003e20000100800 */
[----:B------:R-:W-:-:S03]  /*b810*/  IADD3 R4, P4, R226, R148, RZ ;  /* 0x00000094e2047210 */ /* 0x000fc60007f9e0ff */
[----:B------:R2:W-:Y:S01]  /*b820*/  STL [R1+0x8c8], R8 ;  /* 0x0008c80801007387 */ /* 0x0005e20000100800 */
[----:B------:R-:W-:-:S03]  /*b830*/  IADD3 R5, P3, R226, R149, RZ ;  /* 0x00000095e2057210 */ /* 0x000fc60007f7e0ff */
[----:B------:R3:W-:Y:S01]  /*b840*/  STL [R1+0x8c4], R4 ;  /* 0x0008c40401007387 */ /* 0x0007e20000100800 */
[----:B-1----:R-:W-:Y:S02]  /*b850*/  LEA.HI.X.SX32 R6, R153, R0, 0x1, P6 ;  /* 0x0000000099067211 */ /* 0x002fe400030f0eff */
[----:B------:R-:W-:Y:S01]  /*b860*/  IADD3 R9, P6, R226, R146, RZ ;  /* 0x00000092e2097210 */ /* 0x000fe20007fde0ff */
[----:B------:R1:W-:Y:S01]  /*b870*/  STL [R1+0x8c0], R5 ;  /* 0x0008c00501007387 */ /* 0x0003e20000100800 */
[-C--:B--2---:R-:W-:Y:S02]  /*b880*/  LEA.HI.X.SX32 R8, R150, R0.reuse, 0x1, P5 ;  /* 0x0000000096087211 */ /* 0x084fe400028f0eff */
[----:B------:R-:W-:Y:S01]  /*b890*/  IADD3 R10, P5, R226, R147, RZ ;  /* 0x00000093e20a7210 */ /* 0x000fe20007fbe0ff */
[----:B------:R2:W-:Y:S01]  /*b8a0*/  STL [R1+0x8bc], R9 ;  /* 0x0008bc0901007387 */ /* 0x0005e20000100800 */
[----:B---3--:R-:W-:-:S03]  /*b8b0*/  LEA.HI.X.SX32 R4, R151, R0, 0x1, P0 ;  /* 0x0000000097047211 */ /* 0x008fc600000f0eff */
[----:B------:R3:W-:Y:S04]  /*b8c0*/  STL [R1+0x8b8], R10 ;  /* 0x0008b80a01007387 */ /* 0x0007e80000100800 */
[----:B------:R-:W4:Y:S04]  /*b8d0*/  LDL.LU R230, [R1+0x258] ;  /* 0x0002580001e67983 */ /* 0x000f280000300800 */
[----:B------:R-:W4:Y:S04]  /*b8e0*/  LDL.LU R234, [R1+0x268] ;  /* 0x0002680001ea7983 */ /* 0x000f280000300800 */
[----:B------:R-:W4:Y:S01]  /*b8f0*/  LDL.LU R235, [R1+0x278] ;  /* 0x0002780001eb7983 */ /* 0x000f220000300800 */
[----:B-1----:R-:W-:Y:S01]  /*b900*/  LEA.HI.X.SX32 R5, R148, R0, 0x1, P4 ;  /* 0x0000000094057211 */ /* 0x002fe200020f0eff */
[----:B------:R-:W-:Y:S01]  /*b910*/  IMAD.MOV.U32 R228, RZ, RZ, c[0x0][0x188] ;  /* 0x00006200ffe47624 */ /* 0x000fe200078e00ff */
[C---:B------:R-:W-:Y:S01]  /*b920*/  IADD3 R12, P4, R226.reuse, R145, RZ ;  /* 0x00000091e20c7210 */ /* 0x040fe20007f9e0ff */
[----:B------:R-:W-:Y:S01]  /*b930*/  CS2R R212, SRZ ;  /* 0x0000000000d47805 */ /* 0x000fe2000001ff00 */
[----:B------:R-:W-:Y:S01]  /*b940*/  IADD3 R11, P0, R226, R144, RZ ;  /* 0x00000090e20b7210 */ /* 0x000fe20007f1e0ff */
[C---:B------:R-:W-:Y:S01]  /*b950*/  IMAD R229, R228.reuse, 0xd, RZ ;  /* 0x0000000de4e57824 */ /* 0x040fe200078e02ff */
[-C--:B--2---:R-:W-:Y:S01]  /*b960*/  LEA.HI.X.SX32 R9, R149, R0.reuse, 0x1, P3 ;  /* 0x0000000095097211 */ /* 0x084fe200018f0eff */
[----:B------:R-:W-:Y:S01]  /*b970*/  IMAD R233, R228, 0xc, RZ ;  /* 0x0000000ce4e97824 */ /* 0x000fe200078e02ff */
[----:B------:R-:W-:Y:S01]  /*b980*/  LEA.HI.X.SX32 R2, R145, R0, 0x1, P4 ;  /* 0x0000000091027211 */ /* 0x000fe200020f0eff */
[----:B------:R1:W-:Y:S01]  /*b990*/  STL [R1+0x8b4], R11 ;  /* 0x0008b40b01007387 */ /* 0x0003e20000100800 */
[----:B------:R-:W-:Y:S01]  /*b9a0*/  IADD3 R13, P3, R226, R224, RZ ;  /* 0x000000e0e20d7210 */ /* 0x000fe20007f7e0ff */
[----:B------:R-:W-:Y:S01]  /*b9b0*/  CS2R R214, SRZ ;  /* 0x0000000000d67805 */ /* 0x000fe2000001ff00 */
[-C--:B---3--:R-:W-:Y:S01]  /*b9c0*/  LEA.HI.X.SX32 R10, R146, R0.reuse, 0x1, P6 ;  /* 0x00000000920a7211 */ /* 0x088fe200030f0eff */
[----:B------:R2:W-:Y:S01]  /*b9d0*/  STL [R1+0x8b0], R12 ;  /* 0x0008b00c01007387 */ /* 0x0005e20000100800 */
[----:B------:R-:W-:Y:S01]  /*b9e0*/  IADD3 R14, P6, R226, R225, RZ ;  /* 0x000000e1e20e7210 */ /* 0x000fe20007fde0ff */
[----:B------:R-:W-:Y:S01]  /*b9f0*/  CS2R R208, SRZ ;  /* 0x0000000000d07805 */ /* 0x000fe2000001ff00 */
[----:B------:R-:W-:Y:S01]  /*ba00*/  LEA.HI.X.SX32 R3, R224, R0, 0x1, P3 ;  /* 0x00000000e0037211 */ /* 0x000fe200018f0eff */
[----:B------:R3:W-:Y:S01]  /*ba10*/  STL [R1+0x1e0], R2 ;  /* 0x0001e00201007387 */ /* 0x0007e20000100800 */
[C---:B------:R-:W-:Y:S01]  /*ba20*/  IADD3 R17, P4, R226.reuse, R244, RZ ;  /* 0x000000f4e2117210 */ /* 0x040fe20007f9e0ff */
[----:B------:R-:W-:Y:S01]  /*ba30*/  CS2R R210, SRZ ;  /* 0x0000000000d27805 */ /* 0x000fe2000001ff00 */
[----:B-1----:R-:W-:Y:S01]  /*ba40*/  LEA.HI.X.SX32 R11, R147, R0, 0x1, P5 ;  /* 0x00000000930b7211 */ /* 0x002fe200028f0eff */
[----:B------:R1:W-:Y:S01]  /*ba50*/  STL [R1+0x1e4], R3 ;  /* 0x0001e40301007387 */ /* 0x0003e20000100800 */
[----:B------:R-:W-:Y:S01]  /*ba60*/  IADD3 R15, P5, R226, R246, RZ ;  /* 0x000000f6e20f7210 */ /* 0x000fe20007fbe0ff */
[----:B------:R-:W-:Y:S01]  /*ba70*/  CS2R R248, SRZ ;  /* 0x0000000000f87805 */ /* 0x000fe2000001ff00 */
[-C--:B--2---:R-:W-:Y:S01]  /*ba80*/  LEA.HI.X.SX32 R12, R144, R0.reuse, 0x1, P0 ;  /* 0x00000000900c7211 */ /* 0x084fe200000f0eff */
[----:B------:R-:W-:Y:S01]  /*ba90*/  CS2R R250, SRZ ;  /* 0x0000000000fa7805 */ /* 0x000fe2000001ff00 */
[C---:B------:R-:W-:Y:S01]  /*baa0*/  IADD3 R16, P0, R226.reuse, R227, RZ ;  /* 0x000000e3e2107210 */ /* 0x040fe20007f1e0ff */
[----:B------:R-:W-:Y:S01]  /*bab0*/  CS2R R140, SRZ ;  /* 0x00000000008c7805 */ /* 0x000fe2000001ff00 */
[-C--:B---3--:R-:W-:Y:S01]  /*bac0*/  LEA.HI.X.SX32 R2, R225, R0.reuse, 0x1, P6 ;  /* 0x00000000e1027211 */ /* 0x088fe200030f0eff */
[----:B------:R-:W-:Y:S01]  /*bad0*/  CS2R R142, SRZ ;  /* 0x00000000008e7805 */ /* 0x000fe2000001ff00 */
[----:B------:R-:W-:Y:S01]  /*bae0*/  IADD3 R18, P3, R226, R245, RZ ;  /* 0x000000f5e2127210 */ /* 0x000fe20007f7e0ff */
[----:B------:R-:W-:Y:S01]  /*baf0*/  CS2R R136, SRZ ;  /* 0x0000000000887805 */ /* 0x000fe2000001ff00 */
[-C--:B-1----:R-:W-:Y:S01]  /*bb00*/  LEA.HI.X.SX32 R3, R246, R0.reuse, 0x1, P5 ;  /* 0x00000000f6037211 */ /* 0x082fe200028f0eff */
[----:B------:R1:W-:Y:S01]  /*bb10*/  STL [R1+0x1e8], R2 ;  /* 0x0001e80201007387 */ /* 0x0003e20000100800 */
[----:B------:R-:W-:Y:S01]  /*bb20*/  IMAD.MOV.U32 R246, RZ, RZ, c[0x0][0x188] ;  /* 0x00006200fff67624 */ /* 0x000fe200078e00ff */
[----:B------:R-:W-:Y:S01]  /*bb30*/  IADD3 R19, P6, R226, R247, RZ ;  /* 0x000000f7e2137210 */ /* 0x000fe20007fde0ff */
[----:B------:R-:W-:Y:S01]  /*bb40*/  CS2R R138, SRZ ;  /* 0x00000000008a7805 */ /* 0x000fe2000001ff00 */
[----:B------:R2:W-:Y:S01]  /*bb50*/  STL [R1+0x1ec], R3 ;  /* 0x0001ec0301007387 */ /* 0x0005e20000100800 */
[----:B------:R-:W-:Y:S01]  /*bb60*/  IMAD R246, R246, 0x1f, RZ ;  /* 0x0000001ff6f67824 */ /* 0x000fe200078e02ff */
[----:B-----5:R-:W-:Y:S01]  /*bb70*/  SHF.R.S32.HI R20, RZ, 0x1f, R252 ;  /* 0x0000001fff147819 */ /* 0x020fe200000114fc */
[----:B------:R-:W-:Y:S01]  /*bb80*/  CS2R R132, SRZ ;  /* 0x0000000000847805 */ /* 0x000fe2000001ff00 */
[----:B------:R-:W-:Y:S01]  /*bb90*/  MOV R231, c[0x0][0x188] ;  /* 0x0000620000e77a02 */ /* 0x000fe20000000f00 */
[----:B------:R-:W-:Y:S01]  /*bba0*/  CS2R R134, SRZ ;  /* 0x0000000000867805 */ /* 0x000fe2000001ff00 */
[-C--:B-1----:R-:W-:Y:S01]  /*bbb0*/  LEA.HI.X.SX32 R2, R227, R0.reuse, 0x1, P0 ;  /* 0x00000000e3027211 */ /* 0x082fe200000f0eff */
[----:B------:R-:W-:Y:S01]  /*bbc0*/  CS2R R220, SRZ ;  /* 0x0000000000dc7805 */ /* 0x000fe2000001ff00 */
[----:B------:R-:W-:Y:S01]  /*bbd0*/  SHF.R.S32.HI R25, RZ, 0x1f, R246 ;  /* 0x0000001fff197819 */ /* 0x000fe200000114f6 */
[----:B------:R-:W-:Y:S01]  /*bbe0*/  CS2R R222, SRZ ;  /* 0x0000000000de7805 */ /* 0x000fe2000001ff00 */
[----:B--2---:R-:W-:Y:S01]  /*bbf0*/  LEA.HI.X.SX32 R3, R244, R0, 0x1, P4 ;  /* 0x00000000f4037211 */ /* 0x004fe200020f0eff */
[----:B------:R1:W-:Y:S01]  /*bc00*/  STL [R1+0x200], R2 ;  /* 0x0002000201007387 */ /* 0x0003e20000100800 */
[C---:B------:R-:W-:Y:S01]  /*bc10*/  IADD3 R144, P5, R252.reuse, R246, RZ ;  /* 0x000000f6fc907210 */ /* 0x040fe20007fbe0ff */
[----:B------:R-:W-:Y:S01]  /*bc20*/  CS2R R128, SRZ ;  /* 0x0000000000807805 */ /* 0x000fe2000001ff00 */
[----:B------:R-:W-:Y:S01]  /*bc30*/  SHF.R.S32.HI R24, RZ, 0x1f, R231 ;  /* 0x0000001fff187819 */ /* 0x000fe200000114e7 */
[----:B------:R2:W-:Y:S01]  /*bc40*/  STL [R1+0x204], R3 ;  /* 0x0002040301007387 */ /* 0x0005e20000100800 */
[----:B------:R-:W-:Y:S01]  /*bc50*/  SHF.L.U64.HI R6, R7, 0x2, R6 ;  /* 0x0000000207067819 */ /* 0x000fe20000010206 */
[----:B------:R-:W-:Y:S01]  /*bc60*/  CS2R R130, SRZ ;  /* 0x0000000000827805 */ /* 0x000fe2000001ff00 */
[----:B------:R-:W-:Y:S01]  /*bc70*/  SHF.L.U32 R231, R231, 0x5, RZ ;  /* 0x00000005e7e77819 */ /* 0x000fe200000006ff */
[----:B------:R-:W-:Y:S01]  /*bc80*/  CS2R R124, SRZ ;  /* 0x00000000007c7805 */ /* 0x000fe2000001ff00 */
[----:B------:R-:W-:Y:S01]  /*bc90*/  CS2R R126, SRZ ;  /* 0x00000000007e7805 */ /* 0x000fe2000001ff00 */
[-C--:B-1----:R-:W-:Y:S01]  /*bca0*/  LEA.HI.X.SX32 R2, R245, R0.reuse, 0x1, P3 ;  /* 0x00000000f5027211 */ /* 0x082fe200018f0eff */
[----:B------:R-:W-:Y:S01]  /*bcb0*/  CS2R R120, SRZ ;  /* 0x0000000000787805 */ /* 0x000fe2000001ff00 */
[----:B------:R-:W-:Y:S01]  /*bcc0*/  LEA.HI.X.SX32 R0, R247, R0, 0x1, P6 ;  /* 0x00000000f7007211 */ /* 0x000fe200030f0eff */
[----:B------:R-:W-:Y:S01]  /*bcd0*/  IMAD.MOV.U32 R247, RZ, RZ, c[0x0][0x188] ;  /* 0x00006200fff77624 */ /* 0x000fe200078e00ff */
[----:B------:R-:W-:Y:S01]  /*bce0*/  CS2R R122, SRZ ;  /* 0x00000000007a7805 */ /* 0x000fe2000001ff00 */
[----:B------:R-:W-:Y:S01]  /*bcf0*/  STL [R1+0x208], R2 ;  /* 0x0002080201007387 */ /* 0x000fe20000100800 */
[----:B------:R-:W-:Y:S01]  /*bd00*/  CS2R R116, SRZ ;  /* 0x0000000000747805 */ /* 0x000fe2000001ff00 */
[----:B------:R-:W-:Y:S01]  /*bd10*/  IMAD R245, R247, 0x1e, RZ ;  /* 0x0000001ef7f57824 */ /* 0x000fe200078e02ff */
[----:B------:R-:W-:Y:S01]  /*bd20*/  CS2R R118, SRZ ;  /* 0x0000000000767805 */ /* 0x000fe2000001ff00 */
[----:B------:R1:W-:Y:S01]  /*bd30*/  STL [R1+0x20c], R0 ;  /* 0x00020c0001007387 */ /* 0x0003e20000100800 */
[----:B------:R-:W-:Y:S01]  /*bd40*/  CS2R R216, SRZ ;  /* 0x0000000000d87805 */ /* 0x000fe2000001ff00 */
[----:B------:R-:W-:Y:S01]  /*bd50*/  CS2R R218, SRZ ;  /* 0x0000000000da7805 */ /* 0x000fe2000001ff00 */
[----:B------:R-:W-:Y:S01]  /*bd60*/  IADD3 R148, P6, R252, R245, RZ ;  /* 0x000000f5fc947210 */ /* 0x000fe20007fde0ff */
[----:B------:R-:W-:Y:S01]  /*bd70*/  CS2R R112, SRZ ;  /* 0x0000000000707805 */ /* 0x000fe2000001ff00 */
[----:B------:R-:W-:Y:S01]  /*bd80*/  SHF.R.S32.HI R23, RZ, 0x1f, R245 ;  /* 0x0000001fff177819 */ /* 0x000fe200000114f5 */
        /* <DEDUP_REMOVED lines=47> */
[----:B----4-:R-:W-:-:S02]  /*c080*/  IADD3 R145, P4, R230, R246, RZ ;  /* 0x000000f6e6917210 */ /* 0x010fc40007f9e0ff */
[----:B--2---:R-:W-:Y:S02]  /*c090*/  SHF.R.S32.HI R3, RZ, 0x1f, R230 ;  /* 0x0000001fff037819 */ /* 0x004fe400000114e6 */
[-C--:B------:R-:W-:Y:S02]  /*c0a0*/  IADD3 R146, P3, R234, R246.reuse, RZ ;  /* 0x000000f6ea927210 */ /* 0x080fe40007f7e0ff */
[----:B-1----:R-:W-:Y:S02]  /*c0b0*/  SHF.R.S32.HI R0, RZ, 0x1f, R234 ;  /* 0x0000001fff007819 */ /* 0x002fe400000114ea */
[----:B------:R-:W-:Y:S01]  /*c0c0*/  IADD3 R147, P0, R235, R246, RZ ;  /* 0x000000f6eb937210 */ /* 0x000fe20007f1e0ff */
[----:B------:R-:W-:Y:S01]  /*c0d0*/  IMAD.MOV.U32 R246, RZ, RZ, c[0x0][0x188] ;  /* 0x00006200fff67624 */ /* 0x000fe200078e00ff */
[----:B------:R-:W-:-:S03]  /*c0e0*/  SHF.R.S32.HI R2, RZ, 0x1f, R235 ;  /* 0x0000001fff027819 */ /* 0x000fc600000114eb */
[----:B------:R1:W-:Y:S01]  /*c0f0*/  STL [R1+0x8ac], R147 ;  /* 0x0008ac9301007387 */ /* 0x0003e20000100800 */
[----:B------:R-:W-:-:S03]  /*c100*/  IMAD R247, R246, 0x1d, RZ ;  /* 0x0000001df6f77824 */ /* 0x000fc600078e02ff */
[----:B------:R2:W-:Y:S02]  /*c110*/  STL [R1+0x8a8], R148 ;  /* 0x0008a89401007387 */ /* 0x0005e40000100800 */
[----:B------:R-:W-:Y:S01]  /*c120*/  SHF.R.S32.HI R21, RZ, 0x1f, R247 ;  /* 0x0000001fff157819 */ /* 0x000fe200000114f7 */
[--C-:B-1----:R-:W-:Y:S01]  /*c130*/  IMAD.X R147, R20, 0x1, R25.reuse, P5 ;  /* 0x0000000114937824 */ /* 0x102fe200028e0619 */
[-C--:B------:R-:W-:Y:S01]  /*c140*/  IADD3 R149, P5, R230, R245.reuse, RZ ;  /* 0x000000f5e6957210 */ /* 0x080fe20007fbe0ff */
[----:B--2---:R-:W-:Y:S01]  /*c150*/  IMAD.X R148, R3, 0x1, R25, P4 ;  /* 0x0000000103947824 */ /* 0x004fe200020e0619 */
[----:B------:R-:W-:-:S03]  /*c160*/  IADD3 R150, P4, R234, R245, RZ ;  /* 0x000000f5ea967210 */ /* 0x000fc60007f9e0ff */
[----:B------:R1:W-:Y:S04]  /*c170*/  STL [R1+0x8a4], R149 ;  /* 0x0008a49501007387 */ /* 0x0003e80000100800 */
[----:B------:R2:W-:Y:S01]  /*c180*/  STL [R1+0x8a0], R150 ;  /* 0x0008a09601007387 */ /* 0x0005e20000100800 */
[----:B-1----:R-:W-:Y:S01]  /*c190*/  IMAD.X R149, R0, 0x1, R25, P3 ;  /* 0x0000000100957824 */ /* 0x002fe200018e0619 */
[----:B------:R-:W-:Y:S01]  /*c1a0*/  IADD3 R151, P3, R235, R245, RZ ;  /* 0x000000f5eb977210 */ /* 0x000fe20007f7e0ff */
[----:B------:R-:W-:Y:S01]  /*c1b0*/  IMAD R245, R246, 0x1c, RZ ;  /* 0x0000001cf6f57824 */ /* 0x000fe200078e02ff */
[----:B--2---:R-:W-:-:S03]  /*c1c0*/  IADD3.X R150, R2, R25, RZ, P0, !PT ;  /* 0x0000001902967210 */ /* 0x004fc600007fe4ff */
[----:B------:R1:W-:Y:S01]  /*c1d0*/  STL [R1+0x89c], R151 ;  /* 0x00089c9701007387 */ /* 0x0003e20000100800 */
[----:B------:R-:W-:Y:S02]  /*c1e0*/  IADD3 R152, P0, R252, R247, RZ ;  /* 0x000000f7fc987210 */ /* 0x000fe40007f1e0ff */
[----:B------:R-:W-:-:S03]  /*c1f0*/  SHF.R.S32.HI R25, RZ, 0x1f, R245 ;  /* 0x0000001fff197819 */ /* 0x000fc600000114f5 */
[----:B------:R2:W-:Y:S01]  /*c200*/  STL [R1+0x898], R152 ;  /* 0x0008989801007387 */ /* 0x0005e20000100800 */
[----:B-1----:R-:W-:Y:S01]  /*c210*/  IMAD.X R151, R20, 0x1, R23, P6 ;  /* 0x0000000114977824 */ /* 0x002fe200030e0617 */
[----:B------:R-:W-:-:S05]  /*c220*/  IADD3 R153, P6, R230, R247, RZ ;  /* 0x000000f7e6997210 */ /* 0x000fca0007fde0ff */
[----:B------:R1:W-:Y:S01]  /*c230*/  STL [R1+0x894], R153 ;  /* 0x0008949901007387 */ /* 0x0003e20000100800 */
[----:B--2---:R-:W-:Y:S01]  /*c240*/  IMAD.X R152, R3, 0x1, R23, P5 ;  /* 0x0000000103987824 */ /* 0x004fe200028e0617 */
[----:B------:R-:W-:-:S05]  /*c250*/  IADD3 R154, P5, R234, R247, RZ ;  /* 0x000000f7ea9a7210 */ /* 0x000fca0007fbe0ff */
[----:B------:R2:W-:Y:S01]  /*c260*/  STL [R1+0x890], R154 ;  /* 0x0008909a01007387 */ /* 0x0005e20000100800 */
[----:B-1----:R-:W-:Y:S01]  /*c270*/  IMAD.X R153, R0, 0x1, R23, P4 ;  /* 0x0000000100997824 */ /* 0x002fe200020e0617 */
[----:B------:R-:W-:Y:S01]  /*c280*/  IADD3 R155, P4, R235, R247, RZ ;  /* 0x000000f7eb9b7210 */ /* 0x000fe20007f9e0ff */
[----:B------:R-:W-:-:S04]  /*c290*/  IMAD R247, R246, 0x1b, RZ ;  /* 0x0000001bf6f77824 */ /* 0x000fc800078e02ff */
[----:B------:R1:W-:Y:S01]  /*c2a0*/  STL [R1+0x88c], R155 ;  /* 0x00088c9b01007387 */ /* 0x0003e20000100800 */
[----:B--2---:R-:W-:Y:S01]  /*c2b0*/  IMAD.X R154, R2, 0x1, R23, P3 ;  /* 0x00000001029a7824 */ /* 0x004fe200018e0617 */
[----:B------:R-:W-:Y:S02]  /*c2c0*/  IADD3 R156, P3, R252, R245, RZ ;  /* 0x000000f5fc9c7210 */ /* 0x000fe40007f7e0ff */
[----:B------:R-:W-:-:S03]  /*c2d0*/  SHF.R.S32.HI R23, RZ, 0x1f, R247 ;  /* 0x0000001fff177819 */ /* 0x000fc600000114f7 */
[----:B------:R2:W-:Y:S01]  /*c2e0*/  STL [R1+0x888], R156 ;  /* 0x0008889c01007387 */ /* 0x0005e20000100800 */
[----:B-1----:R-:W-:Y:S01]  /*c2f0*/  IMAD.X R155, R20, 0x1, R21, P0 ;  /* 0x00000001149b7824 */ /* 0x002fe200000e0615 */
[----:B------:R-:W-:-:S05]  /*c300*/  IADD3 R157, P0, R230, R245, RZ ;  /* 0x000000f5e69d7210 */ /* 0x000fca0007f1e0ff */
[----:B------:R1:W-:Y:S01]  /*c310*/  STL [R1+0x884], R157 ;  /* 0x0008849d01007387 */ /* 0x0003e20000100800 */
[----:B--2---:R-:W-:Y:S02]  /*c320*/  IADD3.X R156, R3, R21, RZ, P6, !PT ;  /* 0x00000015039c7210 */ /* 0x004fe400037fe4ff */
        /* <DEDUP_REMOVED lines=20> */
[----:B--2---:R-:W-:Y:S02]  /*c470*/  IADD3.X R162, R2, R25, RZ, P5, !PT ;  /* 0x0000001902a27210 */ /* 0x004fe40002ffe4ff */
        /* <DEDUP_REMOVED lines=21> */
[-C--:B------:R-:W-:Y:S01]  /*c5d0*/  IADD3 R170, P4, R234, R247.reuse, RZ ;  /* 0x000000f7eaaa7210 */ /* 0x080fe20007f9e0ff */
[----:B-1----:R-:W-:Y:S01]  /*c5e0*/  IMAD.X R169, R0, 0x1, R21, P3 ;  /* 0x0000000100a97824 */ /* 0x002fe200018e0615 */
[----:B------:R-:W-:-:S03]  /*c5f0*/  IADD3 R171, P3, R235, R247, RZ ;  /* 0x000000f7ebab7210 */ /* 0x000fc60007f7e0ff */
[----:B------:R1:W-:Y:S01]  /*c600*/  STL [R1+0x850], R170 ;  /* 0x000850aa01007387 */ /* 0x0003e20000100800 */
[----:B------:R-:W-:-:S03]  /*c610*/  IMAD R247, R246, 0x17, RZ ;  /* 0x00000017f6f77824 */ /* 0x000fc600078e02ff */
[----:B------:R2:W-:Y:S01]  /*c620*/  STL [R1+0x84c], R171 ;  /* 0x00084cab01007387 */ /* 0x0005e20000100800 */
[----:B-1----:R-:W-:Y:S01]  /*c630*/  IMAD.X R170, R2, 0x1, R21, P0 ;  /* 0x0000000102aa7824 */ /* 0x002fe200000e0615 */
[-C--:B------:R-:W-:Y:S02]  /*c640*/  IADD3 R172, P0, R252, R245.reuse, RZ ;  /* 0x000000f5fcac7210 */ /* 0x080fe40007f1e0ff */
[----:B------:R-:W-:Y:S01]  /*c650*/  SHF.R.S32.HI R21, RZ, 0x1f, R247 ;  /* 0x0000001fff157819 */ /* 0x000fe200000114f7 */
[--C-:B--2---:R-:W-:Y:S01]  /*c660*/  IMAD.X R171, R20, 0x1, R25.reuse, P6 ;  /* 0x0000000114ab7824 */ /* 0x104fe200030e0619 */
[-C--:B------:R-:W-:Y:S01]  /*c670*/  IADD3 R173, P6, R230, R245.reuse, RZ ;  /* 0x000000f5e6ad7210 */ /* 0x080fe20007fde0ff */
[----:B------:R1:W-:Y:S04]  /*c680*/  STL [R1+0x848], R172 ;  /* 0x000848ac01007387 */ /* 0x0003e80000100800 */
[----:B------:R2:W-:Y:S01]  /*c690*/  STL [R1+0x844], R173 ;  /* 0x000844ad01007387 */ /* 0x0005e20000100800 */
[--C-:B-1----:R-:W-:Y:S01]  /*c6a0*/  IMAD.X R172, R3, 0x1, R25.reuse, P5 ;  /* 0x0000000103ac7824 */ /* 0x102fe200028e0619 */
[-C--:B------:R-:W-:Y:S01]  /*c6b0*/  IADD3 R174, P5, R234, R245.reuse, RZ ;  /* 0x000000f5eaae7210 */ /* 0x080fe20007fbe0ff */
[----:B--2---:R-:W-:Y:S01]  /*c6c0*/  IMAD.X R173, R0, 0x1, R25, P4 ;  /* 0x0000000100ad7824 */ /* 0x004fe200020e0619 */
[----:B------:R-:W-:-:S03]  /*c6d0*/  IADD3 R175, P4, R235, R245, RZ ;  /* 0x000000f5ebaf7210 */ /* 0x000fc60007f9e0ff */
[----:B------:R1:W-:Y:S01]  /*c6e0*/  STL [R1+0x840], R174 ;  /* 0x000840ae01007387 */ /* 0x0003e20000100800 */
[----:B------:R-:W-:-:S03]  /*c6f0*/  IMAD R245, R246, 0x16, RZ ;  /* 0x00000016f6f57824 */ /* 0x000fc600078e02ff */
[----:B------:R2:W-:Y:S01]  /*c700*/  STL [R1+0x83c], R175 ;  /* 0x00083caf01007387 */ /* 0x0005e20000100800 */
[----:B-1----:R-:W-:Y:S02]  /*c710*/  IADD3.X R174, R2, R25, RZ, P3, !PT ;  /* 0x0000001902ae7210 */ /* 0x002fe40001ffe4ff */
[-C--:B------:R-:W-:Y:S01]  /*c720*/  IADD3 R176, P3, R252, R247.reuse, RZ ;  /* 0x000000f7fcb07210 */ /* 0x080fe20007f7e0ff */
[----:B--2---:R-:W-:Y:S01]  /*c730*/  IMAD.X R175, R20, 0x1, R23, P0 ;  /* 0x0000000114af7824 */ /* 0x004fe200000e0617 */
[----:B------:R-:W-:-:S03]  /*c740*/  IADD3 R177, P0, R230, R247, RZ ;  /* 0x000000f7e6b17210 */ /* 0x000fc60007f1e0ff */
[----:B------:R1:W-:Y:S01]  /*c750*/  STL [R1+0x838], R176 ;  /* 0x000838b001007387 */ /* 0x0003e20000100800 */
[----:B------:R-:W-:-:S03]  /*c760*/  SHF.R.S32.HI R25, RZ, 0x1f, R245 ;  /* 0x0000001fff197819 */ /* 0x000fc600000114f5 */
        /* <DEDUP_REMOVED lines=8> */
[----:B-1----:R-:W-:Y:S01]  /*c7f0*/  IMAD.X R178, R2, 0x1, R23, P4 ;  /* 0x0000000102b27824 */ /* 0x002fe200020e0617 */
[-C--:B------:R-:W-:Y:S02]  /*c800*/  IADD3 R180, P4, R252, R245.reuse, RZ ;  /* 0x000000f5fcb47210 */ /* 0x080fe40007f9e0ff */
[----:B------:R-:W-:Y:S01]  /*c810*/  SHF.R.S32.HI R23, RZ, 0x1f, R247 ;  /* 0x0000001fff177819 */ /* 0x000fe200000114f7 */
[----:B--2---:R-:W-:Y:S01]  /*c820*/  IMAD.X R179, R20, 0x1, R21, P3 ;  /* 0x0000000114b37824 */ /* 0x004fe200018e0615 */
[----:B------:R-:W-:Y:S01]  /*c830*/  IADD3 R181, P3, R230, R245, RZ ;  /* 0x000000f5e6b57210 */ /* 0x000fe20007f7e0ff */
[----:B------:R1:W-:Y:S04]  /*c840*/  STL [R1+0x828], R180 ;  /* 0x000828b401007387 */ /* 0x0003e80000100800 */
[----:B------:R2:W-:Y:S01]  /*c850*/  STL [R1+0x824], R181 ;  /* 0x000824b501007387 */ /* 0x0005e20000100800 */
[----:B-1----:R-:W-:-:S02]  /*c860*/  IADD3.X R180, R3, R21, RZ, P0, !PT ;  /* 0x0000001503b47210 */ /* 0x002fc400007fe4ff */
[-C--:B------:R-:W-:Y:S01]  /*c870*/  IADD3 R182, P0, R234, R245.reuse, RZ ;  /* 0x000000f5eab67210 */ /* 0x080fe20007f1e0ff */
[--C-:B--2---:R-:W-:Y:S01]  /*c880*/  IMAD.X R181, R0, 0x1, R21.reuse, P6 ;  /* 0x0000000100b57824 */ /* 0x104fe200030e0615 */
[----:B------:R-:W-:Y:S01]  /*c890*/  IADD3 R183, P6, R235, R245, RZ ;  /* 0x000000f5ebb77210 */ /* 0x000fe20007fde0ff */
[----:B------:R-:W-:Y:S02]  /*c8a0*/  IMAD R245, R246, 0x14, RZ ;  /* 0x00000014f6f57824 */ /* 0x000fe400078e02ff */
[----:B------:R1:W-:Y:S04]  /*c8b0*/  STL [R1+0x820], R182 ;  /* 0x000820b601007387 */ /* 0x0003e80000100800 */
[----:B------:R2:W-:Y:S01]  /*c8c0*/  STL [R1+0x81c], R183 ;  /* 0x00081cb701007387 */ /* 0x0005e20000100800 */
[----:B-1----:R-:W-:Y:S01]  /*c8d0*/  IMAD.X R182, R2, 0x1, R21, P5 ;  /* 0x0000000102b67824 */ /* 0x002fe200028e0615 */
[----:B------:R-:W-:-:S02]  /*c8e0*/  IADD3 R184, P5, R252, R247, RZ ;  /* 0x000000f7fcb87210 */ /* 0x000fc40007fbe0ff */
        /* <DEDUP_REMOVED lines=52> */
[----:B------:R-:W-:-:S03]  /*cc30*/  IMAD.SHL.U32 R245, R246, 0x10, RZ ;  /* 0x00000010f6f57824 */ /* 0x000fc600078e00ff */
[----:B------:R2:W-:Y:S01]  /*cc40*/  STL [R1+0x7dc], R199 ;  /* 0x0007dcc701007387 */ /* 0x0005e20000100800 */
[----:B-1----:R-:W-:Y:S02]  /*cc50*/  IADD3.X R198, R2, R25, RZ, P4, !PT ;  /* 0x0000001902c67210 */ /* 0x002fe400027fe4ff */
[-C--:B------:R-:W-:Y:S01]  /*cc60*/  IADD3 R200, P4, R252, R247.reuse, RZ ;  /* 0x000000f7fcc87210 */ /* 0x080fe20007f9e0ff */
[----:B--2---:R-:W-:Y:S01]  /*cc70*/  IMAD.X R199, R20, 0x1, R23, P3 ;  /* 0x0000000114c77824 */ /* 0x004fe200018e0617 */
[----:B------:R-:W-:-:S03]  /*cc80*/  IADD3 R201, P3, R230, R247, RZ ;  /* 0x000000f7e6c97210 */ /* 0x000fc60007f7e0ff */
[----:B------:R1:W-:Y:S01]  /*cc90*/  STL [R1+0x7d8], R200 ;  /* 0x0007d8c801007387 */ /* 0x0003e20000100800 */
[----:B------:R-:W-:Y:S01]  /*cca0*/  SHF.R.S32.HI R25, RZ, 0x1f, R245 ;  /* 0x0000001fff197819 */ /* 0x000fe200000114f5 */
[C---:B------:R-:W-:Y:S02]  /*ccb0*/  IMAD.X R22, R3.reuse, 0x1, R21, P3 ;  /* 0x0000000103167824 */ /* 0x040fe400018e0615 */
[----:B------:R2:W-:Y:S01]  /*ccc0*/  STL [R1+0x7d4], R201 ;  /* 0x0007d4c901007387 */ /* 0x0005e20000100800 */
[C---:B------:R-:W-:Y:S01]  /*ccd0*/  IADD3 R206, P3, R234.reuse, R245, RZ ;  /* 0x000000f5eace7210 */ /* 0x040fe20007f7e0ff */
[--C-:B-1----:R-:W-:Y:S01]  /*cce0*/  IMAD.X R200, R3, 0x1, R23.reuse, P0 ;  /* 0x0000000103c87824 */ /* 0x102fe200000e0617 */
[-C--:B------:R-:W-:Y:S01]  /*ccf0*/  IADD3 R202, P0, R234, R247.reuse, RZ ;  /* 0x000000f7eaca7210 */ /* 0x080fe20007f1e0ff */
[----:B--2---:R-:W-:Y:S01]  /*cd00*/  IMAD.X R201, R0, 0x1, R23, P6 ;  /* 0x0000000100c97824 */ /* 0x004fe200030e0617 */
[----:B------:R-:W-:-:S03]  /*cd10*/  IADD3 R203, P6, R235, R247, RZ ;  /* 0x000000f7ebcb7210 */ /* 0x000fc60007fde0ff */
[----:B------:R1:W-:Y:S01]  /*cd20*/  STL [R1+0x7d0], R202 ;  /* 0x0007d0ca01007387 */ /* 0x0003e20000100800 */
[----:B------:R-:W-:-:S03]  /*cd30*/  IMAD.MOV.U32 R247, RZ, RZ, c[0x0][0x188] ;  /* 0x00006200fff77624 */ /* 0x000fc600078e00ff */
[----:B------:R2:W-:Y:S01]  /*cd40*/  STL [R1+0x7cc], R203 ;  /* 0x0007cccb01007387 */ /* 0x0005e20000100800 */
[C---:B------:R-:W-:Y:S02]  /*cd50*/  IMAD R246, R247.reuse, 0xf, RZ ;  /* 0x0000000ff7f67824 */ /* 0x040fe400078e02ff */
[----:B------:R-:W-:Y:S02]  /*cd60*/  IMAD R247, R247, 0xe, RZ ;  /* 0x0000000ef7f77824 */ /* 0x000fe400078e02ff */
[----:B-1----:R-:W-:Y:S01]  /*cd70*/  IMAD.X R202, R2, 0x1, R23, P5 ;  /* 0x0000000102ca7824 */ /* 0x002fe200028e0617 */
[----:B------:R-:W-:Y:S02]  /*cd80*/  IADD3 R204, P5, R252, R245, RZ ;  /* 0x000000f5fccc7210 */ /* 0x000fe40007fbe0ff */
[----:B------:R-:W-:Y:S02]  /*cd90*/  SHF.R.S32.HI R23, RZ, 0x1f, R246 ;  /* 0x0000001fff177819 */ /* 0x000fe400000114f6 */
[----:B--2---:R-:W-:Y:S01]  /*cda0*/  IADD3.X R203, R20, R21, RZ, P4, !PT ;  /* 0x0000001514cb7210 */ /* 0x004fe200027fe4ff */
[----:B------:R1:W-:Y:S01]  /*cdb0*/  STL [R1+0x7c4], R204 ;  /* 0x0007c4cc01007387 */ /* 0x0003e20000100800 */
[----:B------:R-:W-:-:S05]  /*cdc0*/  IADD3 R205, P4, R230, R245, RZ ;  /* 0x000000f5e6cd7210 */ /* 0x000fca0007f9e0ff */
[----:B------:R2:W-:Y:S04]  /*cdd0*/  STL [R1+0x7c8], R205 ;  /* 0x0007c8cd01007387 */ /* 0x0005e80000100800 */
[----:B------:R-:W-:Y:S01]  /*cde0*/  STL [R1+0x328], R22 ;  /* 0x0003281601007387 */ /* 0x000fe20000100800 */
[--C-:B-1----:R-:W-:Y:S01]  /*cdf0*/  IMAD.X R204, R2, 0x1, R21.reuse, P6 ;  /* 0x0000000102cc7824 */ /* 0x102fe200030e0615 */
[----:B------:R-:W-:Y:S01]  /*ce00*/  IADD3 R224, P6, R252, R246, RZ ;  /* 0x000000f6fce07210 */ /* 0x000fe20007fde0ff */
[----:B--2---:R-:W-:Y:S01]  /*ce10*/  IMAD.X R205, R0, 0x1, R21, P0 ;  /* 0x0000000100cd7824 */ /* 0x004fe200000e0615 */
[----:B------:R-:W-:Y:S02]  /*ce20*/  IADD3 R207, P0, R235, R245, RZ ;  /* 0x000000f5ebcf7210 */ /* 0x000fe40007f1e0ff */
[----:B------:R-:W-:-:S03]  /*ce30*/  SHF.R.S32.HI R21, RZ, 0x1f, R247 ;  /* 0x0000001fff157819 */ /* 0x000fc600000114f7 */
[----:B------:R1:W-:Y:S04]  /*ce40*/  STL [R1+0x7c0], R207 ;  /* 0x0007c0cf01007387 */ /* 0x0003e80000100800 */
[----:B------:R2:W-:Y:S01]  /*ce50*/  STL [R1+0x7bc], R224 ;  /* 0x0007bce001007387 */ /* 0x0005e20000100800 */
[----:B-1----:R-:W-:Y:S01]  /*ce60*/  IMAD.X R207, R20, 0x1, R25, P5 ;  /* 0x0000000114cf7824 */ /* 0x002fe200028e0619 */
[----:B------:R-:W-:Y:S02]  /*ce70*/  IADD3 R225, P5, R230, R246, RZ ;  /* 0x000000f6e6e17210 */ /* 0x000fe40007fbe0ff */
[----:B--2---:R-:W-:-:S03]  /*ce80*/  IADD3.X R224, R3, R25, RZ, P4, !PT ;  /* 0x0000001903e07210 */ /* 0x004fc600027fe4ff */
[----:B------:R1:W-:Y:S01]  /*ce90*/  STL [R1+0x7b8], R225 ;  /* 0x0007b8e101007387 */ /* 0x0003e20000100800 */
[----:B------:R-:W-:-:S05]  /*cea0*/  IADD3 R226, P4, R234, R246, RZ ;  /* 0x000000f6eae27210 */ /* 0x000fca0007f9e0ff */
[----:B------:R2:W-:Y:S01]  /*ceb0*/  STL [R1+0x7b4], R226 ;  /* 0x0007b4e201007387 */ /* 0x0005e20000100800 */
[----:B-1----:R-:W-:Y:S01]  /*cec0*/  IMAD.X R225, R0, 0x1, R25, P3 ;  /* 0x0000000100e17824 */ /* 0x002fe200018e0619 */
[----:B------:R-:W-:-:S05]  /*ced0*/  IADD3 R227, P3, R235, R246, RZ ;  /* 0x000000f6ebe37210 */ /* 0x000fca0007f7e0ff */
[----:B------:R1:W-:Y:S01]  /*cee0*/  STL [R1+0x7b0], R227 ;  /* 0x0007b0e301007387 */ /* 0x0003e20000100800 */
[----:B--2---:R-:W-:Y:S01]  /*cef0*/  IMAD.X R226, R2, 0x1, R25, P0 ;  /* 0x0000000102e27824 */ /* 0x004fe200000e0619 */
[----:B------:R-:W-:Y:S02]  /*cf00*/  IADD3 R244, P0, R252, R247, RZ ;  /* 0x000000f7fcf47210 */ /* 0x000fe40007f1e0ff */
[----:B------:R-:W-:-:S03]  /*cf10*/  SHF.R.S32.HI R25, RZ, 0x1f, R229 ;  /* 0x0000001fff197819 */ /* 0x000fc600000114e5 */
[----:B------:R2:W-:Y:S01]  /*cf20*/  STL [R1+0x7ac], R244 ;  /* 0x0007acf401007387 */ /* 0x0005e20000100800 */
[C---:B------:R-:W-:Y:S02]  /*cf30*/  IMAD.X R26, R20.reuse, 0x1, R21, P0 ;  /* 0x00000001141a7824 */ /* 0x040fe400000e0615 */
[----:B-1----:R-:W-:Y:S01]  /*cf40*/  IMAD.X R227, R20, 0x1, R23, P6 ;  /* 0x0000000114e37824 */ /* 0x002fe200030e0617 */
[----:B------:R-:W-:-:S05]  /*cf50*/  IADD3 R245, P6, R230, R247, RZ ;  /* 0x000000f7e6f57210 */ /* 0x000fca0007fde0ff */
[----:B------:R1:W-:Y:S01]  /*cf60*/  STL [R1+0x7a8], R245 ;  /* 0x0007a8f501007387 */ /* 0x0003e20000100800 */
[----:B--2---:R-:W-:Y:S01]  /*cf70*/  IMAD.X R244, R3, 0x1, R23, P5 ;  /* 0x0000000103f47824 */ /* 0x004fe200028e0617 */
[----:B------:R-:W-:Y:S02]  /*cf80*/  IADD3 R246, P5, R234, R247, RZ ;  /* 0x000000f7eaf67210 */ /* 0x000fe40007fbe0ff */
[----:B-1----:R-:W-:Y:S02]  /*cf90*/  IADD3.X R245, R0, R23, RZ, P4, !PT ;  /* 0x0000001700f57210 */ /* 0x002fe400027fe4ff */
[----:B------:R-:W-:-:S05]  /*cfa0*/  IADD3 R247, P4, R235, R247, RZ ;  /* 0x000000f7ebf77210 */ /* 0x000fca0007f9e0ff */
[----:B------:R1:W-:Y:S02]  /*cfb0*/  STL [R1+0x7a4], R247 ;  /* 0x0007a4f701007387 */ /* 0x0003e40000100800 */
[----:B-1----:R-:W-:Y:S01]  /*cfc0*/  IMAD.X R247, R2, 0x1, R23, P3 ;  /* 0x0000000102f77824 */ /* 0x002fe200018e0617 */
[-C--:B------:R-:W-:Y:S02]  /*cfd0*/  IADD3 R22, P3, R252, R229.reuse, RZ ;  /* 0x000000e5fc167210 */ /* 0x080fe40007f7e0ff */
[----:B------:R-:W-:-:S03]  /*cfe0*/  IADD3 R23, P0, R230, R229, RZ ;  /* 0x000000e5e6177210 */ /* 0x000fc60007f1e0ff */
[----:B------:R1:W-:Y:S04]  /*cff0*/  STL [R1+0x20], R22 ;  /* 0x0000201601007387 */ /* 0x0003e80000100800 */
[----:B------:R-:W-:Y:S04]  /*d000*/  STL [R1+0x354], R26 ;  /* 0x0003541a01007387 */ /* 0x000fe80000100800 */
[----:B------:R2:W-:Y:S01]  /*d010*/  STL [R1+0x24], R23 ;  /* 0x0000241701007387 */ /* 0x0005e20000100800 */
[----:B-1----:R-:W-:-:S05]  /*d020*/  IMAD.X R22, R3, 0x1, R21, P6 ;  /* 0x0000000103167824 */ /* 0x002fca00030e0615 */
[----:B------:R1:W-:Y:S01]  /*d030*/  STL [R1+0x358], R22 ;  /* 0x0003581601007387 */ /* 0x0003e20000100800 */
[----:B--2---:R-:W-:-:S05]  /*d040*/  IADD3 R23, P6, R234, R229, RZ ;  /* 0x000000e5ea177210 */ /* 0x004fca0007fde0ff */
[----:B------:R2:W-:Y:S01]  /*d050*/  STL [R1+0x28], R23 ;  /* 0x0000281701007387 */ /* 0x0005e20000100800 */
[----:B-1----:R-:W-:Y:S01]  /*d060*/  IMAD.X R22, R0, 0x1, R21, P5 ;  /* 0x0000000100167824 */ /* 0x002fe200028e0615 */
[----:B------:R-:W-:Y:S01]  /*d070*/  IADD3 R26, P5, R235, R229, RZ ;  /* 0x000000e5eb1a7210 */ /* 0x000fe20007fbe0ff */
[----:B------:R-:W-:-:S03]  /*d080*/  IMAD R229, R228, 0xb, RZ ;  /* 0x0000000be4e57824 */ /* 0x000fc600078e02ff */
[----:B------:R1:W-:Y:S01]  /*d090*/  STL [R1+0x35c], R22 ;  /* 0x00035c1601007387 */ /* 0x0003e20000100800 */
[----:B--2---:R-:W-:-:S03]  /*d0a0*/  SHF.R.S32.HI R23, RZ, 0x1f, R233 ;  /* 0x0000001fff177819 */ /* 0x004fc600000114e9 */
[----:B------:R2:W-:Y:S01]  /*d0b0*/  STL [R1+0x2c], R26 ;  /* 0x00002c1a01007387 */ /* 0x0005e20000100800 */
[----:B-1----:R-:W-:Y:S01]  /*d0c0*/  IMAD.X R22, R2, 0x1, R21, P4 ;  /* 0x0000000102167824 */ /* 0x002fe200020e0615 */
[----:B------:R-:W-:Y:S02]  /*d0d0*/  IADD3 R21, P4, R252, R233, RZ ;  /* 0x000000e9fc157210 */ /* 0x000fe40007f9e0ff */
[----:B--2---:R-:W-:Y:S02]  /*d0e0*/  IADD3.X R26, R20, R25, RZ, P3, !PT ;  /* 0x00000019141a7210 */ /* 0x004fe40001ffe4ff */
[----:B------:R1:W-:Y:S04]  /*d0f0*/  STL [R1+0x360], R22 ;  /* 0x0003601601007387 */ /* 0x0003e80000100800 */
[----:B------:R2:W-:Y:S04]  /*d100*/  STL [R1+0x30], R21 ;  /* 0x0000301501007387 */ /* 0x0005e80000100800 */
[----:B------:R-:W-:Y:S01]  /*d110*/  STL [R1+0x364], R26 ;  /* 0x0003641a01007387 */ /* 0x000fe20000100800 */
[----:B-1----:R-:W-:Y:S01]  /*d120*/  IMAD.X R22, R3, 0x1, R25, P0 ;  /* 0x0000000103167824 */ /* 0x002fe200000e0619 */
[----:B--2---:R-:W-:-:S05]  /*d130*/  IADD3 R21, P3, R230, R233, RZ ;  /* 0x000000e9e6157210 */ /* 0x004fca0007f7e0ff */
[----:B------:R1:W-:Y:S04]  /*d140*/  STL [R1+0x34], R21 ;  /* 0x0000341501007387 */ /* 0x0003e80000100800 */
[----:B------:R2:W-:Y:S01]  /*d150*/  STL [R1+0x368], R22 ;  /* 0x0003681601007387 */ /* 0x0005e20000100800 */
[----:B-1----:R-:W-:Y:S01]  /*d160*/  IADD3 R21, P0, R234, R233, RZ ;  /* 0x000000e9ea157210 */ /* 0x002fe20007f1e0ff */
[----:B--2---:R-:W-:-:S04]  /*d170*/  IMAD.X R22, R0, 0x1, R25, P6 ;  /* 0x0000000100167824 */ /* 0x004fc800030e0619 */
[----:B------:R1:W-:Y:S01]  /*d180*/  STL [R1+0x38], R21 ;  /* 0x0000381501007387 */ /* 0x0003e20000100800 */
[----:B------:R-:W-:Y:S01]  /*d190*/  IADD3 R26, P6, R235, R233, RZ ;  /* 0x000000e9eb1a7210 */ /* 0x000fe20007fde0ff */
[----:B------:R-:W-:Y:S02]  /*d1a0*/  IMAD R233, R228, 0xa, RZ ;  /* 0x0000000ae4e97824 */ /* 0x000fe400078e02ff */
[----:B------:R2:W-:Y:S04]  /*d1b0*/  STL [R1+0x36c], R22 ;  /* 0x00036c1601007387 */ /* 0x0005e80000100800 */
[----:B------:R3:W-:Y:S01]  /*d1c0*/  STL [R1+0x3c], R26 ;  /* 0x00003c1a01007387 */ /* 0x0007e20000100800 */
[----:B-1----:R-:W-:Y:S01]  /*d1d0*/  SHF.R.S32.HI R21, RZ, 0x1f, R229 ;  /* 0x0000001fff157819 */ /* 0x002fe200000114e5 */
[----:B--2---:R-:W-:Y:S01]  /*d1e0*/  IMAD.X R22, R2, 0x1, R25, P5 ;  /* 0x0000000102167824 */ /* 0x004fe200028e0619 */
[----:B------:R-:W-:Y:S01]  /*d1f0*/  IADD3 R25, P5, R252, R229, RZ ;  /* 0x000000e5fc197210 */ /* 0x000fe20007fbe0ff */
[----:B---3--:R-:W-:-:S03]  /*d200*/  IMAD.X R26, R20, 0x1, R23, P4 ;  /* 0x00000001141a7824 */ /* 0x008fc600020e0617 */
[----:B------:R1:W-:Y:S04]  /*d210*/  STL [R1+0x370], R22 ;  /* 0x0003701601007387 */ /* 0x0003e80000100800 */
[----:B------:R2:W-:Y:S04]  /*d220*/  STL [R1+0x80], R25 ;  /* 0x0000801901007387 */ /* 0x0005e80000100800 */
[----:B------:R-:W-:Y:S01]  /*d230*/  STL [R1+0x374], R26 ;  /* 0x0003741a01007387 */ /* 0x000fe20000100800 */
[----:B-1----:R-:W-:Y:S01]  /*d240*/  IADD3 R22, P4, R230, R229, RZ ;  /* 0x000000e5e6167210 */ /* 0x002fe20007f9e0ff */
[----:B--2---:R-:W-:-:S04]  /*d250*/  IMAD.X R25, R3, 0x1, R23, P3 ;  /* 0x0000000103197824 */ /* 0x004fc800018e0617 */
[----:B------:R1:W-:Y:S04]  /*d260*/  STL [R1+0x84], R22 ;  /* 0x0000841601007387 */ /* 0x0003e80000100800 */
[----:B------:R2:W-:Y:S01]  /*d270*/  STL [R1+0x378], R25 ;  /* 0x0003781901007387 */ /* 0x0005e20000100800 */
[----:B-1----:R-:W-:Y:S02]  /*d280*/  IADD3 R22, P3, R234, R229, RZ ;  /* 0x000000e5ea167210 */ /* 0x002fe40007f7e0ff */
[----:B--2---:R-:W-:-:S03]  /*d290*/  IADD3.X R25, R0, R23, RZ, P0, !PT ;  /* 0x0000001700197210 */ /* 0x004fc600007fe4ff */
        /* <DEDUP_REMOVED lines=11> */
[----:B------:R3:W-:Y:S01]  /*d350*/  STL [R1+0x384], R26 ;  /* 0x0003841a01007387 */ /* 0x0007e20000100800 */
[--C-:B-1----:R-:W-:Y:S01]  /*d360*/  IMAD.X R25, R3, 0x1, R21.reuse, P4 ;  /* 0x0000000103197824 */ /* 0x102fe200020e0615 */
[----:B--2---:R-:W-:Y:S01]  /*d370*/  IADD3 R23, P5, R230, R233, RZ ;  /* 0x000000e9e6177210 */ /* 0x004fe20007fbe0ff */
[----:B---3--:R-:W-:-:S04]  /*d380*/  IMAD.X R26, R0, 0x1, R21, P3 ;  /* 0x00000001001a7824 */ /* 0x008fc800018e0615 */
[----:B------:R1:W-:Y:S01]  /*d390*/  STL [R1+0xa4], R23 ;  /* 0x0000a41701007387 */ /* 0x0003e20000100800 */
[----:B------:R-:W-:-:S03]  /*d3a0*/  IMAD.X R21, R2, 0x1, R21, P0 ;  /* 0x0000000102157824 */ /* 0x000fc600000e0615 */
[----:B------:R2:W-:Y:S01]  /*d3b0*/  STL [R1+0x388], R25 ;  /* 0x0003881901007387 */ /* 0x0005e20000100800 */
[-C--:B-1----:R-:W-:Y:S02]  /*d3c0*/  IADD3 R23, P4, R234, R233.reuse, RZ ;  /* 0x000000e9ea177210 */ /* 0x082fe40007f9e0ff */
[----:B--2---:R-:W-:-:S03]  /*d3d0*/  IADD3 R25, P3, R235, R233, RZ ;  /* 0x000000e9eb197210 */ /* 0x004fc60007f7e0ff */
[----:B------:R1:W-:Y:S01]  /*d3e0*/  STL [R1+0xa8], R23 ;  /* 0x0000a81701007387 */ /* 0x0003e20000100800 */
[----:B------:R-:W-:-:S03]  /*d3f0*/  IMAD.SHL.U32 R233, R228, 0x8, RZ ;  /* 0x00000008e4e97824 */ /* 0x000fc600078e00ff */
[----:B------:R2:W-:Y:S04]  /*d400*/  STL [R1+0x38c], R26 ;  /* 0x00038c1a01007387 */ /* 0x0005e80000100800 */
[----:B------:R3:W-:Y:S01]  /*d410*/  STL [R1+0xac], R25 ;  /* 0x0000ac1901007387 */ /* 0x0007e20000100800 */
[----:B-1----:R-:W-:-:S03]  /*d420*/  SHF.R.S32.HI R23, RZ, 0x1f, R229 ;  /* 0x0000001fff177819 */ /* 0x002fc600000114e5 */
[----:B------:R1:W-:Y:S01]  /*d430*/  STL [R1+0x390], R21 ;  /* 0x0003901501007387 */ /* 0x0003e20000100800 */
[----:B--2---:R-:W-:Y:S02]  /*d440*/  IADD3.X R26, R20, R22, RZ, P6, !PT ;  /* 0x00000016141a7210 */ /* 0x004fe400037fe4ff */
[-C--:B---3--:R-:W-:Y:S02]  /*d450*/  IADD3 R25, P0, R252, R229.reuse, RZ ;  /* 0x000000e5fc197210 */ /* 0x088fe40007f1e0ff */
[----:B-1----:R-:W-:-:S03]  /*d460*/  IADD3 R21, P6, R230, R229, RZ ;  /* 0x000000e5e6157210 */ /* 0x002fc60007fde0ff */
        /* <DEDUP_REMOVED lines=14> */
[----:B------:R-:W-:Y:S01]  /*d550*/  IADD3 R22, P3, R252, R233, RZ ;  /* 0x000000e9fc167210 */ /* 0x000fe20007f7e0ff */
[----:B--2---:R-:W-:-:S03]  /*d560*/  IMAD.X R26, R20, 0x1, R23, P0 ;  /* 0x00000001141a7824 */ /* 0x004fc600000e0617 */
[----:B------:R1:W-:Y:S04]  /*d570*/  STL [R1+0x3a0], R25 ;  /* 0x0003a01901007387 */ /* 0x0003e80000100800 */
[----:B------:R2:W-:Y:S04]  /*d580*/  STL [R1+0xc0], R22 ;  /* 0x0000c01601007387 */ /* 0x0005e80000100800 */
[----:B------:R3:W-:Y:S01]  /*d590*/  STL [R1+0x3a4], R26 ;  /* 0x0003a41a01007387 */ /* 0x0007e20000100800 */
[----:B-1----:R-:W-:Y:S02]  /*d5a0*/  IADD3.X R25, R3, R23, RZ, P6, !PT ;  /* 0x0000001703197210 */ /* 0x002fe400037fe4ff */
        /* <DEDUP_REMOVED lines=8> */
[----:B------:R-:W-:-:S03]  /*d630*/  IMAD R233, R228, 0x6, RZ ;  /* 0x00000006e4e97824 */ /* 0x000fc600078e02ff */
[----:B------:R2:W-:Y:S04]  /*d640*/  STL [R1+0x610], R26 ;  /* 0x0006101a01007387 */ /* 0x0005e80000100800 */
[----:B------:R3:W-:Y:S01]  /*d650*/  STL [R1+0xcc], R25 ;  /* 0x0000cc1901007387 */ /* 0x0007e20000100800 */
[----:B-1----:R-:W-:-:S03]  /*d660*/  SHF.R.S32.HI R22, RZ, 0x1f, R229 ;  /* 0x0000001fff167819 */ /* 0x002fc600000114e5 */
[----:B------:R1:W-:Y:S01]  /*d670*/  STL [R1+0x720], R23 ;  /* 0x0007201701007387 */ /* 0x0003e20000100800 */
[----:B--2---:R-:W-:Y:S01]  /*d680*/  IMAD.X R26, R20, 0x1, R21, P3 ;  /* 0x00000001141a7824 */ /* 0x004fe200018e0615 */
        /* <DEDUP_REMOVED lines=15> */
[----:B-1----:R-:W-:Y:S02]  /*d780*/  IADD3.X R25, R2, R21, RZ, P5, !PT ;  /* 0x0000001502197210 */ /* 0x002fe40002ffe4ff */
[-C--:B------:R-:W-:Y:S01]  /*d790*/  IADD3 R21, P5, R252, R233.reuse, RZ ;  /* 0x000000e9fc157210 */ /* 0x080fe20007fbe0ff */
[--C-:B--2---:R-:W-:Y:S02]  /*d7a0*/  IMAD.X R26, R20, 0x1, R22.reuse, P4 ;  /* 0x00000001141a7824 */ /* 0x104fe400020e0616 */
        /* <DEDUP_REMOVED lines=23> */
[----:B-1----:R-:W-:-:S05]  /*d920*/  IADD3.X R25, R3, R23, RZ, P4, !PT ;  /* 0x0000001703197210 */ /* 0x002fca00027fe4ff */
[----:B------:R1:W-:Y:S01]  /*d930*/  STL [R1+0x748], R25 ;  /* 0x0007481901007387 */ /* 0x0003e20000100800 */
[----:B--2---:R-:W-:-:S05]  /*d940*/  IADD3 R22, P4, R234, R229, RZ ;  /* 0x000000e5ea167210 */ /* 0x004fca0007f9e0ff */
[----:B------:R2:W-:Y:S01]  /*d950*/  STL [R1+0x118], R22 ;  /* 0x0001181601007387 */ /* 0x0005e20000100800 */
[----:B-1----:R-:W-:Y:S01]  /*d960*/  IMAD.X R25, R0, 0x1, R23, P3 ;  /* 0x0000000100197824 */ /* 0x002fe200018e0617 */
[----:B------:R-:W-:Y:S01]  /*d970*/  IADD3 R26, P3, R235, R229, RZ ;  /* 0x000000e5eb1a7210 */ /* 0x000fe20007f7e0ff */
[----:B------:R-:W-:-:S03]  /*d980*/  IMAD.MOV.U32 R229, RZ, RZ, c[0x0][0x188] ;  /* 0x00006200ffe57624 */ /* 0x000fc600078e00ff */
[----:B------:R1:W-:Y:S01]  /*d990*/  STL [R1+0x74c], R25 ;  /* 0x00074c1901007387 */ /* 0x0003e20000100800 */
[C---:B------:R-:W-:Y:S01]  /*d9a0*/  IMAD R228, R229.reuse, 0x3, RZ ;  /* 0x00000003e5e47824 */ /* 0x040fe200078e02ff */
[----:B--2---:R-:W-:Y:S02]  /*d9b0*/  SHF.R.S32.HI R22, RZ, 0x1f, R233 ;  /* 0x0000001fff167819 */ /* 0x004fe400000114e9 */
[----:B------:R2:W-:Y:S01]  /*d9c0*/  STL [R1+0x11c], R26 ;  /* 0x00011c1a01007387 */ /* 0x0005e20000100800 */
[----:B------:R-:W-:Y:S02]  /*d9d0*/  IMAD.SHL.U32 R229, R229, 0x2, RZ ;  /* 0x00000002e5e57824 */ /* 0x000fe400078e00ff */
        /* <DEDUP_REMOVED lines=15> */
[----:B------:R-:W-:Y:S01]  /*dad0*/  IMAD.SHL.U32 R7, R7, 0x4, RZ ;  /* 0x0000000407077824 */ /* 0x000fe200078e00ff */
[----:B------:R-:W-:Y:S02]  /*dae0*/  CS2R R232, SRZ ;  /* 0x0000000000e87805 */ /* 0x000fe4000001ff00 */
        /* <DEDUP_REMOVED lines=8> */
[----:B------:R2:W-:Y:S04]  /*db70*/  STL [R1+0x764], R26 ;  /* 0x0007641a01007387 */ /* 0x0005e80000100800 */
[----:B------:R3:W-:Y:S01]  /*db80*/  STL [R1+0x134], R21 ;  /* 0x0001341501007387 */ /* 0x0007e20000100800 */
[----:B-1----:R-:W-:Y:S01]  /*db90*/  IMAD.X R25, R3, 0x1, R22, P6 ;  /* 0x0000000103197824 */ /* 0x002fe200030e0616 */
[----:B--2---:R-:W-:-:S04]  /*dba0*/  IADD3.X R26, R0, R22, RZ, P5, !PT ;  /* 0x00000016001a7210 */ /* 0x004fc80002ffe4ff */
[----:B------:R1:W-:Y:S01]  /*dbb0*/  STL [R1+0x768], R25 ;  /* 0x0007681901007387 */ /* 0x0003e20000100800 */
[----:B---3--:R-:W-:-:S05]  /*dbc0*/  IADD3 R21, P6, R234, R228, RZ ;  /* 0x000000e4ea157210 */ /* 0x008fca0007fde0ff */
[----:B------:R2:W-:Y:S01]  /*dbd0*/  STL [R1+0x138], R21 ;  /* 0x0001381501007387 */ /* 0x0005e20000100800 */
[----:B-1----:R-:W-:Y:S01]  /*dbe0*/  IADD3 R25, P5, R235, R228, RZ ;  /* 0x000000e4eb197210 */ /* 0x002fe20007fbe0ff */
[----:B------:R-:W-:Y:S02]  /*dbf0*/  IMAD.MOV.U32 R228, RZ, RZ, 0x1f ;  /* 0x0000001fffe47424 */ /* 0x000fe400078e00ff */
[----:B------:R1:W-:Y:S04]  /*dc00*/  STL [R1+0x76c], R26 ;  /* 0x00076c1a01007387 */ /* 0x0003e80000100800 */
[----:B------:R3:W-:Y:S01]  /*dc10*/  STL [R1+0x13c], R25 ;  /* 0x00013c1901007387 */ /* 0x0007e20000100800 */
[----:B------:R-:W-:Y:S02]  /*dc20*/  IADD3 R228, R228, c[0x0][0x180], RZ ;  /* 0x00006000e4e47a10 */ /* 0x000fe40007ffe0ff */
[----:B--2---:R-:W-:Y:S01]  /*dc30*/  SHF.R.S32.HI R21, RZ, 0x1f, R229 ;  /* 0x0000001fff157819 */ /* 0x004fe200000114e5 */
[----:B-1----:R-:W-:Y:S01]  /*dc40*/  IMAD.X R26, R2, 0x1, R22, P4 ;  /* 0x00000001021a7824 */ /* 0x002fe200020e0616 */
[----:B------:R-:W-:Y:S01]  /*dc50*/  IADD3 R22, P4, R252, R229, RZ ;  /* 0x000000e5fc167210 */ /* 0x000fe20007f9e0ff */
[----:B---3--:R-:W-:-:S03]  /*dc60*/  IMAD.X R25, R20, 0x1, R23, P3 ;  /* 0x0000000114197824 */ /* 0x008fc600018e0617 */
[----:B------:R1:W-:Y:S04]  /*dc70*/  STL [R1+0x770], R26 ;  /* 0x0007701a01007387 */ /* 0x0003e80000100800 */
[----:B------:R2:W-:Y:S04]  /*dc80*/  STL [R1+0x160], R22 ;  /* 0x0001601601007387 */ /* 0x0005e80000100800 */
[----:B------:R3:W-:Y:S01]  /*dc90*/  STL [R1+0x774], R25 ;  /* 0x0007741901007387 */ /* 0x0007e20000100800 */
[----:B-1----:R-:W-:Y:S01]  /*dca0*/  IADD3 R26, P3, R230, R229, RZ ;  /* 0x000000e5e61a7210 */ /* 0x002fe20007f7e0ff */
[----:B--2---:R-:W-:-:S04]  /*dcb0*/  IMAD.X R22, R3, 0x1, R23, P0 ;  /* 0x0000000103167824 */ /* 0x004fc800000e0617 */
[----:B------:R1:W-:Y:S01]  /*dcc0*/  STL [R1+0x164], R26 ;  /* 0x0001641a01007387 */ /* 0x0003e20000100800 */
[----:B---3--:R-:W-:-:S03]  /*dcd0*/  IADD3 R25, P0, R234, R229, RZ ;  /* 0x000000e5ea197210 */ /* 0x008fc60007f1e0ff */
[----:B------:R2:W-:Y:S04]  /*dce0*/  STL [R1+0x778], R22 ;  /* 0x0007781601007387 */ /* 0x0005e80000100800 */
[----:B------:R3:W-:Y:S01]  /*dcf0*/  STL [R1+0x168], R25 ;  /* 0x0001681901007387 */ /* 0x0007e20000100800 */
[----:B-1----:R-:W-:Y:S01]  /*dd00*/  IMAD.X R26, R0, 0x1, R23, P6 ;  /* 0x00000001001a7824 */ /* 0x002fe200030e0617 */
[----:B--2---:R-:W-:-:S04]  /*dd10*/  IADD3 R22, P6, R235, R229, RZ ;  /* 0x000000e5eb167210 */ /* 0x004fc80007fde0ff */
[----:B------:R1:W-:Y:S01]  /*dd20*/  STL [R1+0x77c], R26 ;  /* 0x00077c1a01007387 */ /* 0x0003e20000100800 */
[----:B---3--:R-:W-:Y:S01]  /*dd30*/  IMAD.X R25, R2, 0x1, R23, P5 ;  /* 0x0000000102197824 */ /* 0x008fe200028e0617 */
[----:B------:R-:W-:Y:S02]  /*dd40*/  IADD3 R23, P5, R252, c[0x0][0x188], RZ ;  /* 0x00006200fc177a10 */ /* 0x000fe40007fbe0ff */
[----:B------:R2:W-:Y:S04]  /*dd50*/  STL [R1+0x16c], R22 ;  /* 0x00016c1601007387 */ /* 0x0005e80000100800 */
[----:B------:R3:W-:Y:S01]  /*dd60*/  STL [R1+0x780], R25 ;  /* 0x0007801901007387 */ /* 0x0007e20000100800 */
[----:B-1----:R-:W-:-:S03]  /*dd70*/  CS2R R26, SRZ ;  /* 0x00000000001a7805 */ /* 0x002fc6000001ff00 */
[----:B------:R1:W-:Y:S01]  /*dd80*/  STL [R1+0x170], R23 ;  /* 0x0001701701007387 */ /* 0x0003e20000100800 */
[----:B--2---:R-:W-:-:S03]  /*dd90*/  IADD3.X R22, R20, R21, RZ, P4, !PT ;  /* 0x0000001514167210 */ /* 0x004fc600027fe4ff */
[----:B------:R-:W2:Y:S01]  /*dda0*/  S2R R229, SR_TID.X ;  /* 0x0000000000e57919 */ /* 0x000ea20000002100 */
[----:B---3--:R-:W-:-:S03]  /*ddb0*/  IADD3 R25, P4, R230, c[0x0][0x188], RZ ;  /* 0x00006200e6197a10 */ /* 0x008fc60007f9e0ff */
[----:B------:R3:W-:Y:S01]  /*ddc0*/  STL [R1+0x784], R22 ;  /* 0x0007841601007387 */ /* 0x0007e20000100800 */
[----:B-1----:R-:W-:-:S03]  /*ddd0*/  IMAD.X R23, R3, 0x1, R21, P3 ;  /* 0x0000000103177824 */ /* 0x002fc600018e0615 */
[----:B------:R-:W-:Y:S04]  /*dde0*/  STL [R1+0x174], R25 ;  /* 0x0001741901007387 */ /* 0x000fe80000100800 */
[----:B------:R1:W-:Y:S01]  /*ddf0*/  STL [R1+0x788], R23 ;  /* 0x0007881701007387 */ /* 0x0003e20000100800 */
[----:B---3--:R-:W-:-:S05]  /*de00*/  IADD3 R22, P3, R234, c[0x0][0x188], RZ ;  /* 0x00006200ea167a10 */ /* 0x008fca0007f7e0ff */
[----:B------:R3:W-:Y:S01]  /*de10*/  STL [R1+0x178], R22 ;  /* 0x0001781601007387 */ /* 0x0007e20000100800 */
[--C-:B-1----:R-:W-:Y:S01]  /*de20*/  IMAD.X R23, R0, 0x1, R21.reuse, P0 ;  /* 0x0000000100177824 */ /* 0x102fe200000e0615 */
[----:B------:R-:W-:Y:S01]  /*de30*/  IADD3 R25, P0, R235, c[0x0][0x188], RZ ;  /* 0x00006200eb197a10 */ /* 0x000fe20007f1e0ff */
[----:B------:R-:W-:-:S03]  /*de40*/  IMAD.X R21, R2, 0x1, R21, P6 ;  /* 0x0000000102157824 */ /* 0x000fc600030e0615 */
[----:B------:R2:W-:Y:S01]  /*de50*/  STL [R1+0x78c], R23 ;  /* 0x00078c1701007387 */ /* 0x0005e20000100800 */
[----:B---3--:R-:W-:-:S03]  /*de60*/  SHF.R.S32.HI R22, RZ, 0x1f, R228 ;  /* 0x0000001fff167819 */ /* 0x008fc600000114e4 */
[----:B------:R1:W-:Y:S04]  /*de70*/  STL [R1+0x17c], R25 ;  /* 0x00017c1901007387 */ /* 0x0003e80000100800 */
[----:B------:R3:W-:Y:S01]  /*de80*/  STL [R1+0x790], R21 ;  /* 0x0007901501007387 */ /* 0x0007e20000100800 */
[----:B--2---:R-:W-:Y:S02]  /*de90*/  LOP3.LUT R23, R229, 0x1c, RZ, 0xc0, !PT ;  /* 0x0000001ce5177812 */ /* 0x004fe400078ec0ff */
[----:B-1----:R-:W-:Y:S01]  /*dea0*/  SHF.L.U64.HI R25, R252, 0x2, R20 ;  /* 0x00000002fc197819 */ /* 0x002fe20000010214 */
[----:B------:R-:W-:Y:S01]  /*deb0*/  IMAD.X R20, R20, 0x1, R24, P5 ;  /* 0x0000000114147824 */ /* 0x000fe200028e0618 */
[----:B---3--:R-:W-:-:S03]  /*dec0*/  SHF.L.U64.HI R21, R230, 0x2, R3 ;  /* 0x00000002e6157819 */ /* 0x008fc60000010203 */
[----:B------:R1:W-:Y:S04]  /*ded0*/  STL [R1+0x700], R25 ;  /* 0x0007001901007387 */ /* 0x0003e80000100800 */
[----:B------:R-:W2:Y:S04]  /*dee0*/  S2R R230, SR_TID.X ;  /* 0x0000000000e67919 */ /* 0x000ea80000002100 */
[----:B------:R3:W-:Y:S01]  /*def0*/  STL [R1+0x794], R20 ;  /* 0x0007941401007387 */ /* 0x0007e20000100800 */
[----:B-1----:R-:W-:-:S03]  /*df00*/  IMAD.SHL.U32 R25, R229, 0x2, RZ ;  /* 0x00000002e5197824 */ /* 0x002fc600078e00ff */
[----:B------:R-:W-:Y:S01]  /*df10*/  STL [R1+0x6fc], R21 ;  /* 0x0006fc1501007387 */ /* 0x000fe20000100800 */
[----:B---3--:R-:W-:Y:S02]  /*df20*/  IADD3.X R20, R3, R24, RZ, P4, !PT ;  /* 0x0000001803147210 */ /* 0x008fe400027fe4ff */
[----:B------:R-:W-:Y:S01]  /*df30*/  SHF.L.U64.HI R3, R234, 0x2, R0 ;  /* 0x00000002ea037819 */ /* 0x000fe20000010200 */
[----:B------:R-:W-:Y:S02]  /*df40*/  IMAD.X R0, R0, 0x1, R24, P3 ;  /* 0x0000000100007824 */ /* 0x000fe400018e0618 */
[----:B------:R-:W-:Y:S04]  /*df50*/  STL [R1+0x798], R20 ;  /* 0x0007981401007387 */ /* 0x000fe80000100800 */
[----:B------:R1:W-:Y:S01]  /*df60*/  STL [R1+0x6f8], R3 ;  /* 0x0006f80301007387 */ /* 0x0003e20000100800 */
[----:B--2---:R-:W-:-:S03]  /*df70*/  LOP3.LUT R230, R230, 0x60, RZ, 0xc0, !PT ;  /* 0x00000060e6e67812 */ /* 0x004fc600078ec0ff */
[----:B------:R2:W-:Y:S01]  /*df80*/  STL [R1+0x79c], R0 ;  /* 0x00079c0001007387 */ /* 0x0005e20000100800 */
[----:B-1----:R-:W-:Y:S01]  /*df90*/  IMAD.X R3, R2, 0x1, R24, P0 ;  /* 0x0000000102037824 */ /* 0x002fe200000e0618 */
[----:B------:R-:W-:Y:S02]  /*dfa0*/  LOP3.LUT R24, R229, 0x7, RZ, 0xc0, !PT ;  /* 0x00000007e5187812 */ /* 0x000fe400078ec0ff */
[----:B------:R-:W-:Y:S02]  /*dfb0*/  SHF.L.U64.HI R2, R235, 0x2, R2 ;  /* 0x00000002eb027819 */ /* 0x000fe40000010202 */
[----:B--2---:R-:W-:Y:S01]  /*dfc0*/  LEA.HI R0, R22, R228, RZ, 0x5 ;  /* 0x000000e416007211 */ /* 0x004fe200078f28ff */
[----:B------:R-:W-:Y:S01]  /*dfd0*/  IMAD R22, R230, 0x2, R23 ;  /* 0x00000002e6167824 */ /* 0x000fe200078e0217 */
[----:B------:R-:W-:Y:S01]  /*dfe0*/  LOP3.LUT R23, R229, 0x3, RZ, 0xc0, !PT ;  /* 0x00000003e5177812 */ /* 0x000fe200078ec0ff */
[----:B------:R-:W-:Y:S01]  /*dff0*/  IMAD.MOV.U32 R230, RZ, RZ, c[0x0][0x18c] ;  /* 0x00006300ffe67624 */ /* 0x000fe200078e00ff */
[----:B------:R1:W-:Y:S01]  /*e000*/  STL [R1+0x7a0], R3 ;  /* 0x0007a00301007387 */ /* 0x0003e20000100800 */
[----:B------:R-:W-:Y:S01]  /*e010*/  IMAD R24, R24, 0x90, RZ ;  /* 0x0000009018187824 */ /* 0x000fe200078e02ff */
[----:B------:R-:W-:Y:S01]  /*e020*/  SHF.R.S32.HI R0, RZ, 0x1f, R231 ;  /* 0x0000001fff007819 */ /* 0x000fe200000114e7 */
[----:B------:R-:W-:Y:S01]  /*e030*/  IMAD.SHL.U32 R230, R230, 0x20, RZ ;  /* 0x00000020e6e67824 */ /* 0x000fe200078e00ff */
[----:B------:R2:W-:Y:S01]  /*e040*/  STL [R1+0x6f4], R2 ;  /* 0x0006f40201007387 */ /* 0x0005e20000100800 */
[----:B------:R-:W-:Y:S01]  /*e050*/  IMAD R23, R23, 0x820, RZ ;  /* 0x0000082017177824 */ /* 0x000fe200078e02ff */
[----:B------:R-:W-:Y:S01]  /*e060*/  CS2R R234, SRZ ;  /* 0x0000000000ea7805 */ /* 0x000fe2000001ff00 */
[----:B------:R-:W-:Y:S01]  /*e070*/  IMAD R0, R0, 0x14, RZ ;  /* 0x0000001400007824 */ /* 0x000fe200078e02ff */
[----:B------:R-:W-:Y:S01]  /*e080*/  CS2R R228, SRZ ;  /* 0x0000000000e47805 */ /* 0x000fe2000001ff00 */
[----:B-1----:R-:W-:-:S02]  /*e090*/  SHF.R.S32.HI R3, RZ, 0x1f, R230 ;  /* 0x0000001fff037819 */ /* 0x002fc400000114e6 */
[----:B------:R-:W-:Y:S01]  /*e0a0*/  LOP3.LUT R23, R23, R22, RZ, 0x3c, !PT ;  /* 0x0000001617177212 */ /* 0x000fe200078e3cff */
[----:B--2---:R-:W-:Y:S01]  /*e0b0*/  IMAD.MOV.U32 R2, RZ, RZ, 0x14 ;  /* 0x00000014ff027424 */ /* 0x004fe200078e00ff */
[----:B------:R-:W-:Y:S01]  /*e0c0*/  LOP3.LUT R22, R24, 0x30, R25, 0x78, !PT ;  /* 0x0000003018167812 */ /* 0x000fe200078e7819 */
[----:B------:R-:W-:Y:S02]  /*e0d0*/  IMAD R252, R3, 0x14, RZ ;  /* 0x0000001403fc7824 */ /* 0x000fe400078e02ff */
[----:B------:R-:W-:Y:S01]  /*e0e0*/  STL [R1+0x278], R23 ;  /* 0x0002781701007387 */ /* 0x000fe20000100800 */
[----:B------:R-:W-:Y:S01]  /*e0f0*/  IMAD.WIDE.U32 R20, R230, R2, c[0x0][0x168] ;  /* 0x00005a00e6147625 */ /* 0x000fe200078e0002 */
[----:B------:R-:W-:Y:S02]  /*e100*/  CS2R R24, SRZ ;  /* 0x0000000000187805 */ /* 0x000fe4000001ff00 */
[----:B------:R1:W-:Y:S01]  /*e110*/  STL [R1+0x284], R22 ;  /* 0x0002841601007387 */ /* 0x0003e20000100800 */
[----:B------:R-:W-:-:S02]  /*e120*/  IMAD.IADD R252, R21, 0x1, R252 ;  /* 0x0000000115fc7824 */ /* 0x000fc400078e02fc */
[----:B------:R-:W-:Y:S01]  /*e130*/  IMAD.WIDE.U32 R2, R231, R2, c[0x0][0x160] ;  /* 0x00005800e7027625 */ /* 0x000fe200078e0002 */
[----:B------:R2:W-:Y:S03]  /*e140*/  STL [R1+0x250], R20 ;  /* 0x0002501401007387 */ /* 0x0005e60000100800 */
[----:B------:R-:W-:Y:S01]  /*e150*/  IMAD.MOV.U32 R231, RZ, RZ, c[0x0][0x180] ;  /* 0x00006000ffe77624 */ /* 0x000fe200078e00ff */
[----:B------:R-:W-:Y:S01]  /*e160*/  STL [R1+0x268], RZ ;  /* 0x000268ff01007387 */ /* 0x000fe20000100800 */
[----:B------:R-:W-:Y:S01]  /*e170*/  IMAD.IADD R0, R3, 0x1, R0 ;  /* 0x0000000103007824 */ /* 0x000fe200078e0200 */
[----:B-1----:R-:W-:Y:S02]  /*e180*/  CS2R R22, SRZ ;  /* 0x0000000000167805 */ /* 0x002fe4000001ff00 */
[----:B------:R-:W-:Y:S01]  /*e190*/  IADD3 R231, R231, -0xa0, RZ ;  /* 0xffffff60e7e77810 */ /* 0x000fe20007ffe0ff */
[----:B--2---:R-:W-:-:S03]  /*e1a0*/  IMAD.MOV.U32 R21, RZ, RZ, 0x4 ;  /* 0x00000004ff157424 */ /* 0x004fc600078e00ff */
[----:B------:R-:W-:Y:S01]  /*e1b0*/  MOV R3, R231 ;  /* 0x000000e700037202 */ /* 0x000fe20000000f00 */
[----:B------:R-:W-:Y:S01]  /*e1c0*/  IMAD.MOV.U32 R20, RZ, RZ, -0x1 ;  /* 0xffffffffff147424 */ /* 0x000fe200078e00ff */
[----:B------:R-:W-:Y:S01]  /*e1d0*/  CS2R R230, SRZ ;  /* 0x0000000000e67805 */ /* 0x000fe2000001ff00 */
[----:B------:R-:W-:Y:S04]  /*e1e0*/  STL [R1+0x254], R21 ;  /* 0x0002541501007387 */ /* 0x000fe80000100800 */
[----:B------:R1:W-:Y:S04]  /*e1f0*/  STL [R1+0x258], R20 ;  /* 0x0002581401007387 */ /* 0x0003e80000100800 */
[----:B------:R-:W-:Y:S04]  /*e200*/  STL [R1+0x90], RZ ;  /* 0x000090ff01007387 */ /* 0x000fe80000100800 */
[----:B------:R-:W-:Y:S01]  /*e210*/  STL [R1+0x94], RZ ;  /* 0x000094ff01007387 */ /* 0x000fe20000100800 */
[----:B-1----:R-:W-:-:S03]  /*e220*/  CS2R R20, SRZ ;  /* 0x0000000000147805 */ /* 0x002fc6000001ff00 */
[----:B------:R-:W-:Y:S04]  /*e230*/  STL [R1+0x98], RZ ;  /* 0x000098ff01007387 */ /* 0x000fe80000100800 */
        /* <DEDUP_REMOVED lines=57> */
[----:B------:R-:W-:Y:S04]  /*e5d0*/  STL [R1], RZ ;  /* 0x000000ff01007387 */ /* 0x000fe80000100800 */
[----:B------:R-:W-:Y:S04]  /*e5e0*/  STL [R1+0x4], RZ ;  /* 0x000004ff01007387 */ /* 0x000fe80000100800 */
[----:B------:R-:W-:Y:S04]  /*e5f0*/  STL [R1+0x8], RZ ;  /* 0x000008ff01007387 */ /* 0x000fe80000100800 */
[----:B------:R-:W-:Y:S04]  /*e600*/  STL [R1+0xc], RZ ;  /* 0x00000cff01007387 */ /* 0x000fe80000100800 */
[----:B------:R1:W-:Y:S04]  /*e610*/  STL [R1+0x704], R6 ;  /* 0x0007040601007387 */ /* 0x0003e80000100800 */
[----:B-1----:R-:W2:Y:S04]  /*e620*/  LDL.LU R6, [R1+0x8cc] ;  /* 0x0008cc0001067983 */ /* 0x002ea80000300800 */
[----:B------:R1:W-:Y:S04]  /*e630*/  STL [R1+0x6f0], R7 ;  /* 0x0006f00701007387 */ /* 0x0003e80000100800 */
[----:B-1----:R-:W3:Y:S01]  /*e640*/  LDL.LU R7, [R1+0x20c] ;  /* 0x00020c0001077983 */ /* 0x002ee20000300800 */
[----:B--2---:R-:W-:-:S05]  /*e650*/  SHF.L.U64.HI R8, R6, 0x2, R8 ;  /* 0x0000000206087819 */ /* 0x004fca0000010208 */
[----:B------:R1:W-:Y:S04]  /*e660*/  STL [R1+0x6ec], R8 ;  /* 0x0006ec0801007387 */ /* 0x0003e80000100800 */
[----:B-1----:R-:W2:Y:S01]  /*e670*/  LDL.LU R8, [R1+0x8c8] ;  /* 0x0008c80001087983 */ /* 0x002ea20000300800 */
[----:B------:R-:W-:-:S05]  /*e680*/  IMAD.SHL.U32 R6, R6, 0x4, RZ ;  /* 0x0000000406067824 */ /* 0x000fca00078e00ff */
[----:B------:R1:W-:Y:S04]  /*e690*/  STL [R1+0x6e8], R6 ;  /* 0x0006e80601007387 */ /* 0x0003e80000100800 */
[----:B-1----:R-:W4:Y:S01]  /*e6a0*/  LDL.LU R6, [R1+0x208] ;  /* 0x0002080001067983 */ /* 0x002f220000300800 */
[----:B--2---:R-:W-:-:S05]  /*e6b0*/  SHF.L.U64.HI R4, R8, 0x2, R4 ;  /* 0x0000000208047819 */ /* 0x004fca0000010204 */
[----:B------:R1:W-:Y:S04]  /*e6c0*/  STL [R1+0x6e4], R4 ;  /* 0x0006e40401007387 */ /* 0x0003e80000100800 */
[----:B-1----:R-:W2:Y:S01]  /*e6d0*/  LDL.LU R4, [R1+0x8c4] ;  /* 0x0008c40001047983 */ /* 0x002ea20000300800 */
[----:B------:R-:W-:-:S05]  /*e6e0*/  IMAD.SHL.U32 R8, R8, 0x4, RZ ;  /* 0x0000000408087824 */ /* 0x000fca00078e00ff */
[----:B------:R1:W-:Y:S04]  /*e6f0*/  STL [R1+0x6e0], R8 ;  /* 0x0006e00801007387 */ /* 0x0003e80000100800 */
[----:B-1----:R-:W3:Y:S01]  /*e700*/  LDL.LU R8, [R1+0x204] ;  /* 0x0002040001087983 */ /* 0x002ee20000300800 */
[----:B--2---:R-:W-:-:S05]  /*e710*/  SHF.L.U64.HI R5, R4, 0x2, R5 ;  /* 0x0000000204057819 */ /* 0x004fca0000010205 */
[----:B------:R1:W-:Y:S04]  /*e720*/  STL [R1+0x6dc], R5 ;  /* 0x0006dc0501007387 */ /* 0x0003e80000100800 */
[----:B-1----:R-:W2:Y:S01]  /*e730*/  LDL.LU R5, [R1+0x8c0] ;  /* 0x0008c00001057983 */ /* 0x002ea20000300800 */
[----:B------:R-:W-:-:S05]  /*e740*/  SHF.L.U32 R4, R4, 0x2, RZ ;  /* 0x0000000204047819 */ /* 0x000fca00000006ff */
[----:B------:R1:W-:Y:S04]  /*e750*/  STL [R1+0x6d8], R4 ;  /* 0x0006d80401007387 */ /* 0x0003e80000100800 */
[----:B-1----:R-:W3:Y:S01]  /*e760*/  LDL.LU R4, [R1+0x200] ;  /* 0x0002000001047983 */ /* 0x002ee20000300800 */
        /* <DEDUP_REMOVED lines=18> */
[C---:B--2---:R-:W-:Y:S01]  /*e890*/  SHF.L.U64.HI R12, R11.reuse, 0x2, R12 ;  /* 0x000000020b0c7819 */ /* 0x044fe2000001020c */
[----:B------:R-:W-:-:S04]  /*e8a0*/  IMAD.SHL.U32 R11, R11, 0x4, RZ ;  /* 0x000000040b0b7824 */ /* 0x000fc800078e00ff */
[----:B------:R1:W-:Y:S04]  /*e8b0*/  STL [R1+0x6bc], R12 ;  /* 0x0006bc0c01007387 */ /* 0x0003e80000100800 */
[----:B-1----:R-:W2:Y:S04]  /*e8c0*/  LDL.LU R12, [R1+0x8b0] ;  /* 0x0008b000010c7983 */ /* 0x002ea80000300800 */
[----:B------:R1:W-:Y:S04]  /*e8d0*/  STL [R1+0x6b8], R11 ;  /* 0x0006b80b01007387 */ /* 0x0003e80000100800 */
[----:B-1----:R-:W2:Y:S01]  /*e8e0*/  LDL.LU R11, [R1+0x1e0] ;  /* 0x0001e000010b7983 */ /* 0x002ea20000300800 */
[----:B---3--:R-:W-:-:S02]  /*e8f0*/  SHF.L.U64.HI R9, R14, 0x2, R9 ;  /* 0x000000020e097819 */ /* 0x008fc40000010209 */
[----:B------:R-:W-:Y:S02]  /*e900*/  SHF.L.U64.HI R8, R17, 0x2, R8 ;  /* 0x0000000211087819 */ /* 0x000fe40000010208 */
[C---:B--2---:R-:W-:Y:S01]  /*e910*/  SHF.L.U64.HI R11, R12.reuse, 0x2, R11 ;  /* 0x000000020c0b7819 */ /* 0x044fe2000001020b */
[----:B------:R-:W-:-:S04]  /*e920*/  IMAD.SHL.U32 R12, R12, 0x4, RZ ;  /* 0x000000040c0c7824 */ /* 0x000fc800078e00ff */
[----:B------:R1:W-:Y:S04]  /*e930*/  STL [R1+0x6b4], R11 ;  /* 0x0006b40b01007387 */ /* 0x0003e80000100800 */
[----:B------:R-:W-:Y:S01]  /*e940*/  STL [R1+0x6b0], R12 ;  /* 0x0006b00c01007387 */ /* 0x000fe20000100800 */
[C---:B-1----:R-:W-:Y:S02]  /*e950*/  SHF.L.U64.HI R11, R13.reuse, 0x2, R10 ;  /* 0x000000020d0b7819 */ /* 0x042fe4000001020a */
[----:B------:R-:W-:-:S03]  /*e960*/  SHF.L.U32 R10, R13, 0x2, RZ ;  /* 0x000000020d0a7819 */ /* 0x000fc600000006ff */
[----:B------:R1:W-:Y:S04]  /*e970*/  STL [R1+0x6ac], R11 ;  /* 0x0006ac0b01007387 */ /* 0x0003e80000100800 */
[----:B------:R2:W-:Y:S04]  /*e980*/  STL [R1+0x6a8], R10 ;  /* 0x0006a80a01007387 */ /* 0x0005e80000100800 */
[----:B------:R3:W-:Y:S01]  /*e990*/  STL [R1+0x6a4], R9 ;  /* 0x0006a40901007387 */ /* 0x0007e20000100800 */
[----:B-1----:R-:W-:Y:S01]  /*e9a0*/  IMAD.SHL.U32 R11, R14, 0x4, RZ ;  /* 0x000000040e0b7824 */ /* 0x002fe200078e00ff */
[----:B--2---:R-:W-:-:S04]  /*e9b0*/  SHF.L.U64.HI R10, R15, 0x2, R5 ;  /* 0x000000020f0a7819 */ /* 0x004fc80000010205 */
[----:B------:R-:W-:Y:S01]  /*e9c0*/  STL [R1+0x6a0], R11 ;  /* 0x0006a00b01007387 */ /* 0x000fe20000100800 */
[C---:B------:R-:W-:Y:S01]  /*e9d0*/  SHF.L.U64.HI R5, R16.reuse, 0x2, R4 ;  /* 0x0000000210057819 */ /* 0x040fe20000010204 */
[----:B------:R-:W-:Y:S02]  /*e9e0*/  IMAD.SHL.U32 R4, R16, 0x4, RZ ;  /* 0x0000000410047824 */ /* 0x000fe400078e00ff */
[----:B---3--:R-:W-:Y:S01]  /*e9f0*/  IMAD.SHL.U32 R9, R15, 0x4, RZ ;  /* 0x000000040f097824 */ /* 0x008fe200078e00ff */
[----:B------:R-:W-:Y:S04]  /*ea00*/  STL [R1+0x69c], R10 ;  /* 0x00069c0a01007387 */ /* 0x000fe80000100800 */
[----:B------:R-:W-:Y:S04]  /*ea10*/  STL [R1+0x698], R9 ;  /* 0x0006980901007387 */ /* 0x000fe80000100800 */
[----:B------:R1:W-:Y:S04]  /*ea20*/  STL [R1+0x694], R5 ;  /* 0x0006940501007387 */ /* 0x0003e80000100800 */
[----:B------:R4:W-:Y:S04]  /*ea30*/  STL [R1+0x690], R4 ;  /* 0x0006900401007387 */ /* 0x0009e80000100800 */
[----:B------:R-:W-:Y:S01]  /*ea40*/  STL [R1+0x68c], R8 ;  /* 0x00068c0801007387 */ /* 0x000fe20000100800 */
[----:B-1----:R-:W-:Y:S01]  /*ea50*/  IMAD.SHL.U32 R5, R17, 0x4, RZ ;  /* 0x0000000411057824 */ /* 0x002fe200078e00ff */
[C---:B----4-:R-:W-:Y:S01]  /*ea60*/  SHF.L.U64.HI R4, R18.reuse, 0x2, R6 ;  /* 0x0000000212047819 */ /* 0x050fe20000010206 */
[----:B------:R-:W-:-:S03]  /*ea70*/  IMAD.SHL.U32 R6, R18, 0x4, RZ ;  /* 0x0000000412067824 */ /* 0x000fc600078e00ff */
[----:B------:R1:W-:Y:S04]  /*ea80*/  STL [R1+0x688], R5 ;  /* 0x0006880501007387 */ /* 0x0003e80000100800 */
[----:B------:R2:W-:Y:S04]  /*ea90*/  STL [R1+0x684], R4 ;  /* 0x0006840401007387 */ /* 0x0005e80000100800 */
[----:B------:R3:W-:Y:S01]  /*eaa0*/  STL [R1+0x680], R6 ;  /* 0x0006800601007387 */ /* 0x0007e20000100800 */
[C---:B-1----:R-:W-:Y:S02]  /*eab0*/  SHF.L.U64.HI R5, R19.reuse, 0x2, R7 ;  /* 0x0000000213057819 */ /* 0x042fe40000010207 */
[----:B--2---:R-:W-:-:S03]  /*eac0*/  SHF.L.U32 R4, R19, 0x2, RZ ;  /* 0x0000000213047819 */ /* 0x004fc600000006ff */
[----:B------:R1:W-:Y:S01]  /*ead0*/  STL [R1+0x67c], R5 ;  /* 0x00067c0501007387 */ /* 0x0003e20000100800 */
[----:B---3--:R-:W-:-:S03]  /*eae0*/  SHF.L.U64.HI R6, R144, 0x2, R147 ;  /* 0x0000000290067819 */ /* 0x008fc60000010293 */
[----:B------:R-:W2:Y:S04]  /*eaf0*/  LDL.LU R147, [R1+0x8ac] ;  /* 0x0008ac0001937983 */ /* 0x000ea80000300800 */
[----:B------:R3:W-:Y:S01]  /*eb00*/  STL [R1+0x678], R4 ;  /* 0x0006780401007387 */ /* 0x0007e20000100800 */
[----:B-1----:R-:W-:-:S03]  /*eb10*/  SHF.L.U64.HI R5, R145, 0x2, R148 ;  /* 0x0000000291057819 */ /* 0x002fc60000010294 */
[----:B------:R1:W-:Y:S04]  /*eb20*/  STL [R1+0x674], R6 ;  /* 0x0006740601007387 */ /* 0x0003e80000100800 */
[----:B------:R-:W4:Y:S01]  /*eb30*/  LDL.LU R148, [R1+0x8a8] ;  /* 0x0008a80001947983 */ /* 0x000f220000300800 */
[----:B---3--:R-:W-:Y:S01]  /*eb40*/  IMAD.SHL.U32 R4, R144, 0x4, RZ ;  /* 0x0000000490047824 */ /* 0x008fe200078e00ff */
[----:B-1----:R-:W-:-:S04]  /*eb50*/  SHF.L.U64.HI R6, R146, 0x2, R149 ;  /* 0x0000000292067819 */ /* 0x002fc80000010295 */
[----:B------:R1:W-:Y:S04]  /*eb60*/  STL [R1+0x670], R4 ;  /* 0x0006700401007387 */ /* 0x0003e80000100800 */
[----:B------:R-:W-:Y:S04]  /*eb70*/  STL [R1+0x66c], R5 ;  /* 0x00066c0501007387 */ /* 0x000fe80000100800 */
[----:B------:R-:W3:Y:S01]  /*eb80*/  LDL.LU R149, [R1+0x8a4] ;  /* 0x0008a40001957983 */ /* 0x000ee20000300800 */
[----:B-1----:R-:W-:-:S05]  /*eb90*/  IMAD.SHL.U32 R4, R145, 0x4, RZ ;  /* 0x0000000491047824 */ /* 0x002fca00078e00ff */
[----:B------:R1:W-:Y:S04]  /*eba0*/  STL [R1+0x668], R4 ;  /* 0x0006680401007387 */ /* 0x0003e80000100800 */
[----:B------:R4:W-:Y:S01]  /*ebb0*/  STL [R1+0x664], R6 ;  /* 0x0006640601007387 */ /* 0x0009e20000100800 */
[----:B-1----:R-:W-:Y:S01]  /*ebc0*/  IMAD.SHL.U32 R4, R146, 0x4, RZ ;  /* 0x0000000492047824 */ /* 0x002fe200078e00ff */
[----:B--2---:R-:W-:Y:S02]  /*ebd0*/  SHF.L.U64.HI R5, R147, 0x2, R150 ;  /* 0x0000000293057819 */ /* 0x004fe40000010296 */
[----:B------:R-:W2:Y:S04]  /*ebe0*/  LDL.LU R150, [R1+0x8a0] ;  /* 0x0008a00001967983 */ /* 0x000ea80000300800 */
[----:B------:R1:W-:Y:S04]  /*ebf0*/  STL [R1+0x660], R4 ;  /* 0x0006600401007387 */ /* 0x0003e80000100800 */
[----:B------:R3:W-:Y:S01]  /*ec00*/  STL [R1+0x65c], R5 ;  /* 0x00065c0501007387 */ /* 0x0007e20000100800 */
[----:B----4-:R-:W-:-:S03]  /*ec10*/  SHF.L.U64.HI R6, R148, 0x2, R151 ;  /* 0x0000000294067819 */ /* 0x010fc60000010297 */
[----:B------:R-:W4:Y:S01]  /*ec20*/  LDL.LU R151, [R1+0x89c] ;  /* 0x00089c0001977983 */ /* 0x000f220000300800 */
[----:B-1----:R-:W-:-:S05]  /*ec30*/  IMAD.SHL.U32 R4, R147, 0x4, RZ ;  /* 0x0000000493047824 */ /* 0x002fca00078e00ff */
[----:B------:R1:W-:Y:S04]  /*ec40*/  STL [R1+0x658], R4 ;  /* 0x0006580401007387 */ /* 0x0003e80000100800 */
[----:B------:R-:W-:Y:S01]  /*ec50*/  STL [R1+0x654], R6 ;  /* 0x0006540601007387 */ /* 0x000fe20000100800 */
[----:B---3--:R-:W-:-:S03]  /*ec60*/  SHF.L.U64.HI R5, R149, 0x2, R152 ;  /* 0x0000000295057819 */ /* 0x008fc60000010298 */
[----:B------:R-:W3:Y:S01]  /*ec70*/  LDL.LU R152, [R1+0x898] ;  /* 0x0008980001987983 */ /* 0x000ee20000300800 */
[----:B-1----:R-:W-:-:S05]  /*ec80*/  IMAD.SHL.U32 R4, R148, 0x4, RZ ;  /* 0x0000000494047824 */ /* 0x002fca00078e00ff */
[----:B------:R1:W-:Y:S04]  /*ec90*/  STL [R1+0x650], R4 ;  /* 0x0006500401007387 */ /* 0x0003e80000100800 */
[----:B------:R4:W-:Y:S01]  /*eca0*/  STL [R1+0x64c], R5 ;  /* 0x00064c0501007387 */ /* 0x0009e20000100800 */
[----:B-1----:R-:W-:Y:S02]  /*ecb0*/  SHF.L.U32 R4, R149, 0x2, RZ ;  /* 0x0000000295047819 */ /* 0x002fe400000006ff */
        /* <DEDUP_REMOVED lines=178> */
[----:B------:R-:W3:Y:S01]  /*f7e0*/  LDL.LU R7, [R1+0x328] ;  /* 0x0003280001077983 */ /* 0x000ee20000300800 */
[----:B-1----:R-:W-:-:S03]  /*f7f0*/  SHF.L.U32 R4, R185, 0x2, RZ ;  /* 0x00000002b9047819 */ /* 0x002fc600000006ff */
[----:B------:R2:W-:Y:S04]  /*f800*/  STL [R1+0x524], R5 ;  /* 0x0005240501007387 */ /* 0x0005e80000100800 */
[----:B------:R1:W-:Y:S01]  /*f810*/  STL [R1+0x520], R4 ;  /* 0x0005200401007387 */ /* 0x0003e20000100800 */
[----:B--2---:R-:W-:-:S03]  /*f820*/  SHF.L.U64.HI R5, R186, 0x2, R189 ;  /* 0x00000002ba057819 */ /* 0x004fc600000102bd */
[----:B------:R-:W2:Y:S01]  /*f830*/  LDL.LU R189, [R1+0x804] ;  /* 0x0008040001bd7983 */ /* 0x000ea20000300800 */
[----:B-1----:R-:W-:-:S03]  /*f840*/  IMAD.SHL.U32 R4, R186, 0x4, RZ ;  /* 0x00000004ba047824 */ /* 0x002fc600078e00ff */
[----:B------:R3:W-:Y:S01]  /*f850*/  STL [R1+0x51c], R5 ;  /* 0x00051c0501007387 */ /* 0x0007e20000100800 */
[----:B----4-:R-:W-:-:S03]  /*f860*/  SHF.L.U64.HI R6, R187, 0x2, R190 ;  /* 0x00000002bb067819 */ /* 0x010fc600000102be */
[----:B------:R-:W4:Y:S04]  /*f870*/  LDL.LU R190, [R1+0x800] ;  /* 0x0008000001be7983 */ /* 0x000f280000300800 */
        /* <DEDUP_REMOVED lines=56> */
[----:B------:R-:W-:Y:S01]  /*fc00*/  STL [R1+0x4bc], R5 ;  /* 0x0004bc0501007387 */ /* 0x000fe20000100800 */
[----:B----4-:R-:W-:-:S03]  /*fc10*/  SHF.L.U64.HI R6, R199, 0x2, R202 ;  /* 0x00000002c7067819 */ /* 0x010fc600000102ca */
[----:B------:R-:W4:Y:S01]  /*fc20*/  LDL.LU R202, [R1+0x7d0] ;  /* 0x0007d00001ca7983 */ /* 0x000f220000300800 */
[----:B-1----:R-:W-:-:S05]  /*fc30*/  IMAD.SHL.U32 R4, R198, 0x4, RZ ;  /* 0x00000004c6047824 */ /* 0x002fca00078e00ff */
[----:B------:R3:W-:Y:S04]  /*fc40*/  STL [R1+0x4b8], R4 ;  /* 0x0004b80401007387 */ /* 0x0007e80000100800 */
[----:B------:R-:W-:Y:S01]  /*fc50*/  STL [R1+0x4b4], R6 ;  /* 0x0004b40601007387 */ /* 0x000fe20000100800 */
[----:B---3--:R-:W-:-:S03]  /*fc60*/  SHF.L.U64.HI R4, R200, 0x2, R203 ;  /* 0x00000002c8047819 */ /* 0x008fc600000102cb */
[----:B------:R-:W3:Y:S01]  /*fc70*/  LDL.LU R203, [R1+0x7cc] ;  /* 0x0007cc0001cb7983 */ /* 0x000ee20000300800 */
[----:B------:R-:W-:-:S05]  /*fc80*/  IMAD.SHL.U32 R5, R199, 0x4, RZ ;  /* 0x00000004c7057824 */ /* 0x000fca00078e00ff */
[----:B------:R1:W-:Y:S04]  /*fc90*/  STL [R1+0x4b0], R5 ;  /* 0x0004b00501007387 */ /* 0x0003e80000100800 */
[----:B------:R2:W-:Y:S01]  /*fca0*/  STL [R1+0x4ac], R4 ;  /* 0x0004ac0401007387 */ /* 0x0005e20000100800 */
[----:B-1----:R-:W-:-:S05]  /*fcb0*/  IMAD.SHL.U32 R5, R200, 0x4, RZ ;  /* 0x00000004c8057824 */ /* 0x002fca00078e00ff */
[----:B------:R4:W-:Y:S01]  /*fcc0*/  STL [R1+0x4a8], R5 ;  /* 0x0004a80501007387 */ /* 0x0009e20000100800 */
[C---:B--2---:R-:W-:Y:S01]  /*fcd0*/  SHF.L.U64.HI R6, R201.reuse, 0x2, R7 ;  /* 0x00000002c9067819 */ /* 0x044fe20000010207 */
[----:B------:R-:W-:-:S04]  /*fce0*/  IMAD.SHL.U32 R4, R201, 0x4, RZ ;  /* 0x00000004c9047824 */ /* 0x000fc800078e00ff */
[----:B------:R-:W-:Y:S01]  /*fcf0*/  STL [R1+0x4a4], R6 ;  /* 0x0004a40601007387 */ /* 0x000fe20000100800 */
[----:B----4-:R-:W-:-:S03]  /*fd00*/  SHF.L.U64.HI R5, R202, 0x2, R205 ;  /* 0x00000002ca057819 */ /* 0x010fc600000102cd */
[----:B------:R-:W2:Y:S04]  /*fd10*/  LDL.LU R205, [R1+0x7c8] ;  /* 0x0007c80001cd7983 */ /* 0x000ea80000300800 */
[----:B------:R1:W-:Y:S04]  /*fd20*/  STL [R1+0x4a0], R4 ;  /* 0x0004a00401007387 */ /* 0x0003e80000100800 */
[----:B------:R-:W4:Y:S01]  /*fd30*/  LDL.LU R15, [R1+0x354] ;  /* 0x00035400010f7983 */ /* 0x000f220000300800 */
[----:B-1----:R-:W-:-:S03]  /*fd40*/  IMAD.SHL.U32 R4, R202, 0x4, RZ ;  /* 0x00000004ca047824 */ /* 0x002fc600078e00ff */
[----:B------:R3:W-:Y:S04]  /*fd50*/  STL [R1+0x49c], R5 ;  /* 0x00049c0501007387 */ /* 0x0007e80000100800 */
[----:B------:R-:W4:Y:S04]  /*fd60*/  LDL.LU R14, [R1+0x358] ;  /* 0x00035800010e7983 */ /* 0x000f280000300800 */
[----:B------:R1:W-:Y:S01]  /*fd70*/  STL [R1+0x498], R4 ;  /* 0x0004980401007387 */ /* 0x0003e20000100800 */
[----:B---3--:R-:W-:-:S03]  /*fd80*/  SHF.L.U64.HI R5, R203, 0x2, R204 ;  /* 0x00000002cb057819 */ /* 0x008fc600000102cc */
[----:B------:R-:W3:Y:S04]  /*fd90*/  LDL.LU R204, [R1+0x7c4] ;  /* 0x0007c40001cc7983 */ /* 0x000ee80000300800 */
[----:B------:R-:W4:Y:S01]  /*fda0*/  LDL.LU R13, [R1+0x35c] ;  /* 0x00035c00010d7983 */ /* 0x000f220000300800 */
[----:B-1----:R-:W-:-:S03]  /*fdb0*/  SHF.L.U32 R4, R203, 0x2, RZ ;  /* 0x00000002cb047819 */ /* 0x002fc600000006ff */
[----:B------:R1:W-:Y:S04]  /*fdc0*/  STL [R1+0x494], R5 ;  /* 0x0004940501007387 */ /* 0x0003e80000100800 */
[----:B------:R-:W4:Y:S04]  /*fdd0*/  LDL.LU R12, [R1+0x360] ;  /* 0x00036000010c7983 */ /* 0x000f280000300800 */
[----:B------:R-:W4:Y:S04]  /*fde0*/  LDL.LU R11, [R1+0x364] ;  /* 0x00036400010b7983 */ /* 0x000f280000300800 */
[----:B------:R1:W-:Y:S04]  /*fdf0*/  STL [R1+0x490], R4 ;  /* 0x0004900401007387 */ /* 0x0003e80000100800 */
[----:B------:R-:W4:Y:S04]  /*fe00*/  LDL.LU R10, [R1+0x20] ;  /* 0x00002000010a7983 */ /* 0x000f280000300800 */
[----:B------:R-:W4:Y:S04]  /*fe10*/  LDL.LU R9, [R1+0x368] ;  /* 0x0003680001097983 */ /* 0x000f280000300800 */
[----:B-1----:R-:W4:Y:S04]  /*fe20*/  LDL.LU R5, [R1+0x24] ;  /* 0x0000240001057983 */ /* 0x002f280000300800 */
[----:B------:R-:W4:Y:S04]  /*fe30*/  LDL.LU R4, [R1+0x36c] ;  /* 0x00036c0001047983 */ /* 0x000f280000300800 */
[----:B------:R-:W4:Y:S01]  /*fe40*/  LDL.LU R6, [R1+0x28] ;  /* 0x0000280001067983 */ /* 0x000f220000300800 */
[----:B--2---:R-:W-:-:S02]  /*fe50*/  SHF.L.U64.HI R17, R205, 0x2, R224 ;  /* 0x00000002cd117819 */ /* 0x004fc400000102e0 */
[C---:B---3--:R-:W-:Y:S01]  /*fe60*/  SHF.L.U64.HI R7, R204.reuse, 0x2, R207 ;  /* 0x00000002cc077819 */ /* 0x048fe200000102cf */
[----:B------:R-:W-:Y:S01]  /*fe70*/  IMAD.SHL.U32 R16, R204, 0x4, RZ ;  /* 0x00000004cc107824 */ /* 0x000fe200078e00ff */
[----:B------:R-:W2:Y:S04]  /*fe80*/  LDL.LU R207, [R1+0x7c0] ;  /* 0x0007c00001cf7983 */ /* 0x000ea80000300800 */
[----:B------:R-:W3:Y:S04]  /*fe90*/  LDL.LU R8, [R1+0x370] ;  /* 0x0003700001087983 */ /* 0x000ee80000300800 */
[----:B------:R1:W-:Y:S04]  /*fea0*/  STL [R1+0x48c], R7 ;  /* 0x00048c0701007387 */ /* 0x0003e80000100800 */
[----:B-1----:R-:W3:Y:S04]  /*feb0*/  LDL.LU R7, [R1+0x2c] ;  /* 0x00002c0001077983 */ /* 0x002ee80000300800 */
[----:B------:R1:W-:Y:S04]  /*fec0*/  STL [R1+0x488], R16 ;  /* 0x0004881001007387 */ /* 0x0003e80000100800 */
[----:B------:R-:W3:Y:S01]  /*fed0*/  LDL.LU R224, [R1+0x7bc] ;  /* 0x0007bc0001e07983 */ /* 0x000ee20000300800 */
[----:B------:R-:W-:Y:S01]  /*fee0*/  SHF.L.U64.HI R18, R206, 0x2, R225 ;  /* 0x00000002ce127819 */ /* 0x000fe200000102e1 */
[----:B-1----:R-:W-:-:S02]  /*fef0*/  IMAD.SHL.U32 R16, R205, 0x4, RZ ;  /* 0x00000004cd107824 */ /* 0x002fc400078e00ff */
[----:B------:R-:W-:Y:S04]  /*ff00*/  STL [R1+0x484], R17 ;  /* 0x0004841101007387 */ /* 0x000fe80000100800 */
[----:B------:R-:W4:Y:S04]  /*ff10*/  LDL.LU R225, [R1+0x7b8] ;  /* 0x0007b80001e17983 */ /* 0x000f280000300800 */
[----:B------:R1:W-:Y:S04]  /*ff20*/  STL [R1+0x480], R16 ;  /* 0x0004801001007387 */ /* 0x0003e80000100800 */
[----:B------:R3:W-:Y:S01]  /*ff30*/  STL [R1+0x47c], R18 ;  /* 0x00047c1201007387 */ /* 0x0007e20000100800 */
[----:B-1----:R-:W-:Y:S01]  /*ff40*/  IMAD.SHL.U32 R16, R206, 0x4, RZ ;  /* 0x00000004ce107824 */ /* 0x002fe200078e00ff */
[----:B--2---:R-:W-:-:S02]  /*ff50*/  SHF.L.U64.HI R17, R207, 0x2, R226 ;  /* 0x00000002cf117819 */ /* 0x004fc400000102e2 */
[----:B------:R-:W2:Y:S04]  /*ff60*/  LDL.LU R226, [R1+0x7b4] ;  /* 0x0007b40001e27983 */ /* 0x000ea80000300800 */
[----:B------:R1:W-:Y:S04]  /*ff70*/  STL [R1+0x478], R16 ;  /* 0x0004781001007387 */ /* 0x0003e80000100800 */
[----:B------:R4:W-:Y:S01]  /*ff80*/  STL [R1+0x474], R17 ;  /* 0x0004741101007387 */ /* 0x0009e20000100800 */
[----:B---3--:R-:W-:-:S03]  /*ff90*/  SHF.L.U64.HI R18, R224, 0x2, R227 ;  /* 0x00000002e0127819 */ /* 0x008fc600000102e3 */
[----:B------:R-:W3:Y:S01]  /*ffa0*/  LDL.LU R227, [R1+0x7b0] ;  /* 0x0007b00001e37983 */ /* 0x000ee20000300800 */
[----:B-1----:R-:W-:-:S05]  /*ffb0*/  IMAD.SHL.U32 R16, R207, 0x4, RZ ;  /* 0x00000004cf107824 */ /* 0x002fca00078e00ff */
[----:B------:R1:W-:Y:S01]  /*ffc0*/  STL [R1+0x470], R16 ;  /* 0x0004701001007387 */ /* 0x0003e20000100800 */
[----:B----4-:R-:W-:-:S03]  /*ffd0*/  SHF.L.U64.HI R17, R225, 0x2, R244 ;  /* 0x00000002e1117819 */ /* 0x010fc600000102f4 */
[----:B------:R-:W-:Y:S04]  /*ffe0*/  STL [R1+0x46c], R18 ;  /* 0x00046c1201007387 */ /* 0x000fe80000100800 */
[----:B------:R-:W4:Y:S01]  /*fff0*/  LDL.LU R244, [R1+0x7ac] ;  /* 0x0007ac0001f47983 */ /* 0x000f220000300800 */
        /* <DEDUP_REMOVED lines=8> */
[----:B---3--:R-:W-:-:S03]  /*10080*/  SHF.L.U64.HI R17, R227, 0x2, R247 ;  /* 0x00000002e3117819 */ /* 0x008fc600000102f7 */
[----:B------:R-:W3:Y:S01]  /*10090*/  LDL.LU R247, [R1+0x7a4] ;  /* 0x0007a40001f77983 */ /* 0x000ee20000300800 */
[----:B-1----:R-:W-:-:S05]  /*100a0*/  IMAD.SHL.U32 R16, R226, 0x4, RZ ;  /* 0x00000004e2107824 */ /* 0x002fca00078e00ff */
[----:B------:R1:W-:Y:S01]  /*100b0*/  STL [R1+0x458], R16 ;  /* 0x0004581001007387 */ /* 0x0003e20000100800 */
[C---:B----4-:R-:W-:Y:S01]  /*100c0*/  SHF.L.U64.HI R15, R244.reuse, 0x2, R15 ;  /* 0x00000002f40f7819 */ /* 0x050fe2000001020f */
[----:B-1----:R-:W-:Y:S02]  /*100d0*/  IMAD.SHL.U32 R16, R227, 0x4, RZ ;  /* 0x00000004e3107824 */ /* 0x002fe400078e00ff */
[----:B------:R1:W-:Y:S04]  /*100e0*/  STL [R1+0x454], R17 ;  /* 0x0004541101007387 */ /* 0x0003e80000100800 */
[----:B------:R2:W-:Y:S04]  /*100f0*/  STL [R1+0x450], R16 ;  /* 0x0004501001007387 */ /* 0x0005e80000100800 */
[----:B------:R4:W-:Y:S01]  /*10100*/  STL [R1+0x44c], R15 ;  /* 0x00044c0f01007387 */ /* 0x0009e20000100800 */
[----:B-1----:R-:W-:-:S05]  /*10110*/  IMAD.SHL.U32 R17, R244, 0x4, RZ ;  /* 0x00000004f4117824 */ /* 0x002fca00078e00ff */
[----:B------:R-:W-:Y:S01]  /*10120*/  STL [R1+0x448], R17 ;  /* 0x0004481101007387 */ /* 0x000fe20000100800 */
[----:B------:R-:W-:Y:S02]  /*10130*/  SHF.L.U64.HI R8, R7, 0x2, R8 ;  /* 0x0000000207087819 */ /* 0x000fe40000010208 */
[C---:B--2---:R-:W-:Y:S01]  /*10140*/  SHF.L.U64.HI R16, R245.reuse, 0x2, R14 ;  /* 0x00000002f5107819 */ /* 0x044fe2000001020e */
[----:B----4-:R-:W-:Y:S01]  /*10150*/  IMAD.SHL.U32 R15, R245, 0x4, RZ ;  /* 0x00000004f50f7824 */ /* 0x010fe200078e00ff */
[C---:B------:R-:W-:Y:S01]  /*10160*/  SHF.L.U64.HI R14, R246.reuse, 0x2, R13 ;  /* 0x00000002f60e7819 */ /* 0x040fe2000001020d */
[----:B------:R-:W-:Y:S02]  /*10170*/  IMAD.SHL.U32 R13, R246, 0x4, RZ ;  /* 0x00000004f60d7824 */ /* 0x000fe400078e00ff */
[----:B------:R-:W-:Y:S04]  /*10180*/  STL [R1+0x444], R16 ;  /* 0x0004441001007387 */ /* 0x000fe80000100800 */
[----:B------:R-:W-:Y:S04]  /*10190*/  STL [R1+0x440], R15 ;  /* 0x0004400f01007387 */ /* 0x000fe80000100800 */
[----:B------:R1:W-:Y:S04]  /*101a0*/  STL [R1+0x43c], R14 ;  /* 0x00043c0e01007387 */ /* 0x0003e80000100800 */
[----:B------:R2:W-:Y:S01]  /*101b0*/  STL [R1+0x438], R13 ;  /* 0x0004380d01007387 */ /* 0x0005e20000100800 */
[----:B---3--:R-:W-:-:S02]  /*101c0*/  SHF.L.U64.HI R12, R247, 0x2, R12 ;  /* 0x00000002f70c7819 */ /* 0x008fc4000001020c */
[----:B-1----:R-:W-:Y:S02]  /*101d0*/  SHF.L.U32 R14, R247, 0x2, RZ ;  /* 0x00000002f70e7819 */ /* 0x002fe400000006ff */
[----:B--2---:R-:W-:Y:S01]  /*101e0*/  SHF.L.U64.HI R13, R10, 0x2, R11 ;  /* 0x000000020a0d7819 */ /* 0x004fe2000001020b */
[----:B------:R1:W-:Y:S01]  /*101f0*/  STL [R1+0x434], R12 ;  /* 0x0004340c01007387 */ /* 0x0003e20000100800 */
[C---:B------:R-:W-:Y:S02]  /*10200*/  SHF.L.U64.HI R11, R5.reuse, 0x2, R9 ;  /* 0x00000002050b7819 */ /* 0x040fe40000010209 */
[----:B------:R-:W-:Y:S01]  /*10210*/  SHF.L.U64.HI R9, R6, 0x2, R4 ;  /* 0x0000000206097819 */ /* 0x000fe20000010204 */
[----:B------:R-:W-:Y:S01]  /*10220*/  STL [R1+0x430], R14 ;  /* 0x0004300e01007387 */ /* 0x000fe20000100800 */
[----:B-1----:R-:W-:Y:S02]  /*10230*/  IMAD.SHL.U32 R12, R10, 0x4, RZ ;  /* 0x000000040a0c7824 */ /* 0x002fe400078e00ff */
[----:B------:R-:W-:Y:S01]  /*10240*/  IMAD.SHL.U32 R10, R5, 0x4, RZ ;  /* 0x00000004050a7824 */ /* 0x000fe200078e00ff */
[----:B------:R-:W-:Y:S04]  /*10250*/  STL [R1+0x42c], R13 ;  /* 0x00042c0d01007387 */ /* 0x000fe80000100800 */
[----:B------:R-:W-:Y:S01]  /*10260*/  STL [R1+0x428], R12 ;  /* 0x0004280c01007387 */ /* 0x000fe20000100800 */
[----:B------:R-:W-:-:S03]  /*10270*/  IMAD.SHL.U32 R5, R6, 0x4, RZ ;  /* 0x0000000406057824 */ /* 0x000fc600078e00ff */
[----:B------:R-:W-:Y:S04]  /*10280*/  STL [R1+0x424], R11 ;  /* 0x0004240b01007387 */ /* 0x000fe80000100800 */
[----:B------:R-:W-:Y:S04]  /*10290*/  STL [R1+0x420], R10 ;  /* 0x0004200a01007387 */ /* 0x000fe80000100800 */
[----:B------:R-:W2:Y:S04]  /*102a0*/  LDL.LU R4, [R1+0x374] ;  /* 0x0003740001047983 */ /* 0x000ea80000300800 */
[----:B------:R-:W-:Y:S04]  /*102b0*/  STL [R1+0x41c], R9 ;  /* 0x00041c0901007387 */ /* 0x000fe80000100800 */
[----:B------:R-:W2:Y:S04]  /*102c0*/  LDL.LU R6, [R1+0x30] ;  /* 0x0000300001067983 */ /* 0x000ea80000300800 */
[----:B------:R1:W-:Y:S04]  /*102d0*/  STL [R1+0x418], R5 ;  /* 0x0004180501007387 */ /* 0x0003e80000100800 */
[----:B------:R-:W3:Y:S01]  /*102e0*/  LDL.LU R157, [R1+0x378] ;  /* 0x00037800019d7983 */ /* 0x000ee20000300800 */
[----:B-1----:R-:W-:-:S03]  /*102f0*/  IMAD.SHL.U32 R5, R7, 0x4, RZ ;  /* 0x0000000407057824 */ /* 0x002fc600078e00ff */
[----:B------:R-:W-:Y:S04]  /*10300*/  STL [R1+0x414], R8 ;  /* 0x0004140801007387 */ /* 0x000fe80000100800 */
[----:B------:R-:W3:Y:S04]  /*10310*/  LDL.LU R156, [R1+0x34] ;  /* 0x00003400019c7983 */ /* 0x000ee80000300800 */
[----:B------:R1:W-:Y:S04]  /*10320*/  STL [R1+0x410], R5 ;  /* 0x0004100501007387 */ /* 0x0003e80000100800 */
[----:B------:R-:W4:Y:S04]  /*10330*/  LDL.LU R155, [R1+0x37c] ;  /* 0x00037c00019b7983 */ /* 0x000f280000300800 */
        /* <DEDUP_REMOVED lines=21> */
[----:B------:R-:W4:Y:S04]  /*10490*/  LDL R9, [R1+0x60c] ;  /* 0x00060c0001097983 */ /* 0x000f280000100800 */
[----:B-1----:R-:W4:Y:S04]  /*104a0*/  LDL.LU R5, [R1+0xb4] ;  /* 0x0000b40001057983 */ /* 0x002f280000300800 */
[----:B------:R-:W4:Y:S04]  /*104b0*/  LDL R8, [R1+0x610] ;  /* 0x0006100001087983 */ /* 0x000f280000100800 */
[----:B------:R-:W4:Y:S01]  /*104c0*/  LDL.LU R7, [R1+0xb8] ;  /* 0x0000b80001077983 */ /* 0x000f220000300800 */
[C---:B--2---:R-:W-:Y:S01]  /*104d0*/  SHF.L.U64.HI R159, R6.reuse, 0x2, R4 ;  /* 0x00000002069f7819 */ /* 0x044fe20000010204 */
[----:B------:R-:W-:-:S02]  /*104e0*/  IMAD.SHL.U32 R158, R6, 0x4, RZ ;  /* 0x00000004069e7824 */ /* 0x000fc400078e00ff */
[----:B------:R-:W2:Y:S04]  /*104f0*/  LDL R4, [R1+0x720] ;  /* 0x0007200001047983 */ /* 0x000ea80000100800 */
[----:B------:R3:W-:Y:S04]  /*10500*/  STL [R1+0x40c], R159 ;  /* 0x00040c9f01007387 */ /* 0x0007e80000100800 */
[----:B------:R-:W2:Y:S04]  /*10510*/  LDL.LU R6, [R1+0xbc] ;  /* 0x0000bc0001067983 */ /* 0x000ea80000300800 */
[----:B------:R1:W-:Y:S01]  /*10520*/  STL [R1+0x408], R158 ;  /* 0x0004089e01007387 */ /* 0x0003e20000100800 */
[----:B---3--:R-:W-:-:S02]  /*10530*/  SHF.L.U64.HI R159, R156, 0x2, R157 ;  /* 0x000000029c9f7819 */ /* 0x008fc4000001029d */
[----:B-1----:R-:W-:-:S03]  /*10540*/  SHF.L.U32 R158, R156, 0x2, RZ ;  /* 0x000000029c9e7819 */ /* 0x002fc600000006ff */
[----:B------:R-:W-:Y:S01]  /*10550*/  STL [R1+0x404], R159 ;  /* 0x0004049f01007387 */ /* 0x000fe20000100800 */
[C---:B----4-:R-:W-:Y:S01]  /*10560*/  SHF.L.U64.HI R157, R154.reuse, 0x2, R155 ;  /* 0x000000029a9d7819 */ /* 0x050fe2000001029b */
[----:B------:R-:W-:Y:S02]  /*10570*/  IMAD.SHL.U32 R156, R154, 0x4, RZ ;  /* 0x000000049a9c7824 */ /* 0x000fe400078e00ff */
[----:B------:R-:W-:Y:S01]  /*10580*/  STL [R1+0x400], R158 ;  /* 0x0004009e01007387 */ /* 0x000fe20000100800 */
[C---:B------:R-:W-:Y:S01]  /*10590*/  SHF.L.U64.HI R155, R152.reuse, 0x2, R153 ;  /* 0x00000002989b7819 */ /* 0x040fe20000010299 */
[----:B------:R-:W-:Y:S02]  /*105a0*/  IMAD.SHL.U32 R154, R152, 0x4, RZ ;  /* 0x00000004989a7824 */ /* 0x000fe400078e00ff */
[----:B------:R1:W-:Y:S04]  /*105b0*/  STL [R1+0x3fc], R157 ;  /* 0x0003fc9d01007387 */ /* 0x0003e80000100800 */
[----:B------:R-:W-:Y:S01]  /*105c0*/  STL [R1+0x3f8], R156 ;  /* 0x0003f89c01007387 */ /* 0x000fe20000100800 */
[C---:B------:R-:W-:Y:S01]  /*105d0*/  SHF.L.U64.HI R153, R150.reuse, 0x2, R151 ;  /* 0x0000000296997819 */ /* 0x040fe20000010297 */
[----:B------:R-:W-:-:S02]  /*105e0*/  IMAD.SHL.U32 R152, R150, 0x4, RZ ;  /* 0x0000000496987824 */ /* 0x000fc400078e00ff */
[----:B------:R-:W-:Y:S04]  /*105f0*/  STL [R1+0x3f4], R155 ;  /* 0x0003f49b01007387 */ /* 0x000fe80000100800 */
[----:B------:R-:W-:Y:S01]  /*10600*/  STL [R1+0x3f0], R154 ;  /* 0x0003f09a01007387 */ /* 0x000fe20000100800 */
[C---:B------:R-:W-:Y:S01]  /*10610*/  SHF.L.U64.HI R151, R148.reuse, 0x2, R149 ;  /* 0x0000000294977819 */ /* 0x040fe20000010295 */
[----:B------:R-:W-:Y:S02]  /*10620*/  IMAD.SHL.U32 R150, R148, 0x4, RZ ;  /* 0x0000000494967824 */ /* 0x000fe400078e00ff */
[----:B------:R-:W-:Y:S04]  /*10630*/  STL [R1+0x3e4], R153 ;  /* 0x0003e49901007387 */ /* 0x000fe80000100800 */
[----:B------:R-:W-:Y:S01]  /*10640*/  STL [R1+0x3e0], R152 ;  /* 0x0003e09801007387 */ /* 0x000fe20000100800 */
[C---:B------:R-:W-:Y:S01]  /*10650*/  SHF.L.U64.HI R149, R146.reuse, 0x2, R147 ;  /* 0x0000000292957819 */ /* 0x040fe20000010293 */
[----:B------:R-:W-:-:S02]  /*10660*/  IMAD.SHL.U32 R148, R146, 0x4, RZ ;  /* 0x0000000492947824 */ /* 0x000fc400078e00ff */
[----:B------:R-:W-:Y:S04]  /*10670*/  STL [R1+0x3dc], R151 ;  /* 0x0003dc9701007387 */ /* 0x000fe80000100800 */
[----:B------:R-:W-:Y:S01]  /*10680*/  STL [R1+0x3d8], R150 ;  /* 0x0003d89601007387 */ /* 0x000fe20000100800 */
[C---:B------:R-:W-:Y:S02]  /*10690*/  SHF.L.U64.HI R147, R144.reuse, 0x2, R145 ;  /* 0x0000000290937819 */ /* 0x040fe40000010291 */
[----:B------:R-:W-:Y:S01]  /*106a0*/  SHF.L.U32 R146, R144, 0x2, RZ ;  /* 0x0000000290927819 */ /* 0x000fe200000006ff */
        /* <DEDUP_REMOVED lines=23> */
[----:B------:R-:W-:Y:S04]  /*10820*/  STL [R1+0x3a8], R14 ;  /* 0x0003a80e01007387 */ /* 0x000fe80000100800 */
[----:B------:R-:W-:Y:S01]  /*10830*/  STL [R1+0x3a4], R13 ;  /* 0x0003a40d01007387 */ /* 0x000fe20000100800 */
[----:B------:R-:W-:-:S03]  /*10840*/  SHF.L.U64.HI R9, R7, 0x2, R8 ;  /* 0x0000000207097819 */ /* 0x000fc60000010208 */
[----:B------:R-:W-:Y:S01]  /*10850*/  STL [R1+0x3a0], R12 ;  /* 0x0003a00c01007387 */ /* 0x000fe20000100800 */
[----:B------:R-:W-:-:S03]  /*10860*/  IMAD.SHL.U32 R5, R7, 0x4, RZ ;  /* 0x0000000407057824 */ /* 0x000fc600078e00ff */
[----:B------:R-:W-:Y:S04]  /*10870*/  STL [R1+0x39c], R11 ;  /* 0x00039c0b01007387 */ /* 0x000fe80000100800 */
[----:B------:R-:W-:Y:S04]  /*10880*/  STL [R1+0x398], R10 ;  /* 0x0003980a01007387 */ /* 0x000fe80000100800 */
[----:B------:R-:W3:Y:S04]  /*10890*/  LDL R8, [R1+0x724] ;  /* 0x0007240001087983 */ /* 0x000ee80000100800 */
[----:B------:R-:W-:Y:S04]  /*108a0*/  STL [R1+0x394], R9 ;  /* 0x0003940901007387 */ /* 0x000fe80000100800 */
[----:B------:R-:W3:Y:S04]  /*108b0*/  LDL.LU R7, [R1+0xc0] ;  /* 0x0000c00001077983 */ /* 0x000ee80000300800 */
[----:B------:R2:W-:Y:S04]  /*108c0*/  STL [R1+0x390], R5 ;  /* 0x0003900501007387 */ /* 0x0005e80000100800 */
[----:B-1----:R-:W4:Y:S01]  /*108d0*/  LDL.LU R157, [R1+0x728] ;  /* 0x00072800019d7983 */ /* 0x002f220000300800 */
[C---:B--2---:R-:W-:Y:S01]  /*108e0*/  SHF.L.U64.HI R5, R6.reuse, 0x2, R4 ;  /* 0x0000000206057819 */ /* 0x044fe20000010204 */
[----:B------:R-:W-:-:S04]  /*108f0*/  IMAD.SHL.U32 R4, R6, 0x4, RZ ;  /* 0x0000000406047824 */ /* 0x000fc800078e00ff */
[----:B------:R1:W-:Y:S04]  /*10900*/  STL [R1+0x38c], R5 ;  /* 0x00038c0501007387 */ /* 0x0003e80000100800 */
[----:B------:R-:W4:Y:S04]  /*10910*/  LDL.LU R156, [R1+0xc4] ;  /* 0x0000c400019c7983 */ /* 0x000f280000300800 */
        /* <DEDUP_REMOVED lines=24> */
[----:B-1----:R-:W4:Y:S04]  /*10aa0*/  LDL.LU R5, [R1+0x114] ;  /* 0x0001140001057983 */ /* 0x002f280000300800 */
[----:B------:R-:W4:Y:S04]  /*10ab0*/  LDL.LU R6, [R1+0x75c] ;  /* 0x00075c0001067983 */ /* 0x000f280000300800 */
[----:B--2---:R-:W2:Y:S01]  /*10ac0*/  LDL.LU R4, [R1+0x118] ;  /* 0x0001180001047983 */ /* 0x004ea20000300800 */
[C---:B---3--:R-:W-:Y:S01]  /*10ad0*/  SHF.L.U64.HI R8, R7.reuse, 0x2, R8 ;  /* 0x0000000207087819 */ /* 0x048fe20000010208 */
[----:B------:R-:W-:-:S02]  /*10ae0*/  IMAD.SHL.U32 R158, R7, 0x4, RZ ;  /* 0x00000004079e7824 */ /* 0x000fc400078e00ff */
[----:B------:R-:W3:Y:S04]  /*10af0*/  LDL.LU R7, [R1+0x760] ;  /* 0x0007600001077983 */ /* 0x000ee80000300800 */
[----:B------:R1:W-:Y:S04]  /*10b00*/  STL [R1+0x384], R8 ;  /* 0x0003840801007387 */ /* 0x0003e80000100800 */
[----:B-1----:R-:W3:Y:S04]  /*10b10*/  LDL.LU R8, [R1+0x11c] ;  /* 0x00011c0001087983 */ /* 0x002ee80000300800 */
[----:B------:R4:W-:Y:S02]  /*10b20*/  STL [R1+0x380], R158 ;  /* 0x0003809e01007387 */ /* 0x0009e40000100800 */
[C---:B----4-:R-:W-:Y:S01]  /*10b30*/  SHF.L.U64.HI R158, R156.reuse, 0x2, R157 ;  /* 0x000000029c9e7819 */ /* 0x050fe2000001029d */
[----:B------:R-:W-:-:S04]  /*10b40*/  IMAD.SHL.U32 R157, R156, 0x4, RZ ;  /* 0x000000049c9d7824 */ /* 0x000fc800078e00ff */
[----:B------:R-:W-:Y:S01]  /*10b50*/  STL [R1+0x37c], R158 ;  /* 0x00037c9e01007387 */ /* 0x000fe20000100800 */
[C---:B------:R-:W-:Y:S01]  /*10b60*/  SHF.L.U64.HI R156, R154.reuse, 0x2, R155 ;  /* 0x000000029a9c7819 */ /* 0x040fe2000001029b */
[----:B------:R-:W-:Y:S02]  /*10b70*/  IMAD.SHL.U32 R155, R154, 0x4, RZ ;  /* 0x000000049a9b7824 */ /* 0x000fe400078e00ff */
[----:B------:R1:W-:Y:S01]  /*10b80*/  STL [R1+0x378], R157 ;  /* 0x0003789d01007387 */ /* 0x0003e20000100800 */
        /* <DEDUP_REMOVED lines=43> */
[----:B--2---:R-:W-:-:S03]  /*10e40*/  SHF.L.U64.HI R5, R4, 0x2, R6 ;  /* 0x0000000204057819 */ /* 0x004fc60000010206 */
[----:B------:R-:W-:Y:S04]  /*10e50*/  STL [R1+0x320], R11 ;  /* 0x0003200b01007387 */ /* 0x000fe80000100800 */
[----:B------:R-:W-:Y:S04]  /*10e60*/  STL [R1+0x31c], R10 ;  /* 0x00031c0a01007387 */ /* 0x000fe80000100800 */
[----:B------:R-:W2:Y:S04]  /*10e70*/  LDL.LU R6, [R1+0x764] ;  /* 0x0007640001067983 */ /* 0x000ea80000300800 */
[----:B------:R-:W-:Y:S04]  /*10e80*/  STL [R1+0x318], R9 ;  /* 0x0003180901007387 */ /* 0x000fe80000100800 */
[----:B-1----:R-:W2:Y:S04]  /*10e90*/  LDL.LU R157, [R1+0x120] ;  /* 0x00012000019d7983 */ /* 0x002ea80000300800 */
[----:B------:R1:W-:Y:S02]  /*10ea0*/  STL [R1+0x314], R5 ;  /* 0x0003140501007387 */ /* 0x0003e40000100800 */
[----:B-1----:R-:W-:Y:S01]  /*10eb0*/  IMAD.SHL.U32 R5, R4, 0x4, RZ ;  /* 0x0000000404057824 */ /* 0x002fe200078e00ff */
[----:B---3--:R-:W-:-:S02]  /*10ec0*/  SHF.L.U64.HI R4, R8, 0x2, R7 ;  /* 0x0000000208047819 */ /* 0x008fc40000010207 */
[----:B------:R-:W3:Y:S04]  /*10ed0*/  LDL.LU R7, [R1+0x768] ;  /* 0x0007680001077983 */ /* 0x000ee80000300800 */
[----:B------:R-:W-:Y:S04]  /*10ee0*/  STL [R1+0x310], R5 ;  /* 0x0003100501007387 */ /* 0x000fe80000100800 */
[----:B------:R-:W3:Y:S04]  /*10ef0*/  LDL.LU R156, [R1+0x124] ;  /* 0x00012400019c7983 */ /* 0x000ee80000300800 */
[----:B------:R1:W-:Y:S04]  /*10f00*/  STL [R1+0x30c], R4 ;  /* 0x00030c0401007387 */ /* 0x0003e80000100800 */
[----:B------:R-:W4:Y:S04]  /*10f10*/  LDL.LU R155, [R1+0x76c] ;  /* 0x00076c00019b7983 */ /* 0x000f280000300800 */
[----:B------:R-:W4:Y:S01]  /*10f20*/  LDL.LU R154, [R1+0x128] ;  /* 0x00012800019a7983 */ /* 0x000f220000300800 */
[----:B-1----:R-:W-:-:S05]  /*10f30*/  SHF.L.U32 R4, R8, 0x2, RZ ;  /* 0x0000000208047819 */ /* 0x002fca00000006ff */
        /* <DEDUP_REMOVED lines=24> */
[----:B------:R-:W4:Y:S01]  /*110c0*/  LDL.LU R8, [R1+0x79c] ;  /* 0x00079c0001087983 */ /* 0x000f220000300800 */
[----:B--2---:R-:W-:-:S03]  /*110d0*/  SHF.L.U64.HI R158, R157, 0x2, R6 ;  /* 0x000000029d9e7819 */ /* 0x004fc60000010206 */
[----:B------:R-:W2:Y:S04]  /*110e0*/  LDL.LU R6, [R1+0x178] ;  /* 0x0001780001067983 */ /* 0x000ea80000300800 */
[----:B------:R1:W-:Y:S02]  /*110f0*/  STL [R1+0x304], R158 ;  /* 0x0003049e01007387 */ /* 0x0003e40000100800 */
[----:B-1----:R-:W-:Y:S01]  /*11100*/  IMAD.SHL.U32 R158, R157, 0x4, RZ ;  /* 0x000000049d9e7824 */ /* 0x002fe200078e00ff */
[C---:B---3--:R-:W-:Y:S02]  /*11110*/  SHF.L.U64.HI R157, R156.reuse, 0x2, R7 ;  /* 0x000000029c9d7819 */ /* 0x048fe40000010207 */
[----:B------:R-:W3:Y:S01]  /*11120*/  LDL.LU R7, [R1+0x7a0] ;  /* 0x0007a00001077983 */ /* 0x000ee20000300800 */
[----:B------:R-:W-:-:S03]  /*11130*/  IMAD.SHL.U32 R156, R156, 0x4, RZ ;  /* 0x000000049c9c7824 */ /* 0x000fc600078e00ff */
[----:B------:R-:W-:Y:S01]  /*11140*/  STL [R1+0x300], R158 ;  /* 0x0003009e01007387 */ /* 0x000fe20000100800 */
[C---:B----4-:R-:W-:Y:S01]  /*11150*/  SHF.L.U64.HI R155, R154.reuse, 0x2, R155 ;  /* 0x000000029a9b7819 */ /* 0x050fe2000001029b */
[----:B------:R-:W-:Y:S02]  /*11160*/  IMAD.SHL.U32 R154, R154, 0x4, RZ ;  /* 0x000000049a9a7824 */ /* 0x000fe400078e00ff */
[----:B------:R-:W-:Y:S04]  /*11170*/  STL [R1+0x2fc], R157 ;  /* 0x0002fc9d01007387 */ /* 0x000fe80000100800 */
[----:B------:R-:W-:Y:S04]  /*11180*/  STL [R1+0x2f8], R156 ;  /* 0x0002f89c01007387 */ /* 0x000fe80000100800 */
[----:B------:R-:W-:Y:S01]  /*11190*/  STL [R1+0x2f4], R155 ;  /* 0x0002f49b01007387 */ /* 0x000fe20000100800 */
[C---:B------:R-:W-:Y:S01]  /*111a0*/  SHF.L.U64.HI R153, R152.reuse, 0x2, R153 ;  /* 0x0000000298997819 */ /* 0x040fe20000010299 */
[----:B------:R-:W-:-:S02]  /*111b0*/  IMAD.SHL.U32 R152, R152, 0x4, RZ ;  /* 0x0000000498987824 */ /* 0x000fc400078e00ff */
[----:B------:R-:W-:Y:S01]  /*111c0*/  STL [R1+0x2f0], R154 ;  /* 0x0002f09a01007387 */ /* 0x000fe20000100800 */
[C---:B------:R-:W-:Y:S01]  /*111d0*/  SHF.L.U64.HI R151, R150.reuse, 0x2, R151 ;  /* 0x0000000296977819 */ /* 0x040fe20000010297 */
[----:B------:R-:W-:Y:S02]  /*111e0*/  IMAD.SHL.U32 R150, R150, 0x4, RZ ;  /* 0x0000000496967824 */ /* 0x000fe400078e00ff */
        /* <DEDUP_REMOVED lines=36> */
[----:B------:R-:W-:Y:S04]  /*11430*/  STL [R1+0x2a4], R11 ;  /* 0x0002a40b01007387 */ /* 0x000fe80000100800 */
[----:B------:R1:W-:Y:S04]  /*11440*/  STL [R1+0x2a0], R10 ;  /* 0x0002a00a01007387 */ /* 0x0003e80000100800 */
[----:B------:R-:W-:Y:S04]  /*11450*/  STL [R1+0x29c], R5 ;  /* 0x00029c0501007387 */ /* 0x000fe80000100800 */
[----:B------:R2:W-:Y:S01]  /*11460*/  STL [R1+0x298], R4 ;  /* 0x0002980401007387 */ /* 0x0005e20000100800 */
[----:B-1----:R-:W-:-:S05]  /*11470*/  IMAD.MOV.U32 R10, RZ, RZ, 0x1f ;  /* 0x0000001fff0a7424 */ /* 0x002fca00078e00ff */
[----:B------:R-:W-:Y:S02]  /*11480*/  IADD3 R10, R10, c[0x0][0x180], RZ ;  /* 0x000060000a0a7a10 */ /* 0x000fe40007ffe0ff */
[C---:B--2---:R-:W-:Y:S01]  /*11490*/  SHF.L.U64.HI R4, R6.reuse, 0x2, R8 ;  /* 0x0000000206047819 */ /* 0x044fe20000010208 */
[----:B------:R-:W-:Y:S02]  /*114a0*/  IMAD.SHL.U32 R5, R6, 0x4, RZ ;  /* 0x0000000406057824 */ /* 0x000fe400078e00ff */
[----:B------:R-:W-:Y:S02]  /*114b0*/  IMAD.MOV.U32 R8, RZ, RZ, c[0x0][0x188] ;  /* 0x00006200ff087624 */ /* 0x000fe400078e00ff */
[----:B------:R-:W-:Y:S04]  /*114c0*/  STL [R1+0x294], R4 ;  /* 0x0002940401007387 */ /* 0x000fe80000100800 */
[----:B------:R1:W-:Y:S01]  /*114d0*/  STL [R1+0x290], R5 ;  /* 0x0002900501007387 */ /* 0x0003e20000100800 */
[C---:B------:R-:W-:Y:S01]  /*114e0*/  SHF.L.U32 R6, R8.reuse, 0x5, RZ ;  /* 0x0000000508067819 */ /* 0x040fe200000006ff */
[----:B------:R-:W-:-:S02]  /*114f0*/  IMAD.SHL.U32 R8, R8, 0x20, RZ ;  /* 0x0000002008087824 */ /* 0x000fc400078e00ff */
[----:B-1----:R-:W-:-:S04]  /*11500*/  IMAD.MOV.U32 R5, RZ, RZ, c[0x0][0x18c] ;  /* 0x00006300ff057624 */ /* 0x002fc800078e00ff */
[----:B------:R-:W-:Y:S01]  /*11510*/  IMAD.SHL.U32 R5, R5, 0x20, RZ ;  /* 0x0000002005057824 */ /* 0x000fe200078e00ff */
[----:B---3--:R-:W-:Y:S02]  /*11520*/  SHF.L.U64.HI R4, R9, 0x2, R7 ;  /* 0x0000000209047819 */ /* 0x008fe40000010207 */
[----:B------:R-:W-:-:S03]  /*11530*/  SHF.R.S32.HI R7, RZ, 0x1f, R10 ;  /* 0x0000001fff077819 */ /* 0x000fc6000001140a */
[----:B------:R1:W-:Y:S01]  /*11540*/  STL [R1+0x28c], R4 ;  /* 0x00028c0401007387 */ /* 0x0003e20000100800 */
[----:B------:R-:W-:Y:S02]  /*11550*/  LEA.HI R7, R7, R10, RZ, 0x5 ;  /* 0x0000000a07077211 */ /* 0x000fe400078f28ff */
[----:B------:R-:W-:Y:S02]  /*11560*/  SHF.R.S32.HI R5, RZ, 0x1f, R5 ;  /* 0x0000001fff057819 */ /* 0x000fe40000011405 */
[----:B------:R-:W-:Y:S01]  /*11570*/  SHF.L.U32 R10, R9, 0x2, RZ ;  /* 0x00000002090a7819 */ /* 0x000fe200000006ff */
[----:B-1----:R-:W-:Y:S01]  /*11580*/  IMAD.MOV.U32 R4, RZ, RZ, c[0x0][0x18c] ;  /* 0x00006300ff047624 */ /* 0x002fe200078e00ff */
[----:B------:R-:W-:-:S03]  /*11590*/  SHF.R.S32.HI R8, RZ, 0x1f, R8 ;  /* 0x0000001fff087819 */ /* 0x000fc60000011408 */
[----:B------:R-:W-:Y:S01]  /*115a0*/  IMAD.SHL.U32 R4, R4, 0x20, RZ ;  /* 0x0000002004047824 */ /* 0x000fe200078e00ff */
[----:B------:R1:W-:Y:S04]  /*115b0*/  STL [R1+0x288], R10 ;  /* 0x0002880a01007387 */ /* 0x0003e80000100800 */
[----:B------:R-:W-:Y:S02]  /*115c0*/  SHF.L.U64.HI R9, R4, 0x2, R5 ;  /* 0x0000000204097819 */ /* 0x000fe40000010205 */
[----:B------:R-:W-:Y:S02]  /*115d0*/  SHF.L.U64.HI R5, R6, 0x2, R8 ;  /* 0x0000000206057819 */ /* 0x000fe40000010208 */
[----:B------:R-:W-:Y:S01]  /*115e0*/  SHF.R.S32.HI R4, RZ, 0x5, R7 ;  /* 0x00000005ff047819 */ /* 0x000fe20000011407 */
[----:B------:R-:W2:Y:S04]  /*115f0*/  LDL R6, [R1+0x278] ;  /* 0x0002780001067983 */ /* 0x000ea80000100800 */
[----:B------:R-:W3:Y:S01]  /*11600*/  LDL R7, [R1+0x284] ;  /* 0x0002840001077983 */ /* 0x000ee20000100800 */
[----:B------:R-:W-:Y:S01]  /*11610*/  IADD3 R144, R4, -0x5, RZ ;  /* 0xfffffffb04907810 */ /* 0x000fe20007ffe0ff */
[----:B------:R-:W-:Y:S01]  /*11620*/  CS2R R16, SRZ ;  /* 0x0000000000107805 */ /* 0x000fe2000001ff00 */
[----:B------:R-:W-:Y:S01]  /*11630*/  CS2R R18, SRZ ;  /* 0x0000000000127805 */ /* 0x000fe2000001ff00 */
[----:B------:R-:W-:Y:S01]  /*11640*/  CS2R R12, SRZ ;  /* 0x00000000000c7805 */ /* 0x000fe2000001ff00 */
[----:B------:R-:W-:Y:S01]  /*11650*/  CS2R R14, SRZ ;  /* 0x00000000000e7805 */ /* 0x000fe2000001ff00 */
[----:B------:R-:W-:Y:S01]  /*11660*/  CS2R R8, SRZ ;  /* 0x0000000000087805 */ /* 0x000fe2000001ff00 */
[----:B-1----:R-:W-:Y:S01]  /*11670*/  CS2R R10, SRZ ;  /* 0x00000000000a7805 */ /* 0x002fe2000001ff00 */
        /* <DEDUP_REMOVED lines=10> */
[----:B--2---:R-:W-:-:S02]  /*11720*/  LOP3.LUT R5, R6, 0x20, RZ, 0x3c, !PT ;  /* 0x0000002006057812 */ /* 0x004fc400078e3cff */
[----:B---3--:R-:W-:-:S06]  /*11730*/  LOP3.LUT R4, R7, 0x40, RZ, 0x3c, !PT ;  /* 0x0000004007047812 */ /* 0x008fcc00078e3cff */
.L_x_1:
[----:B------:R-:W2:Y:S01]  /*11740*/  LDL.LU R4, [R1+0x258] ;  /* 0x0002580001047983 */ /* 0x000ea20000300800 */
[----:B------:R-:W-:-:S04]  /*11750*/  DEPBAR.LE SB0, 0x8 ;  /* 0x000082000000791a */ /* 0x000fc80000000000 */
[----:B------:R-:W1:Y:S04]  /*11760*/  S2R R6, SR_TID.X ;  /* 0x0000000000067919 */ /* 0x000e680000002100 */
[----:B------:R-:W3:Y:S04]  /*11770*/  S2R R5, SR_TID.X ;  /* 0x0000000000057919 */ /* 0x000ee80000002100 */
[----:B------:R-:W4:Y:S04]  /*11780*/  S2R R144, SR_TID.X ;  /* 0x0000000000907919 */ /* 0x000f280000002100 */
[----:B------:R-:W-:Y:S04]  /*11790*/  STL [R1+0x858], R176 ;  /* 0x000858b001007387 */ /* 0x000fe80000100800 */
[----:B------:R-:W-:Y:S04]  /*117a0*/  STL [R1+0x854], R177 ;  /* 0x000854b101007387 */ /* 0x000fe80000100800 */
[----:B------:R-:W-:Y:S01]  /*117b0*/  STL [R1+0x850], R178 ;  /* 0x000850b201007387 */ /* 0x000fe20000100800 */
[----:B-1----:R-:W-:-:S03]  /*117c0*/  LOP3.LUT R6, R6, 0x60, RZ, 0xc0, !PT ;  /* 0x0000006006067812 */ /* 0x002fc600078ec0ff */
[----:B------:R-:W-:Y:S01]  /*117d0*/  STL [R1+0x84c], R179 ;  /* 0x00084cb301007387 */ /* 0x000fe20000100800 */
[----:B---3--:R-:W-:-:S03]  /*117e0*/  LOP3.LUT R7, R5, 0x1c, RZ, 0xc0, !PT ;  /* 0x0000001c05077812 */ /* 0x008fc600078ec0ff */
[----:B------:R-:W-:Y:S01]  /*117f0*/  STL [R1+0x7b0], R3 ;  /* 0x0007b00301007387 */ /* 0x000fe20000100800 */
[----:B------:R-:W-:Y:S02]  /*11800*/  LOP3.LUT R5, R5, 0x3, RZ, 0xc0, !PT ;  /* 0x0000000305057812 */ /* 0x000fe400078ec0ff */
[----:B----4-:R-:W-:Y:S01]  /*11810*/  LOP3.LUT R145, R144, 0x1c, RZ, 0xc0, !PT ;  /* 0x0000001c90917812 */ /* 0x010fe200078ec0ff */
[----:B------:R-:W-:Y:S01]  /*11820*/  IMAD R7, R6, 0x2, R7 ;  /* 0x0000000206077824 */ /* 0x000fe200078e0207 */
[----:B------:R-:W-:Y:S01]  /*11830*/  STL [R1+0x7ac], R2 ;  /* 0x0007ac0201007387 */ /* 0x000fe20000100800 */
[----:B------:R-:W-:-:S03]  /*11840*/  IMAD R5, R5, 0x820, RZ ;  /* 0x0000082005057824 */ /* 0x000fc600078e02ff */
[----:B------:R-:W1:Y:S02]  /*11850*/  S2R R6, SR_TID.X ;  /* 0x0000000000067919 */ /* 0x000e640000002100 */
[----:B------:R-:W-:Y:S01]  /*11860*/  LOP3.LUT R5, R5, R7, RZ, 0x3c, !PT ;  /* 0x0000000705057212 */ /* 0x000fe200078e3cff */
[----:B------:R-:W-:Y:S01]  /*11870*/  IMAD.SHL.U32 R7, R144, 0x2, RZ ;  /* 0x0000000290077824 */ /* 0x000fe200078e00ff */
[----:B------:R3:W-:Y:S04]  /*11880*/  STL [R1+0x7a8], R0 ;  /* 0x0007a80001007387 */ /* 0x0007e80000100800 */
[----:B------:R-:W-:Y:S01]  /*11890*/  STL [R1+0x7a4], R252 ;  /* 0x0007a4fc01007387 */ /* 0x000fe20000100800 */
[----:B-1----:R-:W-:Y:S02]  /*118a0*/  LOP3.LUT R146, R6, 0x60, RZ, 0xc0, !PT ;  /* 0x0000006006927812 */ /* 0x002fe400078ec0ff */
[----:B------:R-:W-:-:S02]  /*118b0*/  LOP3.LUT R6, R144, 0x7, RZ, 0xc0, !PT ;  /* 0x0000000790067812 */ /* 0x000fc400078ec0ff */
[----:B------:R-:W-:Y:S01]  /*118c0*/  LOP3.LUT R144, R144, 0x3, RZ, 0xc0, !PT ;  /* 0x0000000390907812 */ /* 0x000fe200078ec0ff */
[----:B------:R-:W-:Y:S02]  /*118d0*/  IMAD R145, R146, 0x2, R145 ;  /* 0x0000000292917824 */ /* 0x000fe400078e0291 */
[----:B------:R-:W-:Y:S02]  /*118e0*/  IMAD R6, R6, 0x90, RZ ;  /* 0x0000009006067824 */ /* 0x000fe400078e02ff */
[----:B------:R-:W-:-:S03]  /*118f0*/  IMAD R144, R144, 0x820, RZ ;  /* 0x0000082090907824 */ /* 0x000fc600078e02ff */
[----:B------:R-:W-:Y:S02]  /*11900*/  LOP3.LUT R6, R6, 0x30, R7, 0x78, !PT ;  /* 0x0000003006067812 */ /* 0x000fe400078e7807 */
[----:B------:R-:W-:-:S04]  /*11910*/  LOP3.LUT R144, R144, R145, RZ, 0x3c, !PT ;  /* 0x0000009190907212 */ /* 0x000fc800078e3cff */
[----:B------:R-:W-:Y:S01]  /*11920*/  LOP3.LUT R144, R144, 0x20, RZ, 0x3c, !PT ;  /* 0x0000002090907812 */ /* 0x000fe200078e3cff */
[----:B------:R-:W-:Y:S01]  /*11930*/  BAR.SYNC.DEFER_BLOCKING 0x0 ;  /* 0x0000000000007b1d */ /* 0x000fe20000010000 */
[----:B--2---:R-:W-:-:S04]  /*11940*/  IADD3 R4, R4, 0x1, RZ ;  /* 0x0000000104047810 */ /* 0x004fc80007ffe0ff */
[----:B------:R-:W-:-:S04]  /*11950*/  ISETP.GT.AND P0, PT, R4, 0x4, PT ;  /* 0x000000040400780c */ /* 0x000fc80003f04270 */
[----:B---3--:R-:W-:-:S04]  /*11960*/  SEL R0, R4, RZ, !P0 ;  /* 0x000000ff04007207 */ /* 0x008fc80004000000 */
[C---:B------:R-:W-:Y:S01]  /*11970*/  LEA R6, R0.reuse, R6, 0xd ;  /* 0x0000000600067211 */ /* 0x040fe200078e68ff */
[C---:B------:R-:W-:Y:S01]  /*11980*/  IMAD R5, R0.reuse, 0x10000, R5 ;  /* 0x0001000000057824 */ /* 0x040fe200078e0205 */
[----:B------:R-:W-:Y:S01]  /*11990*/  STL [R1+0x258], R0 ;  /* 0x0002580001007387 */ /* 0x000fe20000100800 */
[----:B------:R-:W-:-:S03]  /*119a0*/  IMAD R4, R0, 0x10000, R144 ;  /* 0x0001000000047824 */ /* 0x000fc600078e0290 */
[----:B------:R-:W-:Y:S04]  /*119b0*/  LDS R200, [R5+0x200] ;  /* 0x0002000005c87984 */ /* 0x000fe80000000800 */
[----:B------:R-:W-:Y:S04]  /*119c0*/  LDS R202, [R5+0x2200] ;  /* 0x0022000005ca7984 */ /* 0x000fe80000000800 */
[----:B------:R-:W-:Y:S04]  /*119d0*/  LDS R201, [R4+0x200] ;  /* 0x0002000004c97984 */ /* 0x000fe80000000800 */
[----:B------:R-:W-:Y:S04]  /*119e0*/  LDS R203, [R4+0x2200] ;  /* 0x0022000004cb7984 */ /* 0x000fe80000000800 */
[----:B------:R-:W1:Y:S04]  /*119f0*/  LDSM.16.M88.4 R152, [R6+0x50000] ;  /* 0x050000000698783b */ /* 0x000e680000000200 */
[----:B------:R-:W-:Y:S04]  /*11a00*/  LDS R196, [R5+0x300] ;  /* 0x0003000005c47984 */ /* 0x000fe80000000800 */
[----:B------:R-:W-:Y:S04]  /*11a10*/  LDS R198, [R5+0x2300] ;  /* 0x0023000005c67984 */ /* 0x000fe80000000800 */
[----:B------:R-:W-:Y:S04]  /*11a20*/  LDS R197, [R4+0x300] ;  /* 0x0003000004c57984 */ /* 0x000fe80000000800 */
[----:B------:R-:W2:Y:S04]  /*11a30*/  LDS R199, [R4+0x2300] ;  /* 0x0023000004c77984 */ /* 0x000ea80000000800 */
[----:B------:R-:W-:Y:S04]  /*11a40*/  LDS R192, [R5+0x400] ;  /* 0x0004000005c07984 */ /* 0x000fe80000000800 */
[----:B------:R-:W-:Y:S04]  /*11a50*/  LDS R194, [R5+0x2400] ;  /* 0x0024000005c27984 */ /* 0x000fe80000000800 */
[----:B------:R-:W-:Y:S04]  /*11a60*/  LDS R193, [R4+0x400] ;  /* 0x0004000004c17984 */ /* 0x000fe80000000800 */
[----:B------:R-:W3:Y:S04]  /*11a70*/  LDS R195, [R4+0x2400] ;  /* 0x0024000004c37984 */ /* 0x000ee80000000800 */
[----:B------:R-:W-:Y:S04]  /*11a80*/  LDS R188, [R5+0x500] ;  /* 0x0005000005bc7984 */ /* 0x000fe80000000800 */
[----:B------:R-:W-:Y:S01]  /*11a90*/  LDS R190, [R5+0x2500] ;  /* 0x0025000005be7984 */ /* 0x000fe20000000800 */
[-C--:B-1----:R-:W-:Y:S03]  /*11aa0*/  HMMA.1688.F32.TF32 R128, R200, R152.reuse, R128 ;  /* 0x00000098c880723c */ /* 0x082fe60000081080 */
[----:B------:R-:W-:Y:S04]  /*11ab0*/  LDS R189, [R4+0x500] ;  /* 0x0005000004bd7984 */ /* 0x000fe80000000800 */
[----:B------:R-:W-:Y:S04]  /*11ac0*/  LDS R191, [R4+0x2500] ;  /* 0x0025000004bf7984 */ /* 0x000fe80000000800 */
[----:B------:R-:W-:Y:S04]  /*11ad0*/  LDS R184, [R5+0x600] ;  /* 0x0006000005b87984 */ /* 0x000fe80000000800 */
[----:B------:R-:W-:Y:S01]  /*11ae0*/  LDS R186, [R5+0x2600] ;  /* 0x0026000005ba7984 */ /* 0x000fe20000000800 */
[-C--:B--2---:R-:W-:Y:S03]  /*11af0*/  HMMA.1688.F32.TF32 R112, R196, R152.reuse, R112 ;  /* 0x00000098c470723c */ /* 0x084fe60000081070 */
[----:B------:R-:W-:Y:S04]  /*11b00*/  LDS R185, [R4+0x600] ;  /* 0x0006000004b97984 */ /* 0x000fe80000000800 */
[----:B------:R-:W-:Y:S04]  /*11b10*/  LDS R187, [R4+0x2600] ;  /* 0x0026000004bb7984 */ /* 0x000fe80000000800 */
[----:B------:R-:W-:Y:S04]  /*11b20*/  LDS R180, [R5+0x700] ;  /* 0x0007000005b47984 */ /* 0x000fe80000000800 */
[----:B------:R-:W-:Y:S01]  /*11b30*/  LDS R182, [R5+0x2700] ;  /* 0x0027000005b67984 */ /* 0x000fe20000000800 */
[----:B---3--:R-:W-:Y:S03]  /*11b40*/  HMMA.1688.F32.TF32 R88, R192, R152, R88 ;  /* 0x00000098c058723c */ /* 0x008fe60000081058 */
[----:B------:R-:W-:Y:S04]  /*11b50*/  LDS R181, [R4+0x700] ;  /* 0x0007000004b57984 */ /* 0x000fe80000000800 */
[----:B------:R-:W1:Y:S01]  /*11b60*/  LDS R183, [R4+0x2700] ;  /* 0x0027000004b77984 */ /* 0x000e620000000800 */
[----:B------:R-:W-:-:S02]  /*11b70*/  IMAD.MOV.U32 R7, RZ, RZ, R113 ;  /* 0x000000ffff077224 */ /* 0x000fc400078e0071 */
[----:B------:R-:W-:Y:S01]  /*11b80*/  IMAD.MOV.U32 R2, RZ, RZ, R114 ;  /* 0x000000ffff027224 */ /* 0x000fe200078e0072 */
[----:B------:R-:W2:Y:S01]  /*11b90*/  LDSM.16.M88.4 R148, [R6+0x50400] ;  /* 0x050400000694783b */ /* 0x000ea20000000200 */
[----:B------:R-:W-:-:S03]  /*11ba0*/  IMAD.MOV.U32 R0, RZ, RZ, R115 ;  /* 0x000000ffff007224 */ /* 0x000fc600078e0073 */
[----:B------:R-:W-:Y:S04]  /*11bb0*/  STL [R1+0x848], R5 ;  /* 0x0008480501007387 */ /* 0x000fe80000100800 */
[----:B------:R-:W-:Y:S04]  /*11bc0*/  STL [R1+0x844], R154 ;  /* 0x0008449a01007387 */ /* 0x000fe80000100800 */
[----:B------:R-:W-:Y:S01]  /*11bd0*/  STL [R1+0x840], R155 ;  /* 0x0008409b01007387 */ /* 0x000fe20000100800 */
[----:B------:R-:W-:-:S03]  /*11be0*/  MOV R252, R91 ;  /* 0x0000005b00fc7202 */ /* 0x000fc60000000f00 */
[----:B------:R-:W-:Y:S04]  /*11bf0*/  STL.64 [R1+0x80], R128 ;  /* 0x0000808001007387 */ /* 0x000fe80000100a00 */
[----:B------:R-:W-:Y:S04]  /*11c00*/  STL.64 [R1+0x88], R130 ;  /* 0x0000888201007387 */ /* 0x000fe80000100a00 */
[----:B------:R-:W-:Y:S04]  /*11c10*/  STL [R1+0xa0], R112 ;  /* 0x0000a07001007387 */ /* 0x000fe80000100800 */
[----:B------:R-:W-:Y:S04]  /*11c20*/  STL.64 [R1+0x130], R88 ;  /* 0x0001305801007387 */ /* 0x000fe80000100a00 */
[----:B------:R3:W-:Y:S01]  /*11c30*/  STL [R1+0x138], R90 ;  /* 0x0001385a01007387 */ /* 0x0007e20000100800 */
[-C--:B-1----:R-:W-:Y:S03]  /*11c40*/  HMMA.1688.F32.TF32 R16, R180, R152.reuse, R16 ;  /* 0x00000098b410723c */ /* 0x082fe60000081010 */
[----:B------:R-:W-:Y:S04]  /*11c50*/  LDSM.16.M88.4 R144, [R6+0x50800] ;  /* 0x050800000690783b */ /* 0x000fe80000000200 */
[----:B------:R-:W-:Y:S01]  /*11c60*/  STL [R1+0x83c], R252 ;  /* 0x00083cfc01007387 */ /* 0x000fe20000100800 */
[-C--:B---3--:R-:W-:Y:S03]  /*11c70*/  HMMA.1688.F32.TF32 R88, R188, R152.reuse, R64 ;  /* 0x00000098bc58723c */ /* 0x088fe60000081040 */
[----:B------:R-:W-:Y:S04]  /*11c80*/  LDS R172, [R5] ;  /* 0x0000000005ac7984 */ /* 0x000fe80000000800 */
[----:B------:R-:W-:Y:S01]  /*11c90*/  LDS R174, [R5+0x2000] ;  /* 0x0020000005ae7984 */ /* 0x000fe20000000800 */
[----:B------:R-:W-:Y:S03]  /*11ca0*/  HMMA.1688.F32.TF32 R64, R184, R152, R40 ;  /* 0x00000098b840723c */ /* 0x000fe60000081028 */
[----:B------:R-:W-:Y:S04]  /*11cb0*/  LDS R173, [R4] ;  /* 0x0000000004ad7984 */ /* 0x000fe80000000800 */
[----:B------:R-:W1:Y:S01]  /*11cc0*/  LDS R175, [R4+0x2000] ;  /* 0x0020000004af7984 */ /* 0x000e620000000800 */
[-C--:B--2---:R-:W-:Y:S03]  /*11cd0*/  HMMA.1688.F32.TF32 R60, R188, R148.reuse, R60 ;  /* 0x00000094bc3c723c */ /* 0x084fe6000008103c */
[----:B------:R-:W-:Y:S04]  /*11ce0*/  LDS R204, [R5+0x100] ;  /* 0x0001000005cc7984 */ /* 0x000fe80000000800 */
[----:B------:R-:W-:Y:S04]  /*11cf0*/  LDS R206, [R5+0x2100] ;  /* 0x0021000005ce7984 */ /* 0x000fe80000000800 */
[----:B------:R-:W-:Y:S04]  /*11d00*/  STL.64 [R1+0x180], R88 ;  /* 0x0001805801007387 */ /* 0x000fe80000100a00 */
[----:B------:R-:W-:Y:S04]  /*11d10*/  STL.64 [R1+0x188], R90 ;  /* 0x0001885a01007387 */ /* 0x000fe80000100a00 */
[----:B------:R-:W2:Y:S04]  /*11d20*/  LDL.LU.64 R40, [R1+0x90] ;  /* 0x0000900001287983 */ /* 0x000ea80000300a00 */
[----:B------:R-:W-:Y:S04]  /*11d30*/  STL.64 [R1+0x1e0], R64 ;  /* 0x0001e04001007387 */ /* 0x000fe80000100a00 */
[----:B------:R3:W-:Y:S04]  /*11d40*/  STL.64 [R1+0x1e8], R66 ;  /* 0x0001e84201007387 */ /* 0x0007e80000100a00 */
[----:B------:R-:W2:Y:S04]  /*11d50*/  LDL.LU.64 R42, [R1+0x98] ;  /* 0x00009800012a7983 */ /* 0x000ea80000300a00 */
[----:B------:R-:W-:Y:S01]  /*11d60*/  STL.64 [R1+0x210], R16 ;  /* 0x0002101001007387 */ /* 0x000fe20000100a00 */
[-C--:B---3--:R-:W-:Y:S03]  /*11d70*/  HMMA.1688.F32.TF32 R64, R192, R148.reuse, R84 ;  /* 0x00000094c040723c */ /* 0x088fe60000081054 */
[----:B------:R3:W-:Y:S04]  /*11d80*/  STL.64 [R1+0x218], R18 ;  /* 0x0002181201007387 */ /* 0x0007e80000100a00 */
[----:B------:R-:W-:Y:S04]  /*11d90*/  LDS R205, [R4+0x100] ;  /* 0x0001000004cd7984 */ /* 0x000fe80000000800 */
[----:B------:R-:W4:Y:S01]  /*11da0*/  LDS R207, [R4+0x2100] ;  /* 0x0021000004cf7984 */ /* 0x000f220000000800 */
[-C--:B------:R-:W-:Y:S08]  /*11db0*/  HMMA.1688.F32.TF32 R12, R180, R148.reuse, R12 ;  /* 0x00000094b40c723c */ /* 0x080ff0000008100c */
[----:B---3--:R-:W-:Y:S03]  /*11dc0*/  HMMA.1688.F32.TF32 R16, R184, R148, R36 ;  /* 0x00000094b810723c */ /* 0x008fe60000081024 */
[----:B------:R-:W-:Y:S05]  /*11dd0*/  STL [R1+0xc0], R64 ;  /* 0x0000c04001007387 */ /* 0x000fea0000100800 */
[-C--:B-1----:R-:W-:Y:S01]  /*11de0*/  HMMA.1688.F32.TF32 R212, R172, R152.reuse, R212 ;  /* 0x00000098acd4723c */ /* 0x082fe200000810d4 */
[----:B------:R-:W-:Y:S04]  /*11df0*/  STL.64 [R1+0xc8], R66 ;  /* 0x0000c84201007387 */ /* 0x000fe80000100a00 */
[----:B------:R-:W-:Y:S04]  /*11e00*/  STL.64 [R1+0x120], R60 ;  /* 0x0001203c01007387 */ /* 0x000fe80000100a00 */
[----:B------:R-:W-:Y:S06]  /*11e10*/  STL.64 [R1+0x128], R62 ;  /* 0x0001283e01007387 */ /* 0x000fec0000100a00 */
[----:B------:R-:W-:Y:S04]  /*11e20*/  STL.64 [R1+0x170], R16 ;  /* 0x0001701001007387 */ /* 0x000fe80000100a00 */
[----:B------:R1:W-:Y:S01]  /*11e30*/  STL.64 [R1+0x178], R18 ;  /* 0x0001781201007387 */ /* 0x0003e20000100a00 */
[----:B----4-:R-:W-:Y:S08]  /*11e40*/  HMMA.1688.F32.TF32 R140, R204, R152, R140 ;  /* 0x00000098cc8c723c */ /* 0x010ff0000008108c */
[----:B------:R-:W-:Y:S01]  /*11e50*/  HMMA.1688.F32.TF32 R224, R192, R144, R80 ;  /* 0x00000090c0e0723c */ /* 0x000fe20000081050 */
[----:B------:R-:W-:-:S02]  /*11e60*/  IMAD.MOV.U32 R252, RZ, RZ, R65 ;  /* 0x000000fffffc7224 */ /* 0x000fc400078e0041 */
[----:B------:R-:W-:Y:S02]  /*11e70*/  IMAD.MOV.U32 R176, RZ, RZ, R212 ;  /* 0x000000ffffb07224 */ /* 0x000fe400078e00d4 */
[----:B------:R-:W-:Y:S02]  /*11e80*/  IMAD.MOV.U32 R177, RZ, RZ, R213 ;  /* 0x000000ffffb17224 */ /* 0x000fe400078e00d5 */
[----:B------:R-:W-:Y:S01]  /*11e90*/  IMAD.MOV.U32 R178, RZ, RZ, R214 ;  /* 0x000000ffffb27224 */ /* 0x000fe200078e00d6 */
[-C--:B-1----:R-:W-:Y:S01]  /*11ea0*/  HMMA.1688.F32.TF32 R16, R188, R144.reuse, R56 ;  /* 0x00000090bc10723c */ /* 0x082fe20000081038 */
[----:B------:R-:W-:Y:S01]  /*11eb0*/  IMAD.MOV.U32 R153, RZ, RZ, R14 ;  /* 0x000000ffff997224 */ /* 0x000fe200078e000e */
[----:B------:R1:W-:Y:S01]  /*11ec0*/  STL.64 [R1+0x1d0], R12 ;  /* 0x0001d00c01007387 */ /* 0x0003e20000100a00 */
[----:B------:R-:W-:Y:S02]  /*11ed0*/  IMAD.MOV.U32 R152, RZ, RZ, R15 ;  /* 0x000000ffff987224 */ /* 0x000fe400078e000f */
[----:B------:R-:W-:Y:S01]  /*11ee0*/  IMAD.MOV.U32 R179, RZ, RZ, R215 ;  /* 0x000000ffffb37224 */ /* 0x000fe200078e00d7 */
[----:B------:R-:W-:Y:S02]  /*11ef0*/  LDSM.16.M88.4 R64, [R6+0x51400] ;  /* 0x051400000640783b */ /* 0x000fe40000000200 */
[----:B------:R-:W-:Y:S01]  /*11f00*/  HMMA.1688.F32.TF32 R36, R172, R144, R248 ;  /* 0x00000090ac24723c */ /* 0x000fe200000810f8 */
[----:B------:R-:W-:Y:S01]  /*11f10*/  IMAD.MOV.U32 R5, RZ, RZ, R140 ;  /* 0x000000ffff057224 */ /* 0x000fe200078e008c */
[----:B------:R-:W-:Y:S01]  /*11f20*/  STL [R1+0x820], R152 ;  /* 0x0008209801007387 */ /* 0x000fe20000100800 */
[----:B------:R-:W-:Y:S01]  /*11f30*/  MOV R154, R141 ;  /* 0x0000008d009a7202 */ /* 0x000fe20000000f00 */
[----:B------:R-:W-:-:S02]  /*11f40*/  IMAD.MOV.U32 R155, RZ, RZ, R142 ;  /* 0x000000ffff9b7224 */ /* 0x000fc400078e008e */
[----:B------:R-:W-:Y:S02]  /*11f50*/  IMAD.MOV.U32 R3, RZ, RZ, R143 ;  /* 0x000000ffff037224 */ /* 0x000fe400078e008f */
[-C--:B-1----:R-:W-:Y:S01]  /*11f60*/  HMMA.1688.F32.TF32 R12, R184, R144.reuse, R32 ;  /* 0x00000090b80c723c */ /* 0x082fe20000081020 */
[----:B------:R-:W-:Y:S06]  /*11f70*/  STL [R1+0x81c], R153 ;  /* 0x00081c9901007387 */ /* 0x000fec0000100800 */
[----:B------:R-:W-:Y:S04]  /*11f80*/  STL.64 [R1+0xb0], R16 ;  /* 0x0000b01001007387 */ /* 0x000fe80000100a00 */
[----:B------:R1:W-:Y:S02]  /*11f90*/  STL.64 [R1+0xb8], R18 ;  /* 0x0000b81201007387 */ /* 0x0003e40000100a00 */
[----:B-1----:R-:W-:Y:S11]  /*11fa0*/  HMMA.1688.F32.TF32 R16, R180, R144, R8 ;  /* 0x00000090b410723c */ /* 0x002ff60000081008 */
[----:B------:R-:W-:Y:S01]  /*11fb0*/  IMAD.MOV.U32 R152, RZ, RZ, R14 ;  /* 0x000000ffff987224 */ /* 0x000fe200078e000e */
[----:B------:R-:W-:Y:S01]  /*11fc0*/  STL.64 [R1+0x110], R12 ;  /* 0x0001100c01007387 */ /* 0x000fe20000100a00 */
[----:B------:R-:W-:-:S03]  /*11fd0*/  IMAD.MOV.U32 R153, RZ, RZ, R15 ;  /* 0x000000ffff997224 */ /* 0x000fc600078e000f */
[----:B------:R-:W3:Y:S04]  /*11fe0*/  LDL.LU.64 R80, [R1+0xe0] ;  /* 0x0000e00001507983 */ /* 0x000ee80000300a00 */
[----:B------:R-:W3:Y:S04]  /*11ff0*/  LDL.LU.64 R82, [R1+0xe8] ;  /* 0x0000e80001527983 */ /* 0x000ee80000300a00 */
[----:B------:R-:W4:Y:S04]  /*12000*/  LDL.LU.64 R60, [R1+0x50] ;  /* 0x00005000013c7983 */ /* 0x000f280000300a00 */
[----:B------:R-:W4:Y:S04]  /*12010*/  LDL.LU.64 R62, [R1+0x58] ;  /* 0x00005800013e7983 */ /* 0x000f280000300a00 */
[----:B------:R-:W-:Y:S04]  /*12020*/  STL [R1+0x828], R152 ;  /* 0x0008289801007387 */ /* 0x000fe80000100800 */
[----:B------:R-:W-:Y:S04]  /*12030*/  STL [R1+0x824], R153 ;  /* 0x0008249901007387 */ /* 0x000fe80000100800 */
[----:B------:R1:W-:Y:S04]  /*12040*/  STL.64 [R1+0x160], R16 ;  /* 0x0001601001007387 */ /* 0x0003e80000100a00 */
[----:B------:R5:W-:Y:S04]  /*12050*/  STL.64 [R1+0x168], R18 ;  /* 0x0001681201007387 */ /* 0x000be80000100a00 */
[----:B------:R-:W3:Y:S04]  /*12060*/  LDL.LU.64 R88, [R1+0x190] ;  /* 0x0001900001587983 */ /* 0x000ee80000300a00 */
[----:B------:R-:W3:Y:S04]  /*12070*/  LDL.LU.64 R90, [R1+0x198] ;  /* 0x00019800015a7983 */ /* 0x000ee80000300a00 */
[----:B------:R-:W5:Y:S04]  /*12080*/  LDSM.16.M88.4 R12, [R6+0x50c00] ;  /* 0x050c0000060c783b */ /* 0x000f680000000200 */
[----:B------:R-:W4:Y:S04]  /*12090*/  LDL.LU.64 R32, [R1+0xd0] ;  /* 0x0000d00001207983 */ /* 0x000f280000300a00 */
[----:B------:R-:W4:Y:S04]  /*120a0*/  LDL.LU.64 R34, [R1+0xd8] ;  /* 0x0000d80001227983 */ /* 0x000f280000300a00 */
[----:B-1----:R-:W4:Y:S04]  /*120b0*/  LDL.LU.64 R16, [R1+0x40] ;  /* 0x0000400001107983 */ /* 0x002f280000300a00 */
[----:B-----5:R-:W4:Y:S04]  /*120c0*/  LDL.LU.64 R18, [R1+0x48] ;  /* 0x0000480001127983 */ /* 0x020f280000300a00 */
[----:B------:R-:W1:Y:S01]  /*120d0*/  LDSM.16.M88.4 R8, [R6+0x51000] ;  /* 0x051000000608783b */ /* 0x000e620000000200 */
[-C--:B------:R-:W-:Y:S11]  /*120e0*/  HMMA.1688.F32.TF32 R28, R184, R12.reuse, R28 ;  /* 0x0000000cb81c723c */ /* 0x080ff6000008101c */
[----:B------:R-:W-:Y:S11]  /*120f0*/  @!UPT UIADD3 URZ, URZ, URZ, URZ ;  /* 0x0000003f3f3ff290 */ /* 0x000ff6000fffe03f */
[----:B------:R-:W-:Y:S02]  /*12100*/  @!UPT UIADD3 URZ, URZ, URZ, URZ ;  /* 0x0000003f3f3ff290 */ /* 0x000fe4000fffe03f */
[----:B------:R-:W-:Y:S01]  /*12110*/  MOV R152, R28 ;  /* 0x0000001c00987202 */ /* 0x000fe20000000f00 */
[----:B------:R-:W-:Y:S01]  /*12120*/  IMAD.MOV.U32 R153, RZ, RZ, R29 ;  /* 0x000000ffff997224 */ /* 0x000fe200078e001d */
[-C--:B--2---:R-:W-:Y:S08]  /*12130*/  HMMA.1688.F32.TF32 R56, R172, R12.reuse, R40 ;  /* 0x0000000cac38723c */ /* 0x084ff00000081028 */
[-C--:B------:R-:W-:Y:S08]  /*12140*/  HMMA.1688.F32.TF32 R40, R204, R12.reuse, R220 ;  /* 0x0000000ccc28723c */ /* 0x080ff000000810dc */
[-C--:B------:R-:W-:Y:S11]  /*12150*/  HMMA.1688.F32.TF32 R220, R188, R12.reuse, R52 ;  /* 0x0000000cbcdc723c */ /* 0x080ff60000081034 */
[----:B------:R-:W-:Y:S11]  /*12160*/  @!UPT UIADD3 URZ, URZ, URZ, URZ ;  /* 0x0000003f3f3ff290 */ /* 0x000ff6000fffe03f */
[----:B------:R-:W-:Y:S01]  /*12170*/  @!UPT UIADD3 URZ, URZ, URZ, URZ ;  /* 0x0000003f3f3ff290 */ /* 0x000fe2000fffe03f */
[----:B------:R-:W-:Y:S04]  /*12180*/  STL [R1+0x838], R220 ;  /* 0x000838dc01007387 */ /* 0x000fe80000100800 */
[----:B------:R-:W-:Y:S04]  /*12190*/  STL [R1+0x834], R221 ;  /* 0x000834dd01007387 */ /* 0x000fe80000100800 */
[----:B------:R-:W-:Y:S04]  /*121a0*/  STL [R1+0x830], R222 ;  /* 0x000830de01007387 */ /* 0x000fe80000100800 */
[----:B------:R-:W-:Y:S04]  /*121b0*/  STL [R1+0x82c], R223 ;  /* 0x00082cdf01007387 */ /* 0x000fe80000100800 */
[----:B------:R2:W-:Y:S02]  /*121c0*/  STL.64 [R1+0x98], R30 ;  /* 0x0000981e01007387 */ /* 0x0005e40000100a00 */
[C---:B--2---:R-:W-:Y:S11]  /*121d0*/  HMMA.1688.F32.TF32 R28, R180.reuse, R12, R156 ;  /* 0x0000000cb41c723c */ /* 0x044ff6000008109c */
[----:B------:R-:W-:Y:S11]  /*121e0*/  @!UPT UIADD3 URZ, URZ, URZ, URZ ;  /* 0x0000003f3f3ff290 */ /* 0x000ff6000fffe03f */
[----:B------:R-:W-:Y:S02]  /*121f0*/  @!UPT UIADD3 URZ, URZ, URZ, URZ ;  /* 0x0000003f3f3ff290 */ /* 0x000fe4000fffe03f */
[----:B------:R-:W-:Y:S02]  /*12200*/  IMAD.MOV.U32 R220, RZ, RZ, R28 ;  /* 0x000000ffffdc7224 */ /* 0x000fe400078e001c */
[----:B------:R-:W-:Y:S02]  /*12210*/  IMAD.MOV.U32 R221, RZ, RZ, R29 ;  /* 0x000000ffffdd7224 */ /* 0x000fe400078e001d */
[----:B------:R-:W-:Y:S02]  /*12220*/  IMAD.MOV.U32 R222, RZ, RZ, R30 ;  /* 0x000000ffffde7224 */ /* 0x000fe400078e001e */
[----:B------:R-:W-:Y:S02]  /*12230*/  IMAD.MOV.U32 R223, RZ, RZ, R31 ;  /* 0x000000ffffdf7224 */ /* 0x000fe400078e001f */
[----:B-1----:R-:W-:Y:S01]  /*12240*/  HMMA.1688.F32.TF32 R28, R180, R8, R160 ;  /* 0x00000008b41c723c */ /* 0x002fe200000810a0 */
[----:B------:R-:W2:Y:S04]  /*12250*/  LDL.LU.64 R160, [R1+0x1f0] ;  /* 0x0001f00001a07983 */ /* 0x000ea80000300a00 */
[----:B------:R-:W2:Y:S04]  /*12260*/  LDL.LU.64 R162, [R1+0x1f8] ;  /* 0x0001f80001a27983 */ /* 0x000ea80000300a00 */
[----:B------:R-:W5:Y:S04]  /*12270*/  LDL.LU.64 R156, [R1+0x1b0] ;  /* 0x0001b000019c7983 */ /* 0x000f680000300a00 */
[----:B------:R-:W5:Y:S04]  /*12280*/  LDL.LU.64 R158, [R1+0x1b8] ;  /* 0x0001b800019e7983 */ /* 0x000f680000300a00 */
[----:B------:R-:W2:Y:S04]  /*12290*/  LDL.LU.64 R248, [R1+0x1a0] ;  /* 0x0001a00001f87983 */ /* 0x000ea80000300a00 */
[----:B------:R-:W2:Y:S04]  /*122a0*/  LDL.LU.64 R250, [R1+0x1a8] ;  /* 0x0001a80001fa7983 */ /* 0x000ea80000300a00 */
[----:B------:R-:W2:Y:S04]  /*122b0*/  LDL.LU.64 R128, [R1+0x150] ;  /* 0x0001500001807983 */ /* 0x000ea80000300a00 */
[----:B------:R-:W2:Y:S04]  /*122c0*/  LDL.LU.64 R130, [R1+0x158] ;  /* 0x0001580001827983 */ /* 0x000ea80000300a00 */
[----:B------:R-:W2:Y:S04]  /*122d0*/  LDL.LU.64 R140, [R1+0x140] ;  /* 0x00014000018c7983 */ /* 0x000ea80000300a00 */
[----:B------:R-:W2:Y:S01]  /*122e0*/  LDL.LU.64 R142, [R1+0x148] ;  /* 0x00014800018e7983 */ /* 0x000ea20000300a00 */
[----:B---3--:R-:W-:Y:S03]  /*122f0*/  HMMA.1688.F32.TF32 R112, R172, R64, R88 ;  /* 0x00000040ac70723c */ /* 0x008fe60000081058 */
[----:B------:R-:W3:Y:S04]  /*12300*/  LDL.LU.64 R88, [R1+0x70] ;  /* 0x0000700001587983 */ /* 0x000ee80000300a00 */
[----:B------:R-:W3:Y:S04]  /*12310*/  LDL.LU.64 R90, [R1+0x78] ;  /* 0x00007800015a7983 */ /* 0x000ee80000300a00 */
[----:B------:R-:W3:Y:S04]  /*12320*/  LDL.LU.64 R52, [R1+0x60] ;  /* 0x0000600001347983 */ /* 0x000ee80000300a00 */
[----:B------:R-:W3:Y:S01]  /*12330*/  LDL.LU.64 R54, [R1+0x68] ;  /* 0x0000680001367983 */ /* 0x000ee20000300a00 */
[----:B------:R-:W-:Y:S08]  /*12340*/  HMMA.1688.F32.TF32 R244, R196, R148, R108 ;  /* 0x00000094c4f4723c */ /* 0x000ff0000008106c */
[-C--:B----4-:R-:W-:Y:S08]  /*12350*/  HMMA.1688.F32.TF32 R108, R200, R64.reuse, R16 ;  /* 0x00000040c86c723c */ /* 0x090ff00000081010 */
[----:B------:R-:W-:Y:S08]  /*12360*/  HMMA.1688.F32.TF32 R16, R180, R64, R164 ;  /* 0x00000040b410723c */ /* 0x000ff000000810a4 */
[-C--:B------:R-:W-:Y:S08]  /*12370*/  HMMA.1688.F32.TF32 R84, R172, R8.reuse, R80 ;  /* 0x00000008ac54723c */ /* 0x080ff00000081050 */
[----:B------:R-:W-:Y:S08]  /*12380*/  HMMA.1688.F32.TF32 R80, R204, R8, R60 ;  /* 0x00000008cc50723c */ /* 0x000ff0000008103c */
[C---:B------:R-:W-:Y:S08]  /*12390*/  HMMA.1688.F32.TF32 R212, R200.reuse, R148, R124 ;  /* 0x00000094c8d4723c */ /* 0x040ff0000008107c */
[C---:B------:R-:W-:Y:S08]  /*123a0*/  HMMA.1688.F32.TF32 R60, R200.reuse, R8, R216 ;  /* 0x00000008c83c723c */ /* 0x040ff000000810d8 */
[-C--:B------:R-:W-:Y:S08]  /*123b0*/  HMMA.1688.F32.TF32 R116, R200, R12.reuse, R116 ;  /* 0x0000000cc874723c */ /* 0x080ff00000081074 */
[-C--:B------:R-:W-:Y:S08]  /*123c0*/  HMMA.1688.F32.TF32 R100, R196, R12.reuse, R100 ;  /* 0x0000000cc464723c */ /* 0x080ff00000081064 */
[----:B------:R-:W-:Y:S07]  /*123d0*/  HMMA.1688.F32.TF32 R76, R192, R12, R76 ;  /* 0x0000000cc04c723c */ /* 0x000fee000008104c */
[----:B------:R-:W-:Y:S01]  /*123e0*/  IMAD.MOV.U32 R12, RZ, RZ, R17 ;  /* 0x000000ffff0c7224 */ /* 0x000fe200078e0011 */
[-C--:B------:R-:W-:Y:S08]  /*123f0*/  HMMA.1688.F32.TF32 R96, R196, R8.reuse, R96 ;  /* 0x00000008c460723c */ /* 0x080ff00000081060 */
[-C--:B------:R-:W-:Y:S08]  /*12400*/  HMMA.1688.F32.TF32 R72, R192, R8.reuse, R72 ;  /* 0x00000008c048723c */ /* 0x080ff00000081048 */
[-C--:B------:R-:W-:Y:S08]  /*12410*/  HMMA.1688.F32.TF32 R48, R188, R8.reuse, R48 ;  /* 0x00000008bc30723c */ /* 0x080ff00000081030 */
[----:B------:R-:W-:Y:S01]  /*12420*/  HMMA.1688.F32.TF32 R216, R184, R8, R24 ;  /* 0x00000008b8d8723c */ /* 0x000fe20000081018 */
[----:B------:R-:W-:Y:S06]  /*12430*/  LDSM.16.M88.4 R24, [R6+0x51c00] ;  /* 0x051c00000618783b */ /* 0x000fec0000000200 */
[----:B------:R-:W-:Y:S01]  /*12440*/  MOV R9, R18 ;  /* 0x0000001200097202 */ /* 0x000fe20000000f00 */
[-C--:B------:R-:W-:Y:S01]  /*12450*/  HMMA.1688.F32.TF32 R124, R204, R64.reuse, R32 ;  /* 0x00000040cc7c723c */ /* 0x080fe20000081020 */
[----:B------:R-:W-:Y:S01]  /*12460*/  IMAD.MOV.U32 R8, RZ, RZ, R19 ;  /* 0x000000ffff087224 */ /* 0x000fe200078e0013 */
[----:B------:R-:W4:Y:S04]  /*12470*/  LDL.LU.64 R32, [R1+0x10] ;  /* 0x0000100001207983 */ /* 0x000f280000300a00 */
[----:B------:R-:W4:Y:S02]  /*12480*/  LDL.LU.64 R34, [R1+0x18] ;  /* 0x0000180001227983 */ /* 0x000f240000300a00 */
[-C--:B------:R-:W-:Y:S08]  /*12490*/  HMMA.1688.F32.TF32 R92, R196, R64.reuse, R92 ;  /* 0x00000040c45c723c */ /* 0x080ff0000008105c */
[-C--:B------:R-:W-:Y:S08]  /*124a0*/  HMMA.1688.F32.TF32 R68, R192, R64.reuse, R68 ;  /* 0x00000040c044723c */ /* 0x080ff00000081044 */
[-C--:B------:R-:W-:Y:S08]  /*124b0*/  HMMA.1688.F32.TF32 R44, R188, R64.reuse, R44 ;  /* 0x00000040bc2c723c */ /* 0x080ff0000008102c */
[----:B------:R-:W-:Y:S07]  /*124c0*/  HMMA.1688.F32.TF32 R20, R184, R64, R20 ;  /* 0x00000040b814723c */ /* 0x000fee0000081014 */
[----:B------:R-:W-:-:S02]  /*124d0*/  IMAD.MOV.U32 R64, RZ, RZ, R16 ;  /* 0x000000ffff407224 */ /* 0x000fc400078e0010 */
[----:B------:R-:W5:Y:S01]  /*124e0*/  LDSM.16.M88.4 R16, [R6+0x51800] ;  /* 0x051800000610783b */ /* 0x000f620000000200 */
[-C--:B------:R-:W-:Y:S08]  /*124f0*/  HMMA.1688.F32.TF32 R208, R172, R148.reuse, R208 ;  /* 0x00000094acd0723c */ /* 0x080ff000000810d0 */
[C---:B------:R-:W-:Y:S07]  /*12500*/  HMMA.1688.F32.TF32 R136, R204.reuse, R148, R136 ;  /* 0x00000094cc88723c */ /* 0x040fee0000081088 */
[----:B------:R-:W-:Y:S01]  /*12510*/  MOV R149, R28 ;  /* 0x0000001c00957202 */ /* 0x000fe20000000f00 */
[----:B------:R-:W-:Y:S01]  /*12520*/  HMMA.1688.F32.TF32 R132, R204, R144, R132 ;  /* 0x00000090cc84723c */ /* 0x000fe20000081084 */
[----:B------:R-:W-:-:S02]  /*12530*/  IMAD.MOV.U32 R148, RZ, RZ, R29 ;  /* 0x000000ffff947224 */ /* 0x000fc400078e001d */
[----:B------:R-:W4:Y:S05]  /*12540*/  LDL.LU.64 R28, [R1] ;  /* 0x00000000011c7983 */ /* 0x000f2a0000300a00 */
[-C--:B------:R-:W-:Y:S08]  /*12550*/  HMMA.1688.F32.TF32 R120, R200, R144.reuse, R120 ;  /* 0x00000090c878723c */ /* 0x080ff00000081078 */
[----:B------:R-:W-:Y:S07]  /*12560*/  HMMA.1688.F32.TF32 R104, R196, R144, R104 ;  /* 0x00000090c468723c */ /* 0x000fee0000081068 */
[----:B------:R-:W-:-:S02]  /*12570*/  IMAD.MOV.U32 R145, RZ, RZ, R30 ;  /* 0x000000ffff917224 */ /* 0x000fc400078e001e */
[----:B------:R-:W-:Y:S02]  /*12580*/  IMAD.MOV.U32 R144, RZ, RZ, R31 ;  /* 0x000000ffff907224 */ /* 0x000fe400078e001f */
[----:B------:R-:W4:Y:S04]  /*12590*/  LDL.LU.64 R30, [R1+0x8] ;  /* 0x00000800011e7983 */ /* 0x000f280000300a00 */
[----:B------:R-:W4:Y:S04]  /*125a0*/  LDL.LU.64 R164, [R1+0x1c0] ;  /* 0x0001c00001a47983 */ /* 0x000f280000300a00 */
[----:B------:R-:W4:Y:S01]  /*125b0*/  LDL.LU.64 R166, [R1+0x1c8] ;  /* 0x0001c80001a67983 */ /* 0x000f220000300a00 */
[C---:B-----5:R-:W-:Y:S08]  /*125c0*/  HMMA.1688.F32.TF32 R156, R204.reuse, R16, R156 ;  /* 0x00000010cc9c723c */ /* 0x060ff0000008109c */
[----:B--2---:R-:W-:Y:S07]  /*125d0*/  HMMA.1688.F32.TF32 R204, R204, R24, R248 ;  /* 0x00000018cccc723c */ /* 0x004fee00000810f8 */
[----:B------:R-:W-:Y:S01]  /*125e0*/  IMAD.MOV.U32 R248, RZ, RZ, R176 ;  /* 0x000000fffff87224 */ /* 0x000fe200078e00b0 */
[----:B------:R-:W-:Y:S01]  /*125f0*/  HMMA.1688.F32.TF32 R128, R200, R16, R128 ;  /* 0x00000010c880723c */ /* 0x000fe20000081080 */
[----:B------:R-:W2:Y:S01]  /*12600*/  LDL.LU R176, [R1+0x858] ;  /* 0x0008580001b07983 */ /* 0x000ea20000300800 */
[----:B------:R-:W-:-:S02]  /*12610*/  IMAD.MOV.U32 R249, RZ, RZ, R177 ;  /* 0x000000fffff97224 */ /* 0x000fc400078e00b1 */
[----:B------:R-:W-:Y:S01]  /*12620*/  IMAD.MOV.U32 R250, RZ, RZ, R178 ;  /* 0x000000fffffa7224 */ /* 0x000fe200078e00b2 */
[----:B------:R-:W2:Y:S03]  /*12630*/  LDL.LU R177, [R1+0x854] ;  /* 0x0008540001b17983 */ /* 0x000ea60000300800 */
[----:B------:R-:W-:Y:S01]  /*12640*/  HMMA.1688.F32.TF32 R200, R200, R24, R140 ;  /* 0x00000018c8c8723c */ /* 0x000fe2000008108c */
[----:B------:R-:W2:Y:S01]  /*12650*/  LDL.LU R178, [R1+0x850] ;  /* 0x0008500001b27983 */ /* 0x000ea20000300800 */
[----:B------:R-:W-:-:S03]  /*12660*/  IMAD.MOV.U32 R251, RZ, RZ, R179 ;  /* 0x000000fffffb7224 */ /* 0x000fc600078e00b3 */
[----:B------:R-:W2:Y:S03]  /*12670*/  LDL.LU R179, [R1+0x84c] ;  /* 0x00084c0001b37983 */ /* 0x000ea60000300800 */
[C---:B---3--:R-:W-:Y:S08]  /*12680*/  HMMA.1688.F32.TF32 R140, R196.reuse, R16, R88 ;  /* 0x00000010c48c723c */ /* 0x048ff00000081058 */
[----:B------:R-:W-:Y:S08]  /*12690*/  HMMA.1688.F32.TF32 R196, R196, R24, R52 ;  /* 0x00000018c4c4723c */ /* 0x000ff00000081034 */
[----:B------:R-:W-:Y:S07]  /*126a0*/  HMMA.1688.F32.TF32 R52, R188, R16, R240 ;  /* 0x00000010bc34723c */ /* 0x000fee00000810f0 */
[----:B------:R-:W-:-:S02]  /*126b0*/  MOV R240, R5 ;  /* 0x0000000500f07202 */ /* 0x000fc40000000f00 */
[----:B------:R-:W3:Y:S01]  /*126c0*/  LDL.LU R5, [R1+0x848] ;  /* 0x0008480001057983 */ /* 0x000ee20000300800 */
[----:B------:R-:W-:Y:S02]  /*126d0*/  IMAD.MOV.U32 R241, RZ, RZ, R154 ;  /* 0x000000fffff17224 */ /* 0x000fe400078e009a */
[----:B------:R-:W-:Y:S01]  /*126e0*/  IMAD.MOV.U32 R242, RZ, RZ, R155 ;  /* 0x000000fffff27224 */ /* 0x000fe200078e009b */
[----:B------:R-:W5:Y:S04]  /*126f0*/  LDL.LU R154, [R1+0x844] ;  /* 0x00084400019a7983 */ /* 0x000f680000300800 */
[----:B------:R-:W5:Y:S01]  /*12700*/  LDL.LU R155, [R1+0x840] ;  /* 0x00084000019b7983 */ /* 0x000f620000300800 */
[----:B------:R-:W-:Y:S08]  /*12710*/  HMMA.1688.F32.TF32 R188, R188, R24, R236 ;  /* 0x00000018bcbc723c */ /* 0x000ff000000810ec */
[-C--:B----4-:R-:W-:Y:S08]  /*12720*/  HMMA.1688.F32.TF32 R88, R192, R16.reuse, R32 ;  /* 0x00000010c058723c */ /* 0x090ff00000081020 */
[C---:B------:R-:W-:Y:S08]  /*12730*/  HMMA.1688.F32.TF32 R32, R184.reuse, R16, R232 ;  /* 0x00000010b820723c */ /* 0x040ff000000810e8 */
[----:B------:R-:W-:Y:S01]  /*12740*/  HMMA.1688.F32.TF32 R184, R184, R24, R228 ;  /* 0x00000018b8b8723c */ /* 0x000fe200000810e4 */
[----:B------:R-:W-:Y:S04]  /*12750*/  LDS R229, [R4+0x4000] ;  /* 0x0040000004e57984 */ /* 0x000fe80000000800 */
[----:B------:R-:W-:Y:S03]  /*12760*/  LDS R231, [R4+0x6000] ;  /* 0x0060000004e77984 */ /* 0x000fe60000000800 */
[----:B------:R-:W-:Y:S01]  /*12770*/  HMMA.1688.F32.TF32 R160, R172, R16, R160 ;  /* 0x00000010aca0723c */ /* 0x000fe200000810a0 */
[----:B------:R-:W-:-:S07]  /*12780*/  IMAD.MOV.U32 R243, RZ, RZ, R3 ;  /* 0x000000fffff37224 */ /* 0x000fce00078e0003 */
[-C--:B------:R-:W-:Y:S08]  /*12790*/  HMMA.1688.F32.TF32 R192, R192, R24.reuse, R28 ;  /* 0x00000018c0c0723c */ /* 0x080ff0000008101c */
[----:B------:R-:W-:Y:S01]  /*127a0*/  HMMA.1688.F32.TF32 R164, R172, R24, R164 ;  /* 0x00000018aca4723c */ /* 0x000fe200000810a4 */
[----:B------:R-:W-:Y:S04]  /*127b0*/  LDS R173, [R4+0x4300] ;  /* 0x0043000004ad7984 */ /* 0x000fe80000000800 */
[----:B------:R-:W-:Y:S04]  /*127c0*/  LDS R175, [R4+0x6300] ;  /* 0x0063000004af7984 */ /* 0x000fe80000000800 */
[----:B---3--:R-:W-:Y:S04]  /*127d0*/  LDS R228, [R5+0x4000] ;  /* 0x0040000005e47984 */ /* 0x008fe80000000800 */
[----:B------:R-:W1:Y:S01]  /*127e0*/  LDS R230, [R5+0x6000] ;  /* 0x0060000005e67984 */ /* 0x000e620000000800 */
[----:B------:R-:W-:Y:S03]  /*127f0*/  HMMA.1688.F32.TF32 R28, R180, R16, R168 ;  /* 0x00000010b41c723c */ /* 0x000fe600000810a8 */
[----:B------:R-:W-:Y:S04]  /*12800*/  LDS R168, [R5+0x4200] ;  /* 0x0042000005a87984 */ /* 0x000fe80000000800 */
[----:B------:R-:W-:Y:S04]  /*12810*/  LDS R170, [R5+0x6200] ;  /* 0x0062000005aa7984 */ /* 0x000fe80000000800 */
[----:B------:R-:W-:Y:S04]  /*12820*/  LDS R172, [R5+0x4300] ;  /* 0x0043000005ac7984 */ /* 0x000fe80000000800 */
[----:B------:R-:W-:Y:S01]  /*12830*/  LDS R174, [R5+0x6300] ;  /* 0x0063000005ae7984 */ /* 0x000fe20000000800 */
[C---:B-1----:R-:W-:Y:S03]  /*12840*/  HMMA.1688.F32.TF32 R236, R228.reuse, R150, R208 ;  /* 0x00000096e4ec723c */ /* 0x042fe600000810d0 */
[----:B------:R-:W-:Y:S04]  /*12850*/  LDS R169, [R4+0x4200] ;  /* 0x0042000004a97984 */ /* 0x000fe80000000800 */
[----:B------:R-:W-:Y:S01]  /*12860*/  LDS R171, [R4+0x6200] ;  /* 0x0062000004ab7984 */ /* 0x000fe20000000800 */
[C---:B------:R-:W-:Y:S08]  /*12870*/  HMMA.1688.F32.TF32 R208, R228.reuse, R146, R36 ;  /* 0x00000092e4d0723c */ /* 0x040ff00000081024 */
[C---:B------:R-:W-:Y:S08]  /*12880*/  HMMA.1688.F32.TF32 R36, R228.reuse, R10, R84 ;  /* 0x0000000ae424723c */ /* 0x040ff00000081054 */
[C---:B------:R-:W-:Y:S07]  /*12890*/  HMMA.1688.F32.TF32 R56, R228.reuse, R14, R56 ;  /* 0x0000000ee438723c */ /* 0x040fee0000081038 */
[----:B------:R-:W-:Y:S04]  /*128a0*/  STL.64 [R1+0x50], R208 ;  /* 0x000050d001007387 */ /* 0x000fe80000100a00 */
[----:B------:R-:W-:Y:S01]  /*128b0*/  STL.64 [R1+0x58], R210 ;  /* 0x000058d201007387 */ /* 0x000fe20000100a00 */
[----:B-----5:R-:W-:Y:S03]  /*128c0*/  HMMA.1688.F32.TF32 R232, R228, R154, R248 ;  /* 0x0000009ae4e8723c */ /* 0x020fe600000810f8 */
[----:B------:R-:W-:Y:S08]  /*128d0*/  STL.64 [R1+0x1a0], R36 ;  /* 0x0001a02401007387 */ /* 0x000ff00000100a00 */
[----:B------:R-:W-:Y:S04]  /*128e0*/  STL.64 [R1+0xf0], R56 ;  /* 0x0000f03801007387 */ /* 0x000fe80000100a00 */
[----:B------:R1:W-:Y:S04]  /*128f0*/  STL.64 [R1+0xf8], R58 ;  /* 0x0000f83a01007387 */ /* 0x0003e80000100a00 */
[----:B------:R3:W-:Y:S04]  /*12900*/  STL [R1+0x1a8], R38 ;  /* 0x0001a82601007387 */ /* 0x0007e80000100800 */
[----:B------:R-:W4:Y:S04]  /*12910*/  LDL.LU R248, [R1+0x80] ;  /* 0x0000800001f87983 */ /* 0x000f280000300800 */
[----:B------:R-:W4:Y:S04]  /*12920*/  LDL.LU R249, [R1+0x84] ;  /* 0x0000840001f97983 */ /* 0x000f280000300800 */
[----:B------:R-:W4:Y:S04]  /*12930*/  LDL.LU R250, [R1+0x88] ;  /* 0x0000880001fa7983 */ /* 0x000f280000300800 */
[----:B------:R-:W4:Y:S01]  /*12940*/  LDL.LU R251, [R1+0x8c] ;  /* 0x00008c0001fb7983 */ /* 0x000f220000300800 */
[----:B--2---:R-:W-:Y:S03]  /*12950*/  HMMA.1688.F32.TF32 R180, R180, R24, R176 ;  /* 0x00000018b4b4723c */ /* 0x004fe600000810b0 */
[----:B------:R-:W-:Y:S04]  /*12960*/  LDS R176, [R5+0x4100] ;  /* 0x0041000005b07984 */ /* 0x000fe80000000800 */
[----:B------:R-:W-:Y:S04]  /*12970*/  LDS R178, [R5+0x6100] ;  /* 0x0061000005b27984 */ /* 0x000fe80000000800 */
[----:B------:R-:W-:Y:S04]  /*12980*/  LDS R177, [R4+0x4100] ;  /* 0x0041000004b17984 */ /* 0x000fe80000000800 */
[----:B------:R-:W2:Y:S01]  /*12990*/  LDS R179, [R4+0x6100] ;  /* 0x0061000004b37984 */ /* 0x000ea20000000800 */
[----:B------:R-:W-:Y:S01]  /*129a0*/  HMMA.1688.F32.TF32 R84, R228, R66, R112 ;  /* 0x00000042e454723c */ /* 0x000fe20000081070 */
[----:B------:R-:W-:-:S02]  /*129b0*/  IMAD.MOV.U32 R3, RZ, RZ, R39 ;  /* 0x000000ffff037224 */ /* 0x000fc400078e0027 */
[----:B------:R-:W-:Y:S04]  /*129c0*/  LDS R24, [R5+0x8500] ;  /* 0x0085000005187984 */ /* 0x000fe80000000800 */
[----:B------:R-:W-:Y:S01]  /*129d0*/  LDS R25, [R4+0x8500] ;  /* 0x0085000004197984 */ /* 0x000fe20000000800 */
[C---:B-1----:R-:W-:Y:S08]  /*129e0*/  HMMA.1688.F32.TF32 R56, R228.reuse, R18, R160 ;  /* 0x00000012e438723c */ /* 0x042ff000000810a0 */
[----:B---3--:R-:W-:Y:S01]  /*129f0*/  HMMA.1688.F32.TF32 R36, R228, R26, R164 ;  /* 0x0000001ae424723c */ /* 0x008fe200000810a4 */
[----:B------:R-:W-:Y:S06]  /*12a00*/  STL [R1+0x808], R3 ;  /* 0x0008080301007387 */ /* 0x000fec0000100800 */
[----:B------:R1:W-:Y:S04]  /*12a10*/  STL.64 [R1+0x1f0], R84 ;  /* 0x0001f05401007387 */ /* 0x0003e80000100a00 */
[----:B------:R-:W-:Y:S04]  /*12a20*/  STL.64 [R1+0x1f8], R86 ;  /* 0x0001f85601007387 */ /* 0x000fe80000100a00 */
[----:B------:R-:W-:Y:S04]  /*12a30*/  STL.64 [R1+0x240], R56 ;  /* 0x0002403801007387 */ /* 0x000fe80000100a00 */
[----:B------:R-:W-:Y:S01]  /*12a40*/  STL.64 [R1+0x248], R58 ;  /* 0x0002483a01007387 */ /* 0x000fe20000100a00 */
[C---:B--2---:R-:W-:Y:S03]  /*12a50*/  HMMA.1688.F32.TF32 R208, R176.reuse, R146, R132 ;  /* 0x00000092b0d0723c */ /* 0x044fe60000081084 */
[----:B------:R-:W-:Y:S04]  /*12a60*/  STL.64 [R1+0x230], R36 ;  /* 0x0002302401007387 */ /* 0x000fe80000100a00 */
[----:B------:R2:W-:Y:S01]  /*12a70*/  STL.64 [R1+0x238], R38 ;  /* 0x0002382601007387 */ /* 0x0005e20000100a00 */
[----:B------:R-:W-:Y:S01]  /*12a80*/  HMMA.1688.F32.TF32 R112, R176, R154, R240 ;  /* 0x0000009ab070723c */ /* 0x000fe200000810f0 */
[----:B-1----:R-:W-:-:S02]  /*12a90*/  IMAD.MOV.U32 R85, RZ, RZ, R252 ;  /* 0x000000ffff557224 */ /* 0x002fc400078e00fc */
[----:B------:R-:W-:Y:S04]  /*12aa0*/  LDS R56, [R5+0x4400] ;  /* 0x0044000005387984 */ /* 0x000fe80000000800 */
[----:B------:R-:W-:Y:S01]  /*12ab0*/  LDS R58, [R5+0x6400] ;  /* 0x00640000053a7984 */ /* 0x000fe20000000800 */
[----:B--2---:R-:W-:Y:S03]  /*12ac0*/  HMMA.1688.F32.TF32 R36, R176, R14, R40 ;  /* 0x0000000eb024723c */ /* 0x004fe60000081028 */
[----:B------:R-:W-:Y:S04]  /*12ad0*/  LDS R57, [R4+0x4400] ;  /* 0x0044000004397984 */ /* 0x000fe80000000800 */
[----:B------:R-:W1:Y:S04]  /*12ae0*/  LDS R59, [R4+0x6400] ;  /* 0x00640000043b7984 */ /* 0x000e680000000800 */
[----:B------:R-:W-:Y:S04]  /*12af0*/  STL [R1+0x818], R208 ;  /* 0x000818d001007387 */ /* 0x000fe80000100800 */
[----:B------:R-:W-:Y:S04]  /*12b00*/  STL [R1+0x814], R209 ;  /* 0x000814d101007387 */ /* 0x000fe80000100800 */
[----:B------:R-:W-:Y:S04]  /*12b10*/  STL [R1+0x810], R210 ;  /* 0x000810d201007387 */ /* 0x000fe80000100800 */
[----:B------:R-:W-:Y:S04]  /*12b20*/  STL [R1+0x80c], R211 ;  /* 0x00080cd301007387 */ /* 0x000fe80000100800 */
[----:B------:R-:W-:Y:S04]  /*12b30*/  STL.64 [R1+0x20], R36 ;  /* 0x0000202401007387 */ /* 0x000fe80000100a00 */
[----:B------:R2:W-:Y:S04]  /*12b40*/  STL [R1+0x28], R38 ;  /* 0x0000282601007387 */ /* 0x0005e80000100800 */
[----:B------:R-:W3:Y:S01]  /*12b50*/  LDL.LU R240, [R1+0xa0] ;  /* 0x0000a00001f07983 */ /* 0x000ee20000300800 */
[----:B------:R-:W-:-:S02]  /*12b60*/  IMAD.MOV.U32 R3, RZ, RZ, R39 ;  /* 0x000000ffff037224 */ /* 0x000fc400078e0027 */
[C---:B--2---:R-:W-:Y:S08]  /*12b70*/  HMMA.1688.F32.TF32 R36, R176.reuse, R10, R80 ;  /* 0x0000000ab024723c */ /* 0x044ff00000081050 */
[C---:B------:R-:W-:Y:S11]  /*12b80*/  HMMA.1688.F32.TF32 R40, R176.reuse, R66, R124 ;  /* 0x00000042b028723c */ /* 0x040ff6000008107c */
[----:B------:R-:W-:Y:S05]  /*12b90*/  @!UPT UIADD3 URZ, URZ, URZ, URZ ;  /* 0x0000003f3f3ff290 */ /* 0x000fea000fffe03f */
[----:B------:R-:W-:Y:S01]  /*12ba0*/  IMAD.MOV.U32 R208, RZ, RZ, R36 ;  /* 0x000000ffffd07224 */ /* 0x000fe200078e0024 */
[----:B------:R-:W-:Y:S01]  /*12bb0*/  MOV R211, R39 ;  /* 0x0000002700d37202 */ /* 0x000fe20000000f00 */
[----:B------:R-:W-:Y:S02]  /*12bc0*/  IMAD.MOV.U32 R209, RZ, RZ, R37 ;  /* 0x000000ffffd17224 */ /* 0x000fe400078e0025 */
[----:B------:R-:W-:Y:S02]  /*12bd0*/  IMAD.MOV.U32 R210, RZ, RZ, R38 ;  /* 0x000000ffffd27224 */ /* 0x000fe400078e0026 */
[C---:B------:R-:W-:Y:S01]  /*12be0*/  HMMA.1688.F32.TF32 R36, R176.reuse, R18, R156 ;  /* 0x00000012b024723c */ /* 0x040fe2000008109c */
[----:B------:R-:W-:Y:S01]  /*12bf0*/  STL.64 [R1+0x190], R40 ;  /* 0x0001902801007387 */ /* 0x000fe20000100a00 */
[----:B------:R-:W-:Y:S01]  /*12c00*/  MOV R241, R7 ;  /* 0x0000000700f17202 */ /* 0x000fe20000000f00 */
[----:B------:R-:W-:Y:S02]  /*12c10*/  IMAD.MOV.U32 R242, RZ, RZ, R2 ;  /* 0x000000fffff27224 */ /* 0x000fe400078e0002 */
[----:B------:R-:W-:Y:S01]  /*12c20*/  IMAD.MOV.U32 R243, RZ, RZ, R0 ;  /* 0x000000fffff37224 */ /* 0x000fe200078e0000 */
[----:B------:R-:W-:Y:S11]  /*12c30*/  STL.64 [R1+0x198], R42 ;  /* 0x0001982a01007387 */ /* 0x000ff60000100a00 */
[----:B------:R-:W-:Y:S06]  /*12c40*/  @!UPT UIADD3 URZ, URZ, URZ, URZ ;  /* 0x0000003f3f3ff290 */ /* 0x000fec000fffe03f */
[----:B------:R2:W-:Y:S01]  /*12c50*/  STL [R1+0x220], R36 ;  /* 0x0002202401007387 */ /* 0x0005e20000100800 */
[----:B------:R-:W-:Y:S02]  /*12c60*/  IMAD.MOV.U32 R7, RZ, RZ, R37 ;  /* 0x000000ffff077224 */ /* 0x000fe400078e0025 */
[----:B------:R-:W-:Y:S02]  /*12c70*/  IMAD.MOV.U32 R2, RZ, RZ, R38 ;  /* 0x000000ffff027224 */ /* 0x000fe400078e0026 */
[----:B------:R-:W-:Y:S02]  /*12c80*/  IMAD.MOV.U32 R0, RZ, RZ, R39 ;  /* 0x000000ffff007224 */ /* 0x000fe400078e0027 */
[----:B--2---:R-:W-:Y:S03]  /*12c90*/  HMMA.1688.F32.TF32 R36, R176, R26, R204 ;  /* 0x0000001ab024723c */ /* 0x004fe600000810cc */
[----:B------:R-:W-:Y:S04]  /*12ca0*/  STL [R1+0x7e8], R0 ;  /* 0x0007e80001007387 */ /* 0x000fe80000100800 */
[----:B------:R-:W-:Y:S04]  /*12cb0*/  STL [R1+0x7e4], R2 ;  /* 0x0007e40201007387 */ /* 0x000fe80000100800 */
[----:B------:R-:W-:Y:S11]  /*12cc0*/  STL [R1+0x7e0], R7 ;  /* 0x0007e00701007387 */ /* 0x000ff60000100800 */
[----:B------:R-:W-:Y:S01]  /*12cd0*/  @!UPT UIADD3 URZ, URZ, URZ, URZ ;  /* 0x0000003f3f3ff290 */ /* 0x000fe2000fffe03f */
[----:B------:R-:W-:Y:S04]  /*12ce0*/  STL.64 [R1+0x200], R36 ;  /* 0x0002002401007387 */ /* 0x000fe80000100a00 */
[----:B------:R2:W-:Y:S02]  /*12cf0*/  STL.64 [R1+0x208], R38 ;  /* 0x0002082601007387 */ /* 0x0005e40000100a00 */
[C---:B--2---:R-:W-:Y:S08]  /*12d00*/  HMMA.1688.F32.TF32 R36, R168.reuse, R66, R108 ;  /* 0x00000042a824723c */ /* 0x044ff0000008106c */
[C---:B------:R-:W-:Y:S11]  /*12d10*/  HMMA.1688.F32.TF32 R40, R168.reuse, R18, R128 ;  /* 0x00000012a828723c */ /* 0x040ff60000081080 */
[----:B------:R-:W-:Y:S05]  /*12d20*/  @!UPT UIADD3 URZ, URZ, URZ, URZ ;  /* 0x0000003f3f3ff290 */ /* 0x000fea000fffe03f */
[----:B------:R-:W-:Y:S01]  /*12d30*/  IMAD.MOV.U32 R0, RZ, RZ, R37 ;  /* 0x000000ffff007224 */ /* 0x000fe200078e0025 */
[----:B------:R-:W-:Y:S01]  /*12d40*/  MOV R7, R39 ;  /* 0x0000002700077202 */ /* 0x000fe20000000f00 */
[----:B------:R-:W-:Y:S01]  /*12d50*/  IMAD.MOV.U32 R2, RZ, RZ, R38 ;  /* 0x000000ffff027224 */ /* 0x000fe200078e0026 */
[C---:B----4-:R-:W-:Y:S08]  /*12d60*/  HMMA.1688.F32.TF32 R164, R168.reuse, R154, R248 ;  /* 0x0000009aa8a4723c */ /* 0x050ff000000810f8 */
[C---:B------:R-:W-:Y:S01]  /*12d70*/  HMMA.1688.F32.TF32 R248, R168.reuse, R10, R60 ;  /* 0x0000000aa8f8723c */ /* 0x040fe2000008103c */
[----:B------:R-:W-:Y:S04]  /*12d80*/  LDS R60, [R5+0x4500] ;  /* 0x00450000053c7984 */ /* 0x000fe80000000800 */
[----:B------:R-:W-:Y:S03]  /*12d90*/  LDS R62, [R5+0x6500] ;  /* 0x00650000053e7984 */ /* 0x000fe60000000800 */
[C---:B------:R-:W-:Y:S01]  /*12da0*/  HMMA.1688.F32.TF32 R124, R168.reuse, R150, R212 ;  /* 0x00000096a87c723c */ /* 0x040fe200000810d4 */
[----:B------:R-:W-:Y:S04]  /*12db0*/  LDS R61, [R4+0x4500] ;  /* 0x00450000043d7984 */ /* 0x000fe80000000800 */
[----:B------:R-:W2:Y:S10]  /*12dc0*/  LDS R63, [R4+0x6500] ;  /* 0x00650000043f7984 */ /* 0x000eb40000000800 */
[----:B------:R-:W-:Y:S04]  /*12dd0*/  STL [R1+0x7f8], R248 ;  /* 0x0007f8f801007387 */ /* 0x000fe80000100800 */
[----:B------:R-:W-:Y:S04]  /*12de0*/  STL [R1+0x7f4], R249 ;  /* 0x0007f4f901007387 */ /* 0x000fe80000100800 */
[----:B------:R-:W-:Y:S04]  /*12df0*/  STL [R1+0x7f0], R250 ;  /* 0x0007f0fa01007387 */ /* 0x000fe80000100800 */
[----:B------:R-:W-:Y:S04]  /*12e00*/  STL [R1+0x7ec], R251 ;  /* 0x0007ecfb01007387 */ /* 0x000fe80000100800 */
[----:B------:R4:W-:Y:S02]  /*12e10*/  STL [R1+0x80], R36 ;  /* 0x0000802401007387 */ /* 0x0009e40000100800 */
[C---:B----4-:R-:W-:Y:S02]  /*12e20*/  HMMA.1688.F32.TF32 R36, R168.reuse, R26, R200 ;  /* 0x0000001aa824723c */ /* 0x050fe400000810c8 */
[----:B------:R-:W-:Y:S04]  /*12e30*/  STL [R1+0x804], R7 ;  /* 0x0008040701007387 */ /* 0x000fe80000100800 */
[----:B------:R-:W-:Y:S04]  /*12e40*/  STL [R1+0x800], R2 ;  /* 0x0008000201007387 */ /* 0x000fe80000100800 */
[----:B------:R-:W-:Y:S04]  /*12e50*/  STL [R1+0x7fc], R0 ;  /* 0x0007fc0001007387 */ /* 0x000fe80000100800 */
[----:B------:R-:W-:Y:S04]  /*12e60*/  STL.64 [R1+0x1c0], R40 ;  /* 0x0001c02801007387 */ /* 0x000fe80000100a00 */
[----:B------:R-:W-:Y:S01]  /*12e70*/  STL.64 [R1+0x1c8], R42 ;  /* 0x0001c82a01007387 */ /* 0x000fe20000100a00 */
[C---:B------:R-:W-:Y:S08]  /*12e80*/  HMMA.1688.F32.TF32 R120, R168.reuse, R146, R120 ;  /* 0x00000092a878723c */ /* 0x040ff00000081078 */
[----:B------:R-:W-:Y:S01]  /*12e90*/  HMMA.1688.F32.TF32 R204, R168, R14, R116 ;  /* 0x0000000ea8cc723c */ /* 0x000fe20000081074 */
[----:B------:R-:W-:Y:S04]  /*12ea0*/  STL.64 [R1+0x1b0], R36 ;  /* 0x0001b02401007387 */ /* 0x000fe80000100a00 */
[----:B------:R4:W-:Y:S04]  /*12eb0*/  STL.64 [R1+0x1b8], R38 ;  /* 0x0001b82601007387 */ /* 0x0009e80000100a00 */
[----:B------:R-:W5:Y:S01]  /*12ec0*/  LDL.LU R84, [R1+0xc0] ;  /* 0x0000c00001547983 */ /* 0x000f620000300800 */
[----:B------:R-:W-:Y:S01]  /*12ed0*/  MOV R212, R220 ;  /* 0x000000dc00d47202 */ /* 0x000fe20000000f00 */
[----:B------:R-:W-:-:S02]  /*12ee0*/  IMAD.MOV.U32 R213, RZ, RZ, R221 ;  /* 0x000000ffffd57224 */ /* 0x000fc400078e00dd */
[----:B------:R-:W-:Y:S02]  /*12ef0*/  IMAD.MOV.U32 R214, RZ, RZ, R222 ;  /* 0x000000ffffd67224 */ /* 0x000fe400078e00de */
[----:B------:R-:W-:Y:S01]  /*12f00*/  IMAD.MOV.U32 R215, RZ, RZ, R223 ;  /* 0x000000ffffd77224 */ /* 0x000fe200078e00df */
[----:B------:R-:W-:Y:S01]  /*12f10*/  HMMA.1688.F32.TF32 R136, R176, R150, R136 ;  /* 0x00000096b088723c */ /* 0x000fe20000081088 */
[----:B------:R-:W-:Y:S04]  /*12f20*/  LDS R40, [R5+0x4600] ;  /* 0x0046000005287984 */ /* 0x000fe80000000800 */
[----:B------:R-:W-:Y:S03]  /*12f30*/  LDS R42, [R5+0x6600] ;  /* 0x00660000052a7984 */ /* 0x000fe60000000800 */
[C---:B----4-:R-:W-:Y:S01]  /*12f40*/  HMMA.1688.F32.TF32 R36, R172.reuse, R18, R140 ;  /* 0x00000012ac24723c */ /* 0x050fe2000008108c */
[----:B------:R-:W-:Y:S04]  /*12f50*/  LDS R41, [R4+0x4600] ;  /* 0x0046000004297984 */ /* 0x000fe80000000800 */
[----:B------:R-:W4:Y:S11]  /*12f60*/  LDS R43, [R4+0x6600] ;  /* 0x00660000042b7984 */ /* 0x000f360000000800 */
[----:B------:R-:W-:Y:S07]  /*12f70*/  @!UPT UIADD3 URZ, URZ, URZ, URZ ;  /* 0x0000003f3f3ff290 */ /* 0x000fee000fffe03f */
[----:B------:R-:W-:Y:S04]  /*12f80*/  STL.64 [R1+0x150], R36 ;  /* 0x0001502401007387 */ /* 0x000fe80000100a00 */
[----:B------:R1:W-:Y:S04]  /*12f90*/  STL.64 [R1+0x158], R38 ;  /* 0x0001582601007387 */ /* 0x0003e80000100a00 */
[----:B------:R-:W2:Y:S04]  /*12fa0*/  LDL.LU R252, [R1+0x83c] ;  /* 0x00083c0001fc7983 */ /* 0x000ea80000300800 */
[----:B------:R-:W5:Y:S01]  /*12fb0*/  LDL.LU R86, [R1+0xc8] ;  /* 0x0000c80001567983 */ /* 0x000f620000300800 */
[C---:B-1----:R-:W-:Y:S03]  /*12fc0*/  HMMA.1688.F32.TF32 R36, R172.reuse, R26, R196 ;  /* 0x0000001aac24723c */ /* 0x042fe600000810c4 */
[----:B------:R-:W5:Y:S04]  /*12fd0*/  LDL.LU R87, [R1+0xcc] ;  /* 0x0000cc0001577983 */ /* 0x000f680000300800 */
[----:B------:R-:W2:Y:S04]  /*12fe0*/  LDL.LU R132, [R1+0x130] ;  /* 0x0001300001847983 */ /* 0x000ea80000300800 */
[----:B------:R-:W2:Y:S01]  /*12ff0*/  LDL.LU R133, [R1+0x134] ;  /* 0x0001340001857983 */ /* 0x000ea20000300800 */
[----:B---3--:R-:W-:Y:S03]  /*13000*/  HMMA.1688.F32.TF32 R168, R172, R154, R240 ;  /* 0x0000009aaca8723c */ /* 0x008fe600000810f0 */
[----:B------:R-:W3:Y:S08]  /*13010*/  LDL.LU R134, [R1+0x138] ;  /* 0x0001380001867983 */ /* 0x000ef00000300800 */
[----:B------:R-:W-:Y:S04]  /*13020*/  STL.64 [R1+0x140], R36 ;  /* 0x0001402401007387 */ /* 0x000fe80000100a00 */
[----:B------:R-:W-:Y:S04]  /*13030*/  STL [R1+0x148], R38 ;  /* 0x0001482601007387 */ /* 0x000fe80000100800 */
[----:B------:R-:W2:Y:S04]  /*13040*/  LDL.LU R240, [R1+0xb0] ;  /* 0x0000b00001f07983 */ /* 0x000ea80000300800 */
        /* <DEDUP_REMOVED lines=11> */
[----:B------:R-:W3:Y:S04]  /*13100*/  LDL R13, [R1+0x258] ;  /* 0x00025800010d7983 */ /* 0x000ee80000100800 */
[----:B------:R-:W3:Y:S04]  /*13110*/  LDL.LU R220, [R1+0x838] ;  /* 0x0008380001dc7983 */ /* 0x000ee80000300800 */
[----:B------:R-:W3:Y:S04]  /*13120*/  LDL.LU R221, [R1+0x834] ;  /* 0x0008340001dd7983 */ /* 0x000ee80000300800 */
[----:B------:R-:W3:Y:S04]  /*13130*/  LDL.LU R222, [R1+0x830] ;  /* 0x0008300001de7983 */ /* 0x000ee80000300800 */
[----:B------:R-:W3:Y:S04]  /*13140*/  LDL.LU R223, [R1+0x82c] ;  /* 0x00082c0001df7983 */ /* 0x000ee80000300800 */
[----:B------:R-:W3:Y:S04]  /*13150*/  LDL.LU R108, [R1+0x160] ;  /* 0x00016000016c7983 */ /* 0x000ee80000300800 */
[----:B------:R-:W3:Y:S04]  /*13160*/  LDL.LU R109, [R1+0x164] ;  /* 0x00016400016d7983 */ /* 0x000ee80000300800 */
[----:B------:R-:W3:Y:S04]  /*13170*/  LDL.LU R110, [R1+0x168] ;  /* 0x00016800016e7983 */ /* 0x000ee80000300800 */
[----:B------:R-:W3:Y:S01]  /*13180*/  LDL.LU R111, [R1+0x16c] ;  /* 0x00016c00016f7983 */ /* 0x000ee20000300800 */
[----:B------:R-:W-:Y:S03]  /*13190*/  HMMA.1688.F32.TF32 R80, R56, R18, R88 ;  /* 0x000000123850723c */ /* 0x000fe60000081058 */
[----:B------:R-:W-:Y:S04]  /*131a0*/  LDS R36, [R5+0x4700] ;  /* 0x0047000005247984 */ /* 0x000fe80000000800 */
[----:B------:R-:W-:Y:S01]  /*131b0*/  LDS R38, [R5+0x6700] ;  /* 0x0067000005267984 */ /* 0x000fe20000000800 */
[----:B------:R-:W-:Y:S03]  /*131c0*/  HMMA.1688.F32.TF32 R128, R172, R150, R244 ;  /* 0x00000096ac80723c */ /* 0x000fe600000810f4 */
[----:B------:R-:W-:Y:S05]  /*131d0*/  LDS R37, [R4+0x4700] ;  /* 0x0047000004257984 */ /* 0x000fea0000000800 */
[----:B--2---:R-:W-:Y:S07]  /*131e0*/  HMMA.1688.F32.TF32 R176, R60, R154, R228 ;  /* 0x0000009a3cb0723c */ /* 0x004fee00000810e4 */
[----:B------:R-:W-:-:S02]  /*131f0*/  IMAD.MOV.U32 R228, RZ, RZ, R152 ;  /* 0x000000ffffe47224 */ /* 0x000fc400078e0098 */
[----:B------:R-:W2:Y:S01]  /*13200*/  LDL.LU R152, [R1+0x828] ;  /* 0x0008280001987983 */ /* 0x000ea20000300800 */
[----:B------:R-:W-:-:S03]  /*13210*/  IMAD.MOV.U32 R229, RZ, RZ, R153 ;  /* 0x000000ffffe57224 */ /* 0x000fc600078e0099 */
[----:B------:R-:W4:Y:S04]  /*13220*/  LDL.LU R153, [R1+0x824] ;  /* 0x0008240001997983 */ /* 0x000f280000300800 */
[----:B------:R-:W4:Y:S04]  /*13230*/  LDL.LU R230, [R1+0x98] ;  /* 0x0000980001e67983 */ /* 0x000f280000300800 */
[----:B------:R-:W4:Y:S04]  /*13240*/  LDL.LU R231, [R1+0x9c] ;  /* 0x00009c0001e77983 */ /* 0x000f280000300800 */
[----:B------:R-:W4:Y:S04]  /*13250*/  LDL.LU R140, [R1+0x110] ;  /* 0x00011000018c7983 */ /* 0x000f280000300800 */
[----:B------:R-:W4:Y:S01]  /*13260*/  LDL.LU R141, [R1+0x114] ;  /* 0x00011400018d7983 */ /* 0x000f220000300800 */
[----:B------:R-:W-:Y:S01]  /*13270*/  IMAD.MOV.U32 R135, RZ, RZ, R252 ;  /* 0x000000ffff877224 */ /* 0x000fe200078e00fc */
[C---:B------:R-:W-:Y:S08]  /*13280*/  HMMA.1688.F32.TF32 R104, R172.reuse, R146, R104 ;  /* 0x00000092ac68723c */ /* 0x040ff00000081068 */
[C---:B------:R-:W-:Y:S08]  /*13290*/  HMMA.1688.F32.TF32 R100, R172.reuse, R14, R100 ;  /* 0x0000000eac64723c */ /* 0x040ff00000081064 */
[C---:B------:R-:W-:Y:S08]  /*132a0*/  HMMA.1688.F32.TF32 R96, R172.reuse, R10, R96 ;  /* 0x0000000aac60723c */ /* 0x040ff00000081060 */
[----:B------:R-:W-:Y:S08]  /*132b0*/  HMMA.1688.F32.TF32 R200, R172, R66, R92 ;  /* 0x00000042acc8723c */ /* 0x000ff0000008105c */
[----:B------:R-:W-:Y:S08]  /*132c0*/  HMMA.1688.F32.TF32 R156, R60, R150, R160 ;  /* 0x000000963c9c723c */ /* 0x000ff000000810a0 */
[C---:B---3--:R-:W-:Y:S08]  /*132d0*/  HMMA.1688.F32.TF32 R172, R56.reuse, R154, R132 ;  /* 0x0000009a38ac723c */ /* 0x048ff00000081084 */
[C---:B-----5:R-:W-:Y:S08]  /*132e0*/  HMMA.1688.F32.TF32 R132, R56.reuse, R150, R84 ;  /* 0x000000963884723c */ /* 0x060ff00000081054 */
[C---:B------:R-:W-:Y:S08]  /*132f0*/  HMMA.1688.F32.TF32 R84, R56.reuse, R146, R224 ;  /* 0x000000923854723c */ /* 0x040ff000000810e0 */
[C---:B------:R-:W-:Y:S08]  /*13300*/  HMMA.1688.F32.TF32 R76, R56.reuse, R14, R76 ;  /* 0x0000000e384c723c */ /* 0x040ff0000008104c */
[C---:B------:R-:W-:Y:S08]  /*13310*/  HMMA.1688.F32.TF32 R72, R56.reuse, R10, R72 ;  /* 0x0000000a3848723c */ /* 0x040ff00000081048 */
[C---:B------:R-:W-:Y:S08]  /*13320*/  HMMA.1688.F32.TF32 R68, R56.reuse, R66, R68 ;  /* 0x000000423844723c */ /* 0x040ff00000081044 */
[----:B------:R-:W-:Y:S01]  /*13330*/  HMMA.1688.F32.TF32 R56, R56, R26, R192 ;  /* 0x0000001a3838723c */ /* 0x000fe200000810c0 */
[----:B--2---:R-:W-:-:S02]  /*13340*/  MOV R142, R152 ;  /* 0x00000098008e7202 */ /* 0x004fc40000000f00 */
[----:B------:R-:W2:Y:S01]  /*13350*/  LDL.LU R152, [R1+0x820] ;  /* 0x0008200001987983 */ /* 0x000ea20000300800 */
[----:B----4-:R-:W-:-:S03]  /*13360*/  IMAD.MOV.U32 R143, RZ, RZ, R153 ;  /* 0x000000ffff8f7224 */ /* 0x010fc600078e0099 */
[----:B------:R-:W3:Y:S04]  /*13370*/  LDL.LU R153, [R1+0x81c] ;  /* 0x00081c0001997983 */ /* 0x000ee80000300800 */
[----:B------:R-:W4:Y:S04]  /*13380*/  LDL.LU R88, [R1+0x1e0] ;  /* 0x0001e00001587983 */ /* 0x000f280000300800 */
[----:B------:R-:W4:Y:S04]  /*13390*/  LDL.LU R89, [R1+0x1e4] ;  /* 0x0001e40001597983 */ /* 0x000f280000300800 */
[----:B------:R-:W4:Y:S04]  /*133a0*/  LDL.LU R90, [R1+0x1e8] ;  /* 0x0001e800015a7983 */ /* 0x000f280000300800 */
[----:B------:R-:W4:Y:S04]  /*133b0*/  LDL.LU R91, [R1+0x1ec] ;  /* 0x0001ec00015b7983 */ /* 0x000f280000300800 */
[----:B------:R-:W5:Y:S04]  /*133c0*/  LDL.LU R160, [R1+0x170] ;  /* 0x0001700001a07983 */ /* 0x000f680000300800 */
[----:B------:R-:W5:Y:S04]  /*133d0*/  LDL.LU R161, [R1+0x174] ;  /* 0x0001740001a17983 */ /* 0x000f680000300800 */
[----:B------:R-:W5:Y:S04]  /*133e0*/  LDL.LU R162, [R1+0x178] ;  /* 0x0001780001a27983 */ /* 0x000f680000300800 */
[----:B------:R-:W5:Y:S04]  /*133f0*/  LDL.LU R163, [R1+0x17c] ;  /* 0x00017c0001a37983 */ /* 0x000f680000300800 */
[----:B------:R-:W4:Y:S04]  /*13400*/  LDL.LU R192, [R1+0x210] ;  /* 0x0002100001c07983 */ /* 0x000f280000300800 */
[----:B------:R-:W4:Y:S04]  /*13410*/  LDL.LU R193, [R1+0x214] ;  /* 0x0002140001c17983 */ /* 0x000f280000300800 */
[----:B------:R-:W5:Y:S04]  /*13420*/  LDL.LU R194, [R1+0x218] ;  /* 0x0002180001c27983 */ /* 0x000f680000300800 */
[----:B------:R-:W5:Y:S04]  /*13430*/  LDL.LU R195, [R1+0x21c] ;  /* 0x00021c0001c37983 */ /* 0x000f680000300800 */
[----:B------:R-:W5:Y:S04]  /*13440*/  LDL.LU R92, [R1+0x1d0] ;  /* 0x0001d000015c7983 */ /* 0x000f680000300800 */
[----:B------:R-:W5:Y:S01]  /*13450*/  LDL.LU R93, [R1+0x1d4] ;  /* 0x0001d400015d7983 */ /* 0x000f620000300800 */
[----:B------:R-:W-:-:S03]  /*13460*/  IMAD.MOV.U32 R252, RZ, RZ, R39 ;  /* 0x000000fffffc7224 */ /* 0x000fc600078e0027 */
[----:B------:R-:W1:Y:S01]  /*13470*/  LDS R39, [R4+0x6700] ;  /* 0x0067000004277984 */ /* 0x000e620000000800 */
[C---:B------:R-:W-:Y:S08]  /*13480*/  HMMA.1688.F32.TF32 R52, R60.reuse, R18, R52 ;  /* 0x000000123c34723c */ /* 0x040ff00000081034 */
[C---:B------:R-:W-:Y:S07]  /*13490*/  HMMA.1688.F32.TF32 R116, R60.reuse, R146, R240 ;  /* 0x000000923c74723c */ /* 0x040fee00000810f0 */
[----:B------:R-:W-:Y:S01]  /*134a0*/  IMAD.MOV.U32 R243, RZ, RZ, R8 ;  /* 0x000000fffff37224 */ /* 0x000fe200078e0008 */
[----:B------:R-:W-:Y:S01]  /*134b0*/  HMMA.1688.F32.TF32 R48, R60, R10, R48 ;  /* 0x0000000a3c30723c */ /* 0x000fe20000081030 */
[----:B------:R-:W-:-:S02]  /*134c0*/  IMAD.MOV.U32 R227, RZ, RZ, R56 ;  /* 0x000000ffffe37224 */ /* 0x000fc400078e0038 */
[----:B------:R-:W-:Y:S02]  /*134d0*/  IMAD.MOV.U32 R226, RZ, RZ, R57 ;  /* 0x000000ffffe27224 */ /* 0x000fe400078e0039 */
[----:B------:R-:W-:-:S03]  /*134e0*/  IMAD.MOV.U32 R225, RZ, RZ, R58 ;  /* 0x000000ffffe17224 */ /* 0x000fc600078e003a */
[----:B------:R-:W-:Y:S01]  /*134f0*/  MOV R248, R52 ;  /* 0x0000003400f87202 */ /* 0x000fe20000000f00 */
[----:B------:R-:W-:Y:S02]  /*13500*/  IMAD.MOV.U32 R249, RZ, RZ, R53 ;  /* 0x000000fffff97224 */ /* 0x000fe400078e0035 */
[----:B------:R-:W-:Y:S02]  /*13510*/  IMAD.MOV.U32 R250, RZ, RZ, R54 ;  /* 0x000000fffffa7224 */ /* 0x000fe400078e0036 */
[----:B------:R-:W-:Y:S02]  /*13520*/  IMAD.MOV.U32 R251, RZ, RZ, R55 ;  /* 0x000000fffffb7224 */ /* 0x000fe400078e0037 */
[----:B------:R-:W-:Y:S01]  /*13530*/  HMMA.1688.F32.TF32 R52, R60, R26, R188 ;  /* 0x0000001a3c34723c */ /* 0x000fe200000810bc */
[----:B------:R-:W-:-:S07]  /*13540*/  IMAD.MOV.U32 R224, RZ, RZ, R59 ;  /* 0x000000ffffe07224 */ /* 0x000fce00078e003b */
[C---:B------:R-:W-:Y:S08]  /*13550*/  HMMA.1688.F32.TF32 R56, R60.reuse, R14, R220 ;  /* 0x0000000e3c38723c */ /* 0x040ff000000810dc */
[----:B------:R-:W-:Y:S08]  /*13560*/  HMMA.1688.F32.TF32 R44, R60, R66, R44 ;  /* 0x000000423c2c723c */ /* 0x000ff0000008102c */
[C---:B------:R-:W-:Y:S08]  /*13570*/  HMMA.1688.F32.TF32 R60, R40.reuse, R10, R216 ;  /* 0x0000000a283c723c */ /* 0x040ff000000810d8 */
[C---:B------:R-:W-:Y:S08]  /*13580*/  HMMA.1688.F32.TF32 R140, R40.reuse, R146, R140 ;  /* 0x00000092288c723c */ /* 0x040ff0000008108c */
[C---:B------:R-:W-:Y:S08]  /*13590*/  HMMA.1688.F32.TF32 R20, R40.reuse, R66, R20 ;  /* 0x000000422814723c */ /* 0x040ff00000081014 */
[----:B------:R-:W-:Y:S01]  /*135a0*/  HMMA.1688.F32.TF32 R216, R40, R26, R184 ;  /* 0x0000001a28d8723c */ /* 0x000fe200000810b8 */
[----:B------:R-:W-:Y:S01]  /*135b0*/  IMAD.MOV.U32 R199, RZ, RZ, R80 ;  /* 0x000000ffffc77224 */ /* 0x000fe200078e0050 */
[----:B------:R-:W-:Y:S01]  /*135c0*/  MOV R197, R82 ;  /* 0x0000005200c57202 */ /* 0x000fe20000000f00 */
[----:B------:R-:W-:Y:S01]  /*135d0*/  IMAD.MOV.U32 R198, RZ, RZ, R81 ;  /* 0x000000ffffc67224 */ /* 0x000fe200078e0051 */
[----:B------:R-:W-:Y:S01]  /*135e0*/  MOV R82, R145 ;  /* 0x0000009100527202 */ /* 0x000fe20000000f00 */
[----:B------:R-:W-:-:S02]  /*135f0*/  IMAD.MOV.U32 R196, RZ, RZ, R83 ;  /* 0x000000ffffc47224 */ /* 0x000fc400078e0053 */
[----:B------:R-:W-:Y:S02]  /*13600*/  IMAD.MOV.U32 R80, RZ, RZ, R149 ;  /* 0x000000ffff507224 */ /* 0x000fe400078e0095 */
[----:B------:R-:W-:Y:S02]  /*13610*/  IMAD.MOV.U32 R81, RZ, RZ, R148 ;  /* 0x000000ffff517224 */ /* 0x000fe400078e0094 */
[----:B------:R-:W-:Y:S02]  /*13620*/  IMAD.MOV.U32 R83, RZ, RZ, R144 ;  /* 0x000000ffff537224 */ /* 0x000fe400078e0090 */
[----:B------:R-:W-:Y:S02]  /*13630*/  IMAD.MOV.U32 R240, RZ, RZ, R64 ;  /* 0x000000fffff07224 */ /* 0x000fe400078e0040 */
[----:B------:R-:W-:Y:S02]  /*13640*/  IMAD.MOV.U32 R241, RZ, RZ, R12 ;  /* 0x000000fffff17224 */ /* 0x000fe400078e000c */
[----:B------:R-:W-:Y:S01]  /*13650*/  IMAD.MOV.U32 R242, RZ, RZ, R9 ;  /* 0x000000fffff27224 */ /* 0x000fe200078e0009 */
[----:B------:R-:W-:Y:S01]  /*13660*/  MOV R2, R54 ;  /* 0x0000003600027202 */ /* 0x000fe20000000f00 */
[----:B------:R-:W-:Y:S01]  /*13670*/  IMAD.MOV.U32 R244, RZ, RZ, R52 ;  /* 0x000000fffff47224 */ /* 0x000fe200078e0034 */
[----:B------:R-:W-:Y:S04]  /*13680*/  LDS R54, [R5+0xa700] ;  /* 0x00a7000005367984 */ /* 0x000fe80000000800 */
[----:B-1----:R-:W-:Y:S01]  /*13690*/  HMMA.1688.F32.TF32 R64, R36, R66, R240 ;  /* 0x000000422440723c */ /* 0x002fe200000810f0 */
[----:B------:R-:W-:Y:S01]  /*136a0*/  IMAD.MOV.U32 R7, RZ, RZ, R53 ;  /* 0x000000ffff077224 */ /* 0x000fe200078e0035 */
[----:B------:R-:W-:Y:S01]  /*136b0*/  LDS R52, [R5+0x8700] ;  /* 0x0087000005347984 */ /* 0x000fe20000000800 */
[----:B------:R-:W-:-:S03]  /*136c0*/  IMAD.MOV.U32 R0, RZ, RZ, R55 ;  /* 0x000000ffff007224 */ /* 0x000fc600078e0037 */
[----:B------:R-:W-:Y:S04]  /*136d0*/  LDS R53, [R4+0x8700] ;  /* 0x0087000004357984 */ /* 0x000fe80000000800 */
[----:B------:R-:W-:Y:S01]  /*136e0*/  LDS R55, [R4+0xa700] ;  /* 0x00a7000004377984 */ /* 0x000fe20000000800 */
[----:B---3--:R-:W-:-:S03]  /*136f0*/  IMAD.MOV.U32 R94, RZ, RZ, R153 ;  /* 0x000000ffff5e7224 */ /* 0x008fc600078e0099 */
[----:B------:R-:W1:Y:S01]  /*13700*/  S2R R153, SR_TID.X ;  /* 0x0000000000997919 */ /* 0x000e620000002100 */
[----:B--2---:R-:W-:Y:S01]  /*13710*/  IMAD.MOV.U32 R95, RZ, RZ, R152 ;  /* 0x000000ffff5f7224 */ /* 0x004fe200078e0098 */
[C---:B-1----:R-:W-:Y:S01]  /*13720*/  LOP3.LUT R6, R153.reuse, 0x7, RZ, 0xc0, !PT ;  /* 0x0000000799067812 */ /* 0x042fe200078ec0ff */
[----:B------:R-:W-:-:S04]  /*13730*/  IMAD.SHL.U32 R8, R153, 0x2, RZ ;  /* 0x0000000299087824 */ /* 0x000fc800078e00ff */
[----:B------:R-:W-:-:S05]  /*13740*/  IMAD R6, R6, 0x90, RZ ;  /* 0x0000009006067824 */ /* 0x000fca00078e02ff */
[----:B------:R-:W-:-:S04]  /*13750*/  LOP3.LUT R6, R6, 0x30, R8, 0x78, !PT ;  /* 0x0000003006067812 */ /* 0x000fc800078e7808 */
[----:B------:R-:W-:Y:S01]  /*13760*/  LOP3.LUT R6, R6, 0x40, RZ, 0x3c, !PT ;  /* 0x0000004006067812 */ /* 0x000fe200078e3cff */
[----:B----4-:R-:W-:Y:S04]  /*13770*/  HMMA.1688.F32.TF32 R188, R40, R154, R88 ;  /* 0x0000009a28bc723c */ /* 0x010fe80000081058 */
[----:B------:R-:W-:-:S04]  /*13780*/  IMAD R6, R13, 0x2000, R6 ;  /* 0x000020000d067824 */ /* 0x000fc800078e0206 */
[----:B------:R-:W-:Y:S08]  /*13790*/  HMMA.1688.F32.TF32 R88, R40, R14, R228 ;  /* 0x0000000e2858723c */ /* 0x000ff000000810e4 */
[----:B-----5:R-:W-:Y:S08]  /*137a0*/  HMMA.1688.F32.TF32 R192, R36, R154, R192 ;  /* 0x0000009a24c0723c */ /* 0x020ff000000810c0 */
[-C--:B------:R-:W-:Y:S01]  /*137b0*/  HMMA.1688.F32.TF32 R228, R40, R18.reuse, R32 ;  /* 0x0000001228e4723c */ /* 0x080fe20000081020 */
[----:B------:R-:W-:Y:S04]  /*137c0*/  LDS R32, [R5+0x8400] ;  /* 0x0084000005207984 */ /* 0x000fe80000000800 */
[----:B------:R-:W-:Y:S03]  /*137d0*/  LDS R34, [R5+0xa400] ;  /* 0x00a4000005227984 */ /* 0x000fe60000000800 */
[----:B------:R-:W-:Y:S01]  /*137e0*/  HMMA.1688.F32.TF32 R152, R36, R18, R28 ;  /* 0x000000122498723c */ /* 0x000fe2000008101c */
[----:B------:R-:W-:Y:S04]  /*137f0*/  LDS R28, [R5+0x8000] ;  /* 0x00800000051c7984 */ /* 0x000fe80000000800 */
[----:B------:R-:W-:Y:S03]  /*13800*/  LDS R30, [R5+0xa000] ;  /* 0x00a00000051e7984 */ /* 0x000fe60000000800 */
[-C--:B------:R-:W-:Y:S01]  /*13810*/  HMMA.1688.F32.TF32 R160, R40, R150.reuse, R160 ;  /* 0x0000009628a0723c */ /* 0x080fe200000810a0 */
        /* <DEDUP_REMOVED lines=8> */
[----:B------:R-:W3:Y:S01]  /*138a0*/  LDS R35, [R4+0xa400] ;  /* 0x00a4000004237984 */ /* 0x000ee20000000800 */
[C---:B------:R-:W-:Y:S08]  /*138b0*/  HMMA.1688.F32.TF32 R184, R36.reuse, R150, R92 ;  /* 0x0000009624b8723c */ /* 0x040ff0000008105c */
[C---:B------:R-:W-:Y:S01]  /*138c0*/  HMMA.1688.F32.TF32 R92, R36.reuse, R10, R80 ;  /* 0x0000000a245c723c */ /* 0x040fe20000081050 */
[----:B------:R-:W-:Y:S04]  /*138d0*/  LDS R80, [R5+0x8200] ;  /* 0x0082000005507984 */ /* 0x000fe80000000800 */
[----:B------:R-:W-:Y:S04]  /*138e0*/  LDS R82, [R5+0xa200] ;  /* 0x00a2000005527984 */ /* 0x000fe80000000800 */
[----:B------:R-:W-:Y:S01]  /*138f0*/  LDS R81, [R4+0x8200] ;  /* 0x0082000004517984 */ /* 0x000fe20000000800 */
[C---:B------:R-:W-:Y:S03]  /*13900*/  HMMA.1688.F32.TF32 R148, R36.reuse, R146, R108 ;  /* 0x000000922494723c */ /* 0x040fe6000008106c */
[----:B------:R-:W4:Y:S04]  /*13910*/  LDS R83, [R4+0xa200] ;  /* 0x00a2000004537984 */ /* 0x000f280000000800 */
[----:B------:R-:W-:Y:S01]  /*13920*/  LDSM.16.M88.4 R8, [R6+0x50800] ;  /* 0x050800000608783b */ /* 0x000fe20000000200 */
[C---:B------:R-:W-:Y:S03]  /*13930*/  HMMA.1688.F32.TF32 R108, R36.reuse, R14, R212 ;  /* 0x0000000e246c723c */ /* 0x040fe600000810d4 */
[----:B------:R-:W-:Y:S05]  /*13940*/  LDSM.16.M88.4 R12, [R6+0x50400] ;  /* 0x05040000060c783b */ /* 0x000fea0000000200 */
[----:B------:R-:W-:Y:S01]  /*13950*/  HMMA.1688.F32.TF32 R144, R36, R26, R180 ;  /* 0x0000001a2490723c */ /* 0x000fe200000810b4 */
[----:B------:R-:W-:Y:S04]  /*13960*/  LDS R36, [R5+0x8100] ;  /* 0x0081000005247984 */ /* 0x000fe80000000800 */
[----:B------:R-:W-:Y:S04]  /*13970*/  LDS R38, [R5+0xa100] ;  /* 0x00a1000005267984 */ /* 0x000fe80000000800 */
[----:B------:R-:W-:Y:S04]  /*13980*/  LDS R37, [R4+0x8100] ;  /* 0x0081000004257984 */ /* 0x000fe80000000800 */
[----:B------:R-:W5:Y:S04]  /*13990*/  LDS R39, [R4+0xa100] ;  /* 0x00a1000004277984 */ /* 0x000f680000000800 */
[----:B------:R-:W-:Y:S04]  /*139a0*/  LDS R26, [R5+0xa500] ;  /* 0x00a50000051a7984 */ /* 0x000fe80000000800 */
[----:B------:R-:W4:Y:S04]  /*139b0*/  LDS R27, [R4+0xa500] ;  /* 0x00a50000041b7984 */ /* 0x000f280000000800 */
[----:B------:R-:W-:Y:S04]  /*139c0*/  LDS R180, [R5+0x8600] ;  /* 0x0086000005b47984 */ /* 0x000fe80000000800 */
[----:B------:R-:W-:Y:S04]  /*139d0*/  LDS R182, [R5+0xa600] ;  /* 0x00a6000005b67984 */ /* 0x000fe80000000800 */
[----:B------:R-:W-:Y:S04]  /*139e0*/  LDS R181, [R4+0x8600] ;  /* 0x0086000004b57984 */ /* 0x000fe80000000800 */
[----:B------:R-:W5:Y:S01]  /*139f0*/  LDS R183, [R4+0xa600] ;  /* 0x00a6000004b77984 */ /* 0x000f620000000800 */
[-C--:B-1----:R-:W-:Y:S08]  /*13a00*/  HMMA.1688.F32.TF32 R212, R28, R16.reuse, R232 ;  /* 0x000000101cd4723c */ /* 0x082ff000000810e8 */
[-C--:B--2---:R-:W-:Y:S08]  /*13a10*/  HMMA.1688.F32.TF32 R232, R40, R16.reuse, R168 ;  /* 0x0000001028e8723c */ /* 0x084ff000000810a8 */
[-C--:B---3--:R-:W-:Y:S08]  /*13a20*/  HMMA.1688.F32.TF32 R168, R32, R16.reuse, R172 ;  /* 0x0000001020a8723c */ /* 0x088ff000000810ac */
[-C--:B----4-:R-:W-:Y:S01]  /*13a30*/  HMMA.1688.F32.TF32 R240, R80, R16.reuse, R164 ;  /* 0x0000001050f0723c */ /* 0x090fe200000810a4 */
[----:B------:R-:W2:Y:S04]  /*13a40*/  LDL.LU R164, [R1+0x50] ;  /* 0x0000500001a47983 */ /* 0x000ea80000300800 */
[----:B------:R-:W2:Y:S03]  /*13a50*/  LDL.LU R165, [R1+0x54] ;  /* 0x0000540001a57983 */ /* 0x000ea60000300800 */
[-C--:B-----5:R-:W-:Y:S01]  /*13a60*/  HMMA.1688.F32.TF32 R220, R36, R16.reuse, R112 ;  /* 0x0000001024dc723c */ /* 0x0a0fe20000081070 */
[----:B------:R-:W2:Y:S04]  /*13a70*/  LDL.LU R166, [R1+0x58] ;  /* 0x0000580001a67983 */ /* 0x000ea80000300800 */
[----:B------:R-:W2:Y:S03]  /*13a80*/  LDL.LU R167, [R1+0x5c] ;  /* 0x00005c0001a77983 */ /* 0x000ea60000300800 */
[-C--:B------:R-:W-:Y:S01]  /*13a90*/  HMMA.1688.F32.TF32 R112, R24, R16.reuse, R176 ;  /* 0x000000101870723c */ /* 0x080fe200000810b0 */
[----:B------:R-:W-:Y:S04]  /*13aa0*/  STL.64 [R1+0x30], R232 ;  /* 0x000030e801007387 */ /* 0x000fe80000100a00 */
[----:B------:R-:W-:Y:S03]  /*13ab0*/  STL.64 [R1+0x38], R234 ;  /* 0x000038ea01007387 */ /* 0x000fe60000100a00 */
[-C--:B------:R-:W-:Y:S01]  /*13ac0*/  HMMA.1688.F32.TF32 R172, R180, R16.reuse, R188 ;  /* 0x00000010b4ac723c */ /* 0x080fe200000810bc */
[----:B------:R-:W-:Y:S04]  /*13ad0*/  STL.64 [R1+0x120], R168 ;  /* 0x000120a801007387 */ /* 0x000fe80000100a00 */
[----:B------:R1:W-:Y:S03]  /*13ae0*/  STL.64 [R1+0x128], R170 ;  /* 0x000128aa01007387 */ /* 0x0003e60000100a00 */
[----:B-1----:R-:W-:Y:S07]  /*13af0*/  HMMA.1688.F32.TF32 R168, R52, R16, R192 ;  /* 0x0000001034a8723c */ /* 0x002fee00000810c0 */
[----:B------:R-:W-:Y:S04]  /*13b00*/  STL.64 [R1+0x180], R112 ;  /* 0x0001807001007387 */ /* 0x000fe80000100a00 */
[----:B------:R-:W-:Y:S04]  /*13b10*/  STL.64 [R1+0x188], R114 ;  /* 0x0001887201007387 */ /* 0x000fe80000100a00 */
[----:B------:R-:W-:Y:S04]  /*13b20*/  STL.64 [R1+0x1e0], R172 ;  /* 0x0001e0ac01007387 */ /* 0x000fe80000100a00 */
[----:B------:R-:W-:Y:S04]  /*13b30*/  STL.64 [R1+0x1e8], R174 ;  /* 0x0001e8ae01007387 */ /* 0x000fe80000100a00 */
[----:B------:R-:W-:Y:S04]  /*13b40*/  STL.64 [R1+0x210], R168 ;  /* 0x000210a801007387 */ /* 0x000fe80000100a00 */
[----:B------:R1:W-:Y:S02]  /*13b50*/  STL.64 [R1+0x218], R170 ;  /* 0x000218aa01007387 */ /* 0x0003e40000100a00 */
[-C--:B-1----:R-:W-:Y:S08]  /*13b60*/  HMMA.1688.F32.TF32 R168, R32, R12.reuse, R132 ;  /* 0x0000000c20a8723c */ /* 0x082ff00000081084 */
[-C--:B------:R-:W-:Y:S08]  /*13b70*/  HMMA.1688.F32.TF32 R132, R24, R12.reuse, R156 ;  /* 0x0000000c1884723c */ /* 0x080ff0000008109c */
[-C--:B------:R-:W-:Y:S01]  /*13b80*/  HMMA.1688.F32.TF32 R232, R40, R12.reuse, R128 ;  /* 0x0000000c28e8723c */ /* 0x080fe20000081080 */
[----:B------:R-:W-:Y:S01]  /*13b90*/  IMAD.MOV.U32 R172, RZ, RZ, R208 ;  /* 0x000000ffffac7224 */ /* 0x000fe200078e00d0 */
[----:B------:R-:W1:Y:S06]  /*13ba0*/  LDSM.16.M88.4 R156, [R6+0x50c00] ;  /* 0x050c0000069c783b */ /* 0x000e6c0000000200 */
[----:B------:R-:W-:Y:S01]  /*13bb0*/  HMMA.1688.F32.TF32 R128, R180, R12, R160 ;  /* 0x0000000cb480723c */ /* 0x000fe200000810a0 */
[----:B------:R-:W-:Y:S04]  /*13bc0*/  STL.64 [R1+0xb0], R168 ;  /* 0x0000b0a801007387 */ /* 0x000fe80000100a00 */
[----:B------:R-:W-:Y:S04]  /*13bd0*/  STL.64 [R1+0xb8], R170 ;  /* 0x0000b8aa01007387 */ /* 0x000fe80000100a00 */
[----:B------:R-:W-:Y:S04]  /*13be0*/  STL.64 [R1+0x110], R132 ;  /* 0x0001108401007387 */ /* 0x000fe80000100a00 */
[----:B------:R3:W-:Y:S01]  /*13bf0*/  STL.64 [R1+0x118], R134 ;  /* 0x0001188601007387 */ /* 0x0007e20000100a00 */
[----:B------:R-:W-:-:S02]  /*13c00*/  IMAD.MOV.U32 R173, RZ, RZ, R209 ;  /* 0x000000ffffad7224 */ /* 0x000fc400078e00d1 */
[----:B------:R-:W-:Y:S01]  /*13c10*/  IMAD.MOV.U32 R174, RZ, RZ, R210 ;  /* 0x000000ffffae7224 */ /* 0x000fe200078e00d2 */
[-C--:B------:R-:W-:Y:S01]  /*13c20*/  HMMA.1688.F32.TF32 R112, R28, R12.reuse, R236 ;  /* 0x0000000c1c70723c */ /* 0x080fe200000810ec */
[----:B------:R-:W-:Y:S01]  /*13c30*/  IMAD.MOV.U32 R175, RZ, RZ, R211 ;  /* 0x000000ffffaf7224 */ /* 0x000fe200078e00d3 */
[----:B------:R-:W4:Y:S06]  /*13c40*/  LDSM.16.M88.4 R160, [R6+0x51000] ;  /* 0x0510000006a0783b */ /* 0x000f2c0000000200 */
[----:B---3--:R-:W-:Y:S01]  /*13c50*/  HMMA.1688.F32.TF32 R132, R52, R12, R184 ;  /* 0x0000000c3484723c */ /* 0x008fe200000810b8 */
[----:B------:R-:W-:-:S02]  /*13c60*/  IMAD.MOV.U32 R16, RZ, RZ, R131 ;  /* 0x000000ffff107224 */ /* 0x000fc400078e0083 */
[----:B------:R-:W-:Y:S01]  /*13c70*/  IMAD.MOV.U32 R17, RZ, RZ, R130 ;  /* 0x000000ffff117224 */ /* 0x000fe200078e0082 */
[----:B------:R-:W-:Y:S04]  /*13c80*/  STL.64 [R1+0x170], R128 ;  /* 0x0001708001007387 */ /* 0x000fe80000100a00 */
[----:B------:R-:W-:Y:S04]  /*13c90*/  STL [R1+0x7b8], R16 ;  /* 0x0007b81001007387 */ /* 0x000fe80000100800 */
[----:B------:R-:W-:Y:S01]  /*13ca0*/  STL [R1+0x7b4], R17 ;  /* 0x0007b41101007387 */ /* 0x000fe20000100800 */
[----:B------:R-:W-:-:S10]  /*13cb0*/  MOV R171, R244 ;  /* 0x000000f400ab7202 */ /* 0x000fd40000000f00 */
[----:B------:R-:W-:Y:S04]  /*13cc0*/  STL.64 [R1+0x1d0], R132 ;  /* 0x0001d08401007387 */ /* 0x000fe80000100a00 */
[----:B------:R-:W-:Y:S04]  /*13cd0*/  STL.64 [R1+0x1d8], R134 ;  /* 0x0001d88601007387 */ /* 0x000fe80000100a00 */
[----:B------:R-:W3:Y:S04]  /*13ce0*/  LDL.LU R208, [R1+0x818] ;  /* 0x0008180001d07983 */ /* 0x000ee80000300800 */
[----:B------:R-:W3:Y:S04]  /*13cf0*/  LDL.LU R209, [R1+0x814] ;  /* 0x0008140001d17983 */ /* 0x000ee80000300800 */
[----:B------:R-:W3:Y:S04]  /*13d00*/  LDL.LU R210, [R1+0x810] ;  /* 0x0008100001d27983 */ /* 0x000ee80000300800 */
[----:B------:R-:W3:Y:S04]  /*13d10*/  LDL.LU R211, [R1+0x80c] ;  /* 0x00080c0001d37983 */ /* 0x000ee80000300800 */
[----:B------:R-:W5:Y:S04]  /*13d20*/  LDL.LU R244, [R1+0x20] ;  /* 0x0000200001f47983 */ /* 0x000f680000300800 */
[----:B------:R-:W5:Y:S04]  /*13d30*/  LDL.LU R245, [R1+0x24] ;  /* 0x0000240001f57983 */ /* 0x000f680000300800 */
[----:B------:R-:W5:Y:S01]  /*13d40*/  LDL.LU R246, [R1+0x28] ;  /* 0x0000280001f67983 */ /* 0x000f620000300800 */
[-C--:B------:R-:W-:Y:S08]  /*13d50*/  HMMA.1688.F32.TF32 R236, R32, R8.reuse, R84 ;  /* 0x0000000820ec723c */ /* 0x080ff00000081054 */
[----:B------:R-:W-:Y:S01]  /*13d60*/  HMMA.1688.F32.TF32 R84, R180, R8, R140 ;  /* 0x00000008b454723c */ /* 0x000fe2000008108c */
[----:B------:R-:W-:-:S02]  /*13d70*/  IMAD.MOV.U32 R247, RZ, RZ, R3 ;  /* 0x000000fffff77224 */ /* 0x000fc400078e0003 */
[----:B------:R-:W3:Y:S04]  /*13d80*/  LDL.LU R3, [R1+0x808] ;  /* 0x0008080001037983 */ /* 0x000ee80000300800 */
[----:B------:R-:W3:Y:S01]  /*13d90*/  LDL.LU R188, [R1+0xf0] ;  /* 0x0000f00001bc7983 */ /* 0x000ee20000300800 */
[----:B------:R-:W-:Y:S03]  /*13da0*/  HMMA.1688.F32.TF32 R116, R24, R8, R116 ;  /* 0x000000081874723c */ /* 0x000fe60000081074 */
[----:B------:R-:W3:Y:S04]  /*13db0*/  LDL.LU R189, [R1+0xf4] ;  /* 0x0000f40001bd7983 */ /* 0x000ee80000300800 */
[----:B------:R-:W3:Y:S04]  /*13dc0*/  LDL.LU R190, [R1+0xf8] ;  /* 0x0000f80001be7983 */ /* 0x000ee80000300800 */
[----:B------:R-:W4:Y:S04]  /*13dd0*/  LDL.LU R191, [R1+0xfc] ;  /* 0x0000fc0001bf7983 */ /* 0x000f280000300800 */
[----:B------:R-:W4:Y:S04]  /*13de0*/  LDL.LU R176, [R1+0x1a0] ;  /* 0x0001a00001b07983 */ /* 0x000f280000300800 */
[----:B------:R-:W4:Y:S04]  /*13df0*/  LDL.LU R177, [R1+0x1a4] ;  /* 0x0001a40001b17983 */ /* 0x000f280000300800 */
[----:B------:R-:W4:Y:S04]  /*13e00*/  LDL.LU R178, [R1+0x1a8] ;  /* 0x0001a80001b27983 */ /* 0x000f280000300800 */
[----:B------:R1:W-:Y:S04]  /*13e10*/  STL [R1+0x7c8], R236 ;  /* 0x0007c8ec01007387 */ /* 0x0003e80000100800 */
[----:B------:R1:W-:Y:S04]  /*13e20*/  STL [R1+0x7c4], R237 ;  /* 0x0007c4ed01007387 */ /* 0x0003e80000100800 */
[----:B------:R1:W-:Y:S02]  /*13e30*/  STL [R1+0x7c0], R238 ;  /* 0x0007c0ee01007387 */ /* 0x0003e40000100800 */
[----:B-1----:R-:W-:-:S02]  /*13e40*/  IMAD.MOV.U32 R236, RZ, RZ, R84 ;  /* 0x000000ffffec7224 */ /* 0x002fc400078e0054 */
[----:B------:R1:W-:Y:S01]  /*13e50*/  STL [R1+0x7bc], R239 ;  /* 0x0007bcef01007387 */ /* 0x0003e20000100800 */
[----:B------:R-:W-:Y:S01]  /*13e60*/  MOV R237, R85 ;  /* 0x0000005500ed7202 */ /* 0x000fe20000000f00 */
[----:B------:R-:W-:Y:S02]  /*13e70*/  IMAD.MOV.U32 R238, RZ, RZ, R86 ;  /* 0x000000ffffee7224 */ /* 0x000fe400078e0056 */
[----:B-1----:R-:W-:Y:S02]  /*13e80*/  IMAD.MOV.U32 R239, RZ, RZ, R87 ;  /* 0x000000ffffef7224 */ /* 0x002fe400078e0057 */
[----:B------:R-:W-:Y:S01]  /*13e90*/  HMMA.1688.F32.TF32 R84, R52, R8, R148 ;  /* 0x000000083454723c */ /* 0x000fe20000081094 */
[----:B------:R-:W-:Y:S02]  /*13ea0*/  IMAD.MOV.U32 R17, RZ, RZ, R117 ;  /* 0x000000ffff117224 */ /* 0x000fe400078e0075 */
[----:B------:R-:W-:-:S05]  /*13eb0*/  IMAD.MOV.U32 R16, RZ, RZ, R116 ;  /* 0x000000ffff107224 */ /* 0x000fca00078e0074 */
[-C--:B------:R-:W-:Y:S08]  /*13ec0*/  HMMA.1688.F32.TF32 R136, R36, R12.reuse, R136 ;  /* 0x0000000c2488723c */ /* 0x080ff00000081088 */
[----:B------:R-:W-:Y:S07]  /*13ed0*/  HMMA.1688.F32.TF32 R124, R80, R12, R124 ;  /* 0x0000000c507c723c */ /* 0x000fee000008107c */
[----:B------:R-:W-:-:S02]  /*13ee0*/  IMAD.MOV.U32 R12, RZ, RZ, R119 ;  /* 0x000000ffff0c7224 */ /* 0x000fc400078e0077 */
[----:B------:R-:W-:-:S03]  /*13ef0*/  IMAD.MOV.U32 R13, RZ, RZ, R118 ;  /* 0x000000ffff0d7224 */ /* 0x000fc600078e0076 */
[----:B------:R-:W-:Y:S04]  /*13f00*/  STL [R1+0x7d8], R12 ;  /* 0x0007d80c01007387 */ /* 0x000fe80000100800 */
[----:B------:R-:W-:Y:S04]  /*13f10*/  STL [R1+0x7d4], R13 ;  /* 0x0007d40d01007387 */ /* 0x000fe80000100800 */
[----:B------:R1:W-:Y:S04]  /*13f20*/  STL [R1+0x7d0], R17 ;  /* 0x0007d01101007387 */ /* 0x0003e80000100800 */
[----:B------:R1:W-:Y:S01]  /*13f30*/  STL [R1+0x7cc], R16 ;  /* 0x0007cc1001007387 */ /* 0x0003e20000100800 */
[----:B------:R-:W-:Y:S03]  /*13f40*/  HMMA.1688.F32.TF32 R88, R180, R156, R88 ;  /* 0x0000009cb458723c */ /* 0x000fe60000081058 */
[----:B------:R-:W-:Y:S04]  /*13f50*/  STL [R1+0x7dc], R236 ;  /* 0x0007dcec01007387 */ /* 0x000fe80000100800 */
[----:B------:R-:W-:Y:S04]  /*13f60*/  STL.64 [R1+0x160], R84 ;  /* 0x0001605401007387 */ /* 0x000fe80000100a00 */
[----:B------:R5:W-:Y:S01]  /*13f70*/  STL.64 [R1+0x168], R86 ;  /* 0x0001685601007387 */ /* 0x000be20000100a00 */
[-C--:B------:R-:W-:Y:S08]  /*13f80*/  HMMA.1688.F32.TF32 R120, R80, R8.reuse, R120 ;  /* 0x000000085078723c */ /* 0x080ff00000081078 */
[----:B--2---:R-:W-:Y:S01]  /*13f90*/  HMMA.1688.F32.TF32 R128, R28, R8, R164 ;  /* 0x000000081c80723c */ /* 0x004fe200000810a4 */
[----:B------:R-:W2:Y:S03]  /*13fa0*/  LDSM.16.M88.4 R164, [R6+0x51400] ;  /* 0x0514000006a4783b */ /* 0x000ea60000000200 */
[----:B-1----:R-:W-:-:S02]  /*13fb0*/  IMAD.MOV.U32 R17, RZ, RZ, R88 ;  /* 0x000000ffff117224 */ /* 0x002fc400078e0058 */
[----:B------:R-:W-:Y:S02]  /*13fc0*/  IMAD.MOV.U32 R16, RZ, RZ, R89 ;  /* 0x000000ffff107224 */ /* 0x000fe400078e0059 */
[----:B------:R-:W-:Y:S08]  /*13fd0*/  HMMA.1688.F32.TF32 R104, R40, R8, R104 ;  /* 0x000000082868723c */ /* 0x000ff00000081068 */
[-C--:B-----5:R-:W-:Y:S08]  /*13fe0*/  HMMA.1688.F32.TF32 R84, R36, R156.reuse, R244 ;  /* 0x0000009c2454723c */ /* 0x0a0ff000000810f4 */
[-C--:B------:R-:W-:Y:S08]  /*13ff0*/  HMMA.1688.F32.TF32 R244, R24, R156.reuse, R56 ;  /* 0x0000009c18f4723c */ /* 0x080ff00000081038 */
[----:B------:R-:W-:Y:S08]  /*14000*/  HMMA.1688.F32.TF32 R56, R52, R156, R108 ;  /* 0x0000009c3438723c */ /* 0x000ff0000008106c */
[----:B---3--:R-:W-:Y:S07]  /*14010*/  HMMA.1688.F32.TF32 R132, R36, R8, R208 ;  /* 0x000000082484723c */ /* 0x008fee00000810d0 */
[----:B------:R-:W-:Y:S01]  /*14020*/  IMAD.MOV.U32 R9, RZ, RZ, R90 ;  /* 0x000000ffff097224 */ /* 0x000fe200078e005a */
[----:B------:R-:W-:-:S02]  /*14030*/  MOV R8, R91 ;  /* 0x0000005b00087202 */ /* 0x000fc40000000f00 */
[----:B----4-:R-:W-:Y:S05]  /*14040*/  HMMA.1688.F32.TF32 R88, R36, R160, R172 ;  /* 0x000000a02458723c */ /* 0x010fea00000810ac */
[----:B------:R-:W-:Y:S02]  /*14050*/  STL [R1+0x130], R56 ;  /* 0x0001303801007387 */ /* 0x000fe40000100800 */
[----:B------:R-:W-:Y:S02]  /*14060*/  IMAD.MOV.U32 R173, RZ, RZ, R7 ;  /* 0x000000ffffad7224 */ /* 0x000fe400078e0007 */
[----:B------:R1:W-:Y:S01]  /*14070*/  STL.64 [R1+0x138], R58 ;  /* 0x0001383a01007387 */ /* 0x0003e20000100a00 */
[----:B------:R-:W-:-:S02]  /*14080*/  IMAD.MOV.U32 R174, RZ, RZ, R2 ;  /* 0x000000ffffae7224 */ /* 0x000fc400078e0002 */
[----:B------:R-:W-:Y:S01]  /*14090*/  IMAD.MOV.U32 R175, RZ, RZ, R0 ;  /* 0x000000ffffaf7224 */ /* 0x000fe200078e0000 */
[----:B------:R-:W3:Y:S04]  /*140a0*/  LDL.LU R7, [R1+0x804] ;  /* 0x0008040001077983 */ /* 0x000ee80000300800 */
[----:B------:R-:W4:Y:S04]  /*140b0*/  LDL.LU R2, [R1+0x800] ;  /* 0x0008000001027983 */ /* 0x000f280000300800 */
[----:B------:R-:W5:Y:S01]  /*140c0*/  LDL.LU R0, [R1+0x7fc] ;  /* 0x0007fc0001007983 */ /* 0x000f620000300800 */
[----:B------:R-:W-:Y:S01]  /*140d0*/  MOV R208, R248 ;  /* 0x000000f800d07202 */ /* 0x000fe20000000f00 */
[----:B------:R-:W-:-:S02]  /*140e0*/  IMAD.MOV.U32 R209, RZ, RZ, R249 ;  /* 0x000000ffffd17224 */ /* 0x000fc400078e00f9 */
[----:B------:R-:W1:Y:S01]  /*140f0*/  LDL.LU R248, [R1+0x7f8] ;  /* 0x0007f80001f87983 */ /* 0x000e620000300800 */
[----:B------:R-:W-:Y:S02]  /*14100*/  IMAD.MOV.U32 R210, RZ, RZ, R250 ;  /* 0x000000ffffd27224 */ /* 0x000fe400078e00fa */
[----:B------:R-:W-:Y:S01]  /*14110*/  IMAD.MOV.U32 R211, RZ, RZ, R251 ;  /* 0x000000ffffd37224 */ /* 0x000fe200078e00fb */
[----:B------:R-:W1:Y:S04]  /*14120*/  LDL.LU R249, [R1+0x7f4] ;  /* 0x0007f40001f97983 */ /* 0x000e680000300800 */
[----:B------:R-:W1:Y:S04]  /*14130*/  LDL.LU R250, [R1+0x7f0] ;  /* 0x0007f00001fa7983 */ /* 0x000e680000300800 */
[----:B------:R-:W1:Y:S01]  /*14140*/  LDL.LU R251, [R1+0x7ec] ;  /* 0x0007ec0001fb7983 */ /* 0x000e620000300800 */
[----:B------:R-:W-:Y:S01]  /*14150*/  HMMA.1688.F32.TF32 R116, R80, R156, R204 ;  /* 0x0000009c5074723c */ /* 0x000fe200000810cc */
[----:B------:R-:W-:-:S06]  /*14160*/  MOV R179, R3 ;  /* 0x0000000300b37202 */ /* 0x000fcc0000000f00 */
[----:B------:R-:W-:Y:S01]  /*14170*/  MOV R206, R225 ;  /* 0x000000e100ce7202 */ /* 0x000fe20000000f00 */
[----:B------:R-:W-:Y:S02]  /*14180*/  IMAD.MOV.U32 R207, RZ, RZ, R224 ;  /* 0x000000ffffcf7224 */ /* 0x000fe400078e00e0 */
[----:B------:R-:W-:Y:S01]  /*14190*/  IMAD.MOV.U32 R205, RZ, RZ, R226 ;  /* 0x000000ffffcd7224 */ /* 0x000fe200078e00e2 */
[----:B------:R-:W5:Y:S01]  /*141a0*/  LDL.LU R224, [R1+0x80] ;  /* 0x0000800001e07983 */ /* 0x000f620000300800 */
[----:B------:R-:W-:Y:S01]  /*141b0*/  IMAD.MOV.U32 R204, RZ, RZ, R227 ;  /* 0x000000ffffcc7224 */ /* 0x000fe200078e00e3 */
[----:B------:R-:W-:Y:S01]  /*141c0*/  HMMA.1688.F32.TF32 R148, R28, R160, R176 ;  /* 0x000000a01c94723c */ /* 0x000fe200000810b0 */
[----:B------:R-:W-:-:S07]  /*141d0*/  IMAD.MOV.U32 R172, RZ, RZ, R171 ;  /* 0x000000ffffac7224 */ /* 0x000fce00078e00ab */
[----:B------:R-:W-:Y:S01]  /*141e0*/  HMMA.1688.F32.TF32 R60, R180, R160, R60 ;  /* 0x000000a0b43c723c */ /* 0x000fe2000008103c */
[----:B------:R-:W-:-:S07]  /*141f0*/  IMAD.MOV.U32 R3, RZ, RZ, R57 ;  /* 0x000000ffff037224 */ /* 0x000fce00078e0039 */
[-C--:B------:R-:W-:Y:S08]  /*14200*/  HMMA.1688.F32.TF32 R140, R28, R156.reuse, R188 ;  /* 0x0000009c1c8c723c */ /* 0x080ff000000810bc */
[-C--:B------:R-:W-:Y:S08]  /*14210*/  HMMA.1688.F32.TF32 R100, R40, R156.reuse, R100 ;  /* 0x0000009c2864723c */ /* 0x080ff00000081064 */
[----:B------:R-:W-:Y:S01]  /*14220*/  HMMA.1688.F32.TF32 R76, R32, R156, R76 ;  /* 0x0000009c204c723c */ /* 0x000fe2000008104c */
[----:B------:R-:W-:-:S02]  /*14230*/  IMAD.MOV.U32 R236, RZ, RZ, R60 ;  /* 0x000000ffffec7224 */ /* 0x000fc400078e003c */
[----:B------:R-:W-:Y:S02]  /*14240*/  IMAD.MOV.U32 R12, RZ, RZ, R61 ;  /* 0x000000ffff0c7224 */ /* 0x000fe400078e003d */
[----:B------:R-:W-:Y:S02]  /*14250*/  IMAD.MOV.U32 R13, RZ, RZ, R62 ;  /* 0x000000ffff0d7224 */ /* 0x000fe400078e003e */
[----:B------:R-:W-:Y:S02]  /*14260*/  MOV R156, R63 ;  /* 0x0000003f009c7202 */ /* 0x000fe40000000f00 */
[----:B------:R-:W-:Y:S08]  /*14270*/  HMMA.1688.F32.TF32 R60, R52, R160, R92 ;  /* 0x000000a0343c723c */ /* 0x000ff0000008105c */
[----:B--2---:R-:W-:Y:S01]  /*14280*/  HMMA.1688.F32.TF32 R92, R40, R164, R200 ;  /* 0x000000a4285c723c */ /* 0x004fe200000810c8 */
[----:B---3--:R-:W-:-:S02]  /*14290*/  IMAD.MOV.U32 R227, RZ, RZ, R7 ;  /* 0x000000ffffe37224 */ /* 0x008fc400078e0007 */
[----:B----4-:R-:W-:Y:S02]  /*142a0*/  IMAD.MOV.U32 R226, RZ, RZ, R2 ;  /* 0x000000ffffe27224 */ /* 0x010fe400078e0002 */
[----:B-----5:R-:W-:Y:S02]  /*142b0*/  IMAD.MOV.U32 R225, RZ, RZ, R0 ;  /* 0x000000ffffe17224 */ /* 0x020fe400078e0000 */
[----:B------:R-:W2:Y:S04]  /*142c0*/  LDL.LU R0, [R1+0x7e8] ;  /* 0x0007e80001007983 */ /* 0x000ea80000300800 */
[----:B------:R-:W3:Y:S04]  /*142d0*/  LDL.LU R2, [R1+0x7e4] ;  /* 0x0007e40001027983 */ /* 0x000ee80000300800 */
[----:B------:R-:W4:Y:S04]  /*142e0*/  LDL.LU R7, [R1+0x7e0] ;  /* 0x0007e00001077983 */ /* 0x000f280000300800 */
[----:B------:R-:W5:Y:S04]  /*142f0*/  LDL.LU R168, [R1+0x190] ;  /* 0x0001900001a87983 */ /* 0x000f680000300800 */
[----:B------:R-:W5:Y:S04]  /*14300*/  LDL.LU R169, [R1+0x194] ;  /* 0x0001940001a97983 */ /* 0x000f680000300800 */
[----:B------:R-:W5:Y:S04]  /*14310*/  LDL.LU R170, [R1+0x198] ;  /* 0x0001980001aa7983 */ /* 0x000f680000300800 */
[----:B------:R-:W5:Y:S04]  /*14320*/  LDL.LU R171, [R1+0x19c] ;  /* 0x00019c0001ab7983 */ /* 0x000f680000300800 */
[----:B------:R-:W2:Y:S04]  /*14330*/  LDL.LU R176, [R1+0x1f0] ;  /* 0x0001f00001b07983 */ /* 0x000ea80000300800 */
[----:B------:R-:W2:Y:S04]  /*14340*/  LDL.LU R177, [R1+0x1f4] ;  /* 0x0001f40001b17983 */ /* 0x000ea80000300800 */
[----:B------:R-:W2:Y:S04]  /*14350*/  LDL.LU R178, [R1+0x1f8] ;  /* 0x0001f80001b27983 */ /* 0x000ea80000300800 */
[----:B------:R-:W2:Y:S01]  /*14360*/  LDL.LU R179, [R1+0x1fc] ;  /* 0x0001fc0001b37983 */ /* 0x000ea20000300800 */
[----:B-1----:R-:W-:Y:S03]  /*14370*/  HMMA.1688.F32.TF32 R56, R80, R160, R248 ;  /* 0x000000a05038723c */ /* 0x002fe600000810f8 */
[----:B------:R-:W3:Y:S04]  /*14380*/  LDL.LU R192, [R1+0x200] ;  /* 0x0002000001c07983 */ /* 0x000ee80000300800 */
[----:B------:R-:W3:Y:S01]  /*14390*/  LDL.LU R193, [R1+0x204] ;  /* 0x0002040001c17983 */ /* 0x000ee20000300800 */
[----:B------:R-:W-:-:S03]  /*143a0*/  IMAD.MOV.U32 R251, RZ, RZ, R196 ;  /* 0x000000fffffb7224 */ /* 0x000fc600078e00c4 */
[----:B------:R-:W3:Y:S01]  /*143b0*/  LDL.LU R194, [R1+0x208] ;  /* 0x0002080001c27983 */ /* 0x000ee20000300800 */
[----:B------:R-:W-:Y:S01]  /*143c0*/  IMAD.MOV.U32 R250, RZ, RZ, R197 ;  /* 0x000000fffffa7224 */ /* 0x000fe200078e00c5 */
[----:B------:R-:W-:Y:S02]  /*143d0*/  MOV R249, R198 ;  /* 0x000000c600f97202 */ /* 0x000fe40000000f00 */
[----:B------:R-:W3:Y:S01]  /*143e0*/  LDL.LU R195, [R1+0x20c] ;  /* 0x00020c0001c37983 */ /* 0x000ee20000300800 */
[----:B------:R-:W-:-:S03]  /*143f0*/  IMAD.MOV.U32 R248, RZ, RZ, R199 ;  /* 0x000000fffff87224 */ /* 0x000fc600078e00c7 */
[----:B------:R-:W3:Y:S04]  /*14400*/  LDL.LU R196, [R1+0x240] ;  /* 0x0002400001c47983 */ /* 0x000ee80000300800 */
        /* <DEDUP_REMOVED lines=8> */
[----:B------:R-:W-:Y:S01]  /*14490*/  HMMA.1688.F32.TF32 R64, R52, R164, R64 ;  /* 0x000000a43440723c */ /* 0x000fe20000081040 */
[----:B------:R-:W-:-:S07]  /*144a0*/  MOV R157, R62 ;  /* 0x0000003e009d7202 */ /* 0x000fce0000000f00 */
[-C--:B-----5:R-:W-:Y:S01]  /*144b0*/  HMMA.1688.F32.TF32 R108, R36, R164.reuse, R168 ;  /* 0x000000a4246c723c */ /* 0x0a0fe200000810a8 */
[----:B------:R-:W1:Y:S07]  /*144c0*/  LDSM.16.M88.4 R168, [R6+0x51800] ;  /* 0x0518000006a8783b */ /* 0x000e6e0000000200 */
[----:B--2---:R-:W-:Y:S01]  /*144d0*/  HMMA.1688.F32.TF32 R184, R28, R164, R176 ;  /* 0x000000a41cb8723c */ /* 0x004fe200000810b0 */
[----:B------:R-:W2:Y:S01]  /*144e0*/  LDSM.16.M88.4 R176, [R6+0x51c00] ;  /* 0x051c000006b0783b */ /* 0x000ea20000000200 */
[----:B----4-:R-:W-:-:S02]  /*144f0*/  IMAD.MOV.U32 R189, RZ, RZ, R7 ;  /* 0x000000ffffbd7224 */ /* 0x010fc400078e0007 */
[----:B---3--:R-:W-:Y:S02]  /*14500*/  IMAD.MOV.U32 R190, RZ, RZ, R2 ;  /* 0x000000ffffbe7224 */ /* 0x008fe400078e0002 */
[----:B------:R-:W-:Y:S02]  /*14510*/  IMAD.MOV.U32 R191, RZ, RZ, R0 ;  /* 0x000000ffffbf7224 */ /* 0x000fe400078e0000 */
[----:B------:R-:W-:Y:S02]  /*14520*/  IMAD.MOV.U32 R2, RZ, RZ, R60 ;  /* 0x000000ffff027224 */ /* 0x000fe400078e003c */
[----:B------:R-:W-:Y:S02]  /*14530*/  IMAD.MOV.U32 R0, RZ, RZ, R61 ;  /* 0x000000ffff007224 */ /* 0x000fe400078e003d */
[----:B------:R-:W-:Y:S02]  /*14540*/  IMAD.MOV.U32 R7, RZ, RZ, R63 ;  /* 0x000000ffff077224 */ /* 0x000fe400078e003f */
[-C--:B------:R-:W-:Y:S08]  /*14550*/  HMMA.1688.F32.TF32 R60, R80, R164.reuse, R224 ;  /* 0x000000a4503c723c */ /* 0x080ff000000810e0 */
[----:B------:R-:W-:Y:S01]  /*14560*/  HMMA.1688.F32.TF32 R224, R180, R164, R20 ;  /* 0x000000a4b4e0723c */ /* 0x000fe20000081014 */
[----:B------:R-:W3:Y:S04]  /*14570*/  LDL.LU R20, [R1+0x140] ;  /* 0x0001400001147983 */ /* 0x000ee80000300800 */
[----:B------:R-:W3:Y:S04]  /*14580*/  LDL.LU R21, [R1+0x144] ;  /* 0x0001440001157983 */ /* 0x000ee80000300800 */
[----:B------:R-:W3:Y:S01]  /*14590*/  LDL.LU R22, [R1+0x148] ;  /* 0x0001480001167983 */ /* 0x000ee20000300800 */
[----:B------:R-:W-:-:S03]  /*145a0*/  IMAD.MOV.U32 R23, RZ, RZ, R252 ;  /* 0x000000ffff177224 */ /* 0x000fc600078e00fc */
[----:B------:R4:W-:Y:S01]  /*145b0*/  STL.64 [R1+0x80], R64 ;  /* 0x0000804001007387 */ /* 0x0009e20000100a00 */
[----:B------:R-:W-:-:S03]  /*145c0*/  IMAD.MOV.U32 R252, RZ, RZ, R67 ;  /* 0x000000fffffc7224 */ /* 0x000fc600078e0043 */
[----:B------:R5:W-:Y:S01]  /*145d0*/  STL [R1+0x88], R66 ;  /* 0x0000884201007387 */ /* 0x000be20000100800 */
[C---:B-1----:R-:W-:Y:S03]  /*145e0*/  HMMA.1688.F32.TF32 R196, R28.reuse, R168, R196 ;  /* 0x000000a81cc4723c */ /* 0x042fe600000810c4 */
[----:B----4-:R-:W4:Y:S04]  /*145f0*/  LDL.LU R64, [R1+0x1c0] ;  /* 0x0001c00001407983 */ /* 0x010f280000300800 */
[----:B------:R-:W4:Y:S01]  /*14600*/  LDL.LU R65, [R1+0x1c4] ;  /* 0x0001c40001417983 */ /* 0x000f220000300800 */
[----:B--2---:R-:W-:Y:S03]  /*14610*/  HMMA.1688.F32.TF32 R200, R28, R176, R200 ;  /* 0x000000b01cc8723c */ /* 0x004fe600000810c8 */
[----:B-----5:R-:W4:Y:S04]  /*14620*/  LDL.LU R66, [R1+0x1c8] ;  /* 0x0001c80001427983 */ /* 0x020f280000300800 */
[----:B------:R-:W4:Y:S01]  /*14630*/  LDL.LU R67, [R1+0x1cc] ;  /* 0x0001cc0001437983 */ /* 0x000f220000300800 */
[C---:B------:R-:W-:Y:S03]  /*14640*/  HMMA.1688.F32.TF32 R188, R36.reuse, R168, R188 ;  /* 0x000000a824bc723c */ /* 0x040fe600000810bc */
[----:B------:R-:W2:Y:S04]  /*14650*/  LDL.LU R28, [R1+0x150] ;  /* 0x00015000011c7983 */ /* 0x000ea80000300800 */
[----:B------:R-:W2:Y:S01]  /*14660*/  LDL.LU R29, [R1+0x154] ;  /* 0x00015400011d7983 */ /* 0x000ea20000300800 */
[----:B------:R-:W-:Y:S03]  /*14670*/  HMMA.1688.F32.TF32 R192, R36, R176, R192 ;  /* 0x000000b024c0723c */ /* 0x000fe600000810c0 */
[----:B------:R-:W2:Y:S04]  /*14680*/  LDL.LU R30, [R1+0x158] ;  /* 0x00015800011e7983 */ /* 0x000ea80000300800 */
[----:B------:R-:W2:Y:S04]  /*14690*/  LDL.LU R31, [R1+0x15c] ;  /* 0x00015c00011f7983 */ /* 0x000ea80000300800 */
[----:B------:R-:W5:Y:S04]  /*146a0*/  LDL.LU R36, [R1+0x1b0] ;  /* 0x0001b00001247983 */ /* 0x000f680000300800 */
[----:B------:R-:W5:Y:S04]  /*146b0*/  LDL.LU R37, [R1+0x1b4] ;  /* 0x0001b40001257983 */ /* 0x000f680000300800 */
[----:B------:R-:W5:Y:S04]  /*146c0*/  LDL.LU R38, [R1+0x1b8] ;  /* 0x0001b80001267983 */ /* 0x000f680000300800 */
[----:B------:R-:W5:Y:S01]  /*146d0*/  LDL.LU R39, [R1+0x1bc] ;  /* 0x0001bc0001277983 */ /* 0x000f620000300800 */
[-C--:B------:R-:W-:Y:S08]  /*146e0*/  HMMA.1688.F32.TF32 R96, R40, R160.reuse, R96 ;  /* 0x000000a02860723c */ /* 0x080ff00000081060 */
[C---:B------:R-:W-:Y:S08]  /*146f0*/  HMMA.1688.F32.TF32 R48, R24.reuse, R160, R48 ;  /* 0x000000a01830723c */ /* 0x040ff00000081030 */
[----:B------:R-:W-:Y:S08]  /*14700*/  HMMA.1688.F32.TF32 R44, R24, R164, R44 ;  /* 0x000000a4182c723c */ /* 0x000ff0000008102c */
[C---:B------:R-:W-:Y:S08]  /*14710*/  HMMA.1688.F32.TF32 R72, R32.reuse, R160, R72 ;  /* 0x000000a02048723c */ /* 0x040ff00000081048 */
[----:B------:R-:W-:Y:S08]  /*14720*/  HMMA.1688.F32.TF32 R68, R32, R164, R68 ;  /* 0x000000a42044723c */ /* 0x000ff00000081044 */
[C---:B------:R-:W-:Y:S08]  /*14730*/  HMMA.1688.F32.TF32 R152, R52.reuse, R168, R152 ;  /* 0x000000a83498723c */ /* 0x040ff00000081098 */
[----:B------:R-:W-:Y:S01]  /*14740*/  HMMA.1688.F32.TF32 R144, R52, R176, R144 ;  /* 0x000000b03490723c */ /* 0x000fe20000081090 */
[----:B------:R-:W-:Y:S04]  /*14750*/  LDS R52, [R5+0xc300] ;  /* 0x00c3000005347984 */ /* 0x000fe80000000800 */
[----:B------:R-:W-:Y:S04]  /*14760*/  LDS R54, [R5+0xe300] ;  /* 0x00e3000005367984 */ /* 0x000fe80000000800 */
[----:B------:R-:W-:Y:S04]  /*14770*/  LDS R53, [R4+0xc300] ;  /* 0x00c3000004357984 */ /* 0x000fe80000000800 */
[----:B------:R-:W-:Y:S01]  /*14780*/  LDS R55, [R4+0xe300] ;  /* 0x00e3000004377984 */ /* 0x000fe20000000800 */
[C---:B----4-:R-:W-:Y:S08]  /*14790*/  HMMA.1688.F32.TF32 R64, R80.reuse, R168, R64 ;  /* 0x000000a85040723c */ /* 0x050ff00000081040 */
[----:B-----5:R-:W-:Y:S08]  /*147a0*/  HMMA.1688.F32.TF32 R80, R80, R176, R36 ;  /* 0x000000b05050723c */ /* 0x020ff00000081024 */
[C---:B--2---:R-:W-:Y:S08]  /*147b0*/  HMMA.1688.F32.TF32 R36, R40.reuse, R168, R28 ;  /* 0x000000a82824723c */ /* 0x044ff0000008101c */
[----:B---3--:R-:W-:Y:S08]  /*147c0*/  HMMA.1688.F32.TF32 R40, R40, R176, R20 ;  /* 0x000000b02828723c */ /* 0x008ff00000081014 */
[C---:B------:R-:W-:Y:S08]  /*147d0*/  HMMA.1688.F32.TF32 R20, R24.reuse, R168, R208 ;  /* 0x000000a81814723c */ /* 0x040ff000000810d0 */
[----:B------:R-:W-:Y:S08]  /*147e0*/  HMMA.1688.F32.TF32 R24, R24, R176, R172 ;  /* 0x000000b01818723c */ /* 0x000ff000000810ac */
[C---:B------:R-:W-:Y:S01]  /*147f0*/  HMMA.1688.F32.TF32 R172, R180.reuse, R168, R228 ;  /* 0x000000a8b4ac723c */ /* 0x040fe200000810e4 */
[----:B------:R-:W-:Y:S04]  /*14800*/  LDS R228, [R5+0xc000] ;  /* 0x00c0000005e47984 */ /* 0x000fe80000000800 */
[----:B------:R-:W-:Y:S04]  /*14810*/  LDS R230, [R5+0xe000] ;  /* 0x00e0000005e67984 */ /* 0x000fe80000000800 */
[----:B------:R-:W-:Y:S04]  /*14820*/  LDS R229, [R4+0xc000] ;  /* 0x00c0000004e57984 */ /* 0x000fe80000000800 */
[----:B------:R-:W1:Y:S01]  /*14830*/  LDS R231, [R4+0xe000] ;  /* 0x00e0000004e77984 */ /* 0x000e620000000800 */
[----:B------:R-:W-:Y:S03]  /*14840*/  HMMA.1688.F32.TF32 R180, R180, R176, R216 ;  /* 0x000000b0b4b4723c */ /* 0x000fe600000810d8 */
[----:B------:R-:W-:Y:S04]  /*14850*/  LDS R216, [R5+0xc100] ;  /* 0x00c1000005d87984 */ /* 0x000fe80000000800 */
[----:B------:R-:W-:Y:S04]  /*14860*/  LDS R218, [R5+0xe100] ;  /* 0x00e1000005da7984 */ /* 0x000fe80000000800 */
[----:B------:R-:W-:Y:S04]  /*14870*/  LDS R217, [R4+0xc100] ;  /* 0x00c1000004d97984 */ /* 0x000fe80000000800 */
[----:B------:R-:W2:Y:S01]  /*14880*/  LDS R219, [R4+0xe100] ;  /* 0x00e1000004db7984 */ /* 0x000ea20000000800 */
[----:B------:R-:W-:Y:S08]  /*14890*/  HMMA.1688.F32.TF32 R28, R32, R168, R248 ;  /* 0x000000a8201c723c */ /* 0x000ff000000810f8 */
[C---:B-1----:R-:W-:Y:S08]  /*148a0*/  HMMA.1688.F32.TF32 R140, R228.reuse, R158, R140 ;  /* 0x0000009ee48c723c */ /* 0x042ff0000008108c */
[C---:B------:R-:W-:Y:S01]  /*148b0*/  HMMA.1688.F32.TF32 R208, R228.reuse, R14, R112 ;  /* 0x0000000ee4d0723c */ /* 0x040fe20000081070 */
[----:B------:R-:W3:Y:S04]  /*148c0*/  LDL.LU R112, [R1+0x30] ;  /* 0x0000300001707983 */ /* 0x000ee80000300800 */
[----:B------:R-:W3:Y:S03]  /*148d0*/  LDL.LU R113, [R1+0x34] ;  /* 0x0000340001717983 */ /* 0x000ee60000300800 */
[C---:B------:R-:W-:Y:S01]  /*148e0*/  HMMA.1688.F32.TF32 R248, R228.reuse, R10, R128 ;  /* 0x0000000ae4f8723c */ /* 0x040fe20000081080 */
[----:B------:R-:W3:Y:S04]  /*148f0*/  LDL.LU R114, [R1+0x38] ;  /* 0x0000380001727983 */ /* 0x000ee80000300800 */
[----:B------:R-:W3:Y:S03]  /*14900*/  LDL.LU R115, [R1+0x3c] ;  /* 0x00003c0001737983 */ /* 0x000ee60000300800 */
[C---:B------:R-:W-:Y:S01]  /*14910*/  HMMA.1688.F32.TF32 R128, R228.reuse, R162, R148 ;  /* 0x000000a2e480723c */ /* 0x040fe20000081094 */
[----:B------:R-:W-:Y:S04]  /*14920*/  STL.64 [R1+0x90], R140 ;  /* 0x0000908c01007387 */ /* 0x000fe80000100a00 */
[----:B------:R1:W-:Y:S03]  /*14930*/  STL.64 [R1+0x98], R142 ;  /* 0x0000988e01007387 */ /* 0x0003e60000100a00 */
[C---:B-1----:R-:W-:Y:S01]  /*14940*/  HMMA.1688.F32.TF32 R140, R228.reuse, R166, R184 ;  /* 0x000000a6e48c723c */ /* 0x042fe200000810b8 */
[----:B------:R-:W-:Y:S04]  /*14950*/  LDS R185, [R4+0xc600] ;  /* 0x00c6000004b97984 */ /* 0x000fe80000000800 */
[----:B------:R-:W-:Y:S10]  /*14960*/  LDS R187, [R4+0xe600] ;  /* 0x00e6000004bb7984 */ /* 0x000ff40000000800 */
[----:B------:R-:W-:Y:S01]  /*14970*/  STL.64 [R1+0xe0], R128 ;  /* 0x0000e08001007387 */ /* 0x000fe20000100a00 */
[----:B------:R-:W-:Y:S03]  /*14980*/  HMMA.1688.F32.TF32 R148, R228, R170, R196 ;  /* 0x000000aae494723c */ /* 0x000fe600000810c4 */
[----:B------:R1:W-:Y:S04]  /*14990*/  STL.64 [R1+0xe8], R130 ;  /* 0x0000e88201007387 */ /* 0x0003e80000100a00 */
[----:B------:R-:W-:Y:S01]  /*149a0*/  LDS R184, [R5+0xc600] ;  /* 0x00c6000005b87984 */ /* 0x000fe20000000800 */
[----:B------:R-:W-:Y:S03]  /*149b0*/  HMMA.1688.F32.TF32 R32, R32, R176, R204 ;  /* 0x000000b02020723c */ /* 0x000fe600000810cc */
[----:B------:R-:W-:Y:S04]  /*149c0*/  LDS R204, [R5+0xc200] ;  /* 0x00c2000005cc7984 */ /* 0x000fe80000000800 */
[----:B------:R-:W-:Y:S01]  /*149d0*/  STL.64 [R1+0x190], R140 ;  /* 0x0001908c01007387 */ /* 0x000fe20000100a00 */
[----:B-1----:R-:W-:Y:S03]  /*149e0*/  HMMA.1688.F32.TF32 R128, R228, R178, R200 ;  /* 0x000000b2e480723c */ /* 0x002fe600000810c8 */
[----:B------:R2:W-:Y:S04]  /*149f0*/  STL.64 [R1+0x198], R142 ;  /* 0x0001988e01007387 */ /* 0x0005e80000100a00 */
[----:B------:R-:W-:Y:S04]  /*14a00*/  LDS R206, [R5+0xe200] ;  /* 0x00e2000005ce7984 */ /* 0x000fe80000000800 */
[----:B------:R-:W-:Y:S01]  /*14a10*/  LDS R205, [R4+0xc200] ;  /* 0x00c2000004cd7984 */ /* 0x000fe20000000800 */
[C---:B--2---:R-:W-:Y:S03]  /*14a20*/  HMMA.1688.F32.TF32 R140, R216.reuse, R18, R220 ;  /* 0x00000012d88c723c */ /* 0x044fe600000810dc */
[----:B------:R-:W1:Y:S04]  /*14a30*/  LDS R207, [R4+0xe200] ;  /* 0x00e2000004cf7984 */ /* 0x000e680000000800 */
[----:B------:R-:W-:Y:S01]  /*14a40*/  LDS R186, [R5+0xe600] ;  /* 0x00e6000005ba7984 */ /* 0x000fe20000000800 */
[C---:B------:R-:W-:Y:S08]  /*14a50*/  HMMA.1688.F32.TF32 R220, R216.reuse, R158, R84 ;  /* 0x0000009ed8dc723c */ /* 0x040ff00000081054 */
[C---:B------:R-:W-:Y:S01]  /*14a60*/  HMMA.1688.F32.TF32 R84, R216.reuse, R162, R88 ;  /* 0x000000a2d854723c */ /* 0x040fe20000081058 */
[----:B------:R-:W-:Y:S04]  /*14a70*/  STL.64 [R1+0x1f0], R148 ;  /* 0x0001f09401007387 */ /* 0x000fe80000100a00 */
[----:B------:R-:W-:Y:S03]  /*14a80*/  STL.64 [R1+0x1f8], R150 ;  /* 0x0001f89601007387 */ /* 0x000fe60000100a00 */
[C---:B------:R-:W-:Y:S01]  /*14a90*/  HMMA.1688.F32.TF32 R108, R216.reuse, R166, R108 ;  /* 0x000000a6d86c723c */ /* 0x040fe2000008106c */
[----:B------:R-:W-:Y:S04]  /*14aa0*/  STL.64 [R1+0x1c0], R128 ;  /* 0x0001c08001007387 */ /* 0x000fe80000100a00 */
[----:B------:R-:W-:Y:S03]  /*14ab0*/  STL.64 [R1+0x1c8], R130 ;  /* 0x0001c88201007387 */ /* 0x000fe60000100a00 */
[C---:B------:R-:W-:Y:S01]  /*14ac0*/  HMMA.1688.F32.TF32 R88, R216.reuse, R170, R188 ;  /* 0x000000aad858723c */ /* 0x040fe200000810bc */
[----:B------:R-:W-:Y:S04]  /*14ad0*/  LDS R149, [R4+0xc700] ;  /* 0x00c7000004957984 */ /* 0x000fe80000000800 */
[----:B------:R-:W-:Y:S04]  /*14ae0*/  LDS R151, [R4+0xe700] ;  /* 0x00e7000004977984 */ /* 0x000fe80000000800 */
[----:B------:R-:W-:Y:S04]  /*14af0*/  STL.64 [R1+0x50], R84 ;  /* 0x0000505401007387 */ /* 0x000fe80000100a00 */
[----:B------:R2:W-:Y:S01]  /*14b00*/  STL.64 [R1+0x58], R86 ;  /* 0x0000585601007387 */ /* 0x0005e20000100a00 */
[C---:B------:R-:W-:Y:S03]  /*14b10*/  HMMA.1688.F32.TF32 R136, R216.reuse, R14, R136 ;  /* 0x0000000ed888723c */ /* 0x040fe60000081088 */
[----:B------:R-:W-:Y:S04]  /*14b20*/  LDS R148, [R5+0xc700] ;  /* 0x00c7000005947984 */ /* 0x000fe80000000800 */
[----:B------:R-:W-:Y:S01]  /*14b30*/  LDS R150, [R5+0xe700] ;  /* 0x00e7000005967984 */ /* 0x000fe20000000800 */
[C---:B--2---:R-:W-:Y:S03]  /*14b40*/  HMMA.1688.F32.TF32 R84, R216.reuse, R178, R192 ;  /* 0x000000b2d854723c */ /* 0x044fe600000810c0 */
[----:B------:R-:W-:Y:S04]  /*14b50*/  STL.64 [R1+0xd0], R108 ;  /* 0x0000d06c01007387 */ /* 0x000fe80000100a00 */
[----:B------:R-:W-:Y:S04]  /*14b60*/  STL.64 [R1+0xd8], R110 ;  /* 0x0000d86e01007387 */ /* 0x000fe80000100a00 */
[----:B------:R-:W-:Y:S04]  /*14b70*/  STL.64 [R1+0x1b0], R88 ;  /* 0x0001b05801007387 */ /* 0x000fe80000100a00 */
[----:B------:R-:W-:Y:S01]  /*14b80*/  STL.64 [R1+0x1b8], R90 ;  /* 0x0001b85a01007387 */ /* 0x000fe20000100a00 */
[----:B------:R-:W-:Y:S07]  /*14b90*/  HMMA.1688.F32.TF32 R132, R216, R10, R132 ;  /* 0x0000000ad884723c */ /* 0x000fee0000081084 */
[----:B------:R-:W-:Y:S04]  /*14ba0*/  STL.64 [R1+0x1a0], R84 ;  /* 0x0001a05401007387 */ /* 0x000fe80000100a00 */
[----:B------:R2:W-:Y:S01]  /*14bb0*/  STL.64 [R1+0x1a8], R86 ;  /* 0x0001a85601007387 */ /* 0x0005e20000100a00 */
[C---:B-1----:R-:W-:Y:S08]  /*14bc0*/  HMMA.1688.F32.TF32 R216, R204.reuse, R162, R56 ;  /* 0x000000a2ccd8723c */ /* 0x042ff00000081038 */
[C---:B--2---:R-:W-:Y:S08]  /*14bd0*/  HMMA.1688.F32.TF32 R84, R204.reuse, R166, R60 ;  /* 0x000000a6cc54723c */ /* 0x044ff0000008103c */
[C---:B------:R-:W-:Y:S08]  /*14be0*/  HMMA.1688.F32.TF32 R60, R204.reuse, R170, R64 ;  /* 0x000000aacc3c723c */ /* 0x040ff00000081040 */
[----:B------:R-:W-:Y:S07]  /*14bf0*/  HMMA.1688.F32.TF32 R56, R204, R178, R80 ;  /* 0x000000b2cc38723c */ /* 0x000fee0000081050 */
[----:B------:R-:W-:Y:S04]  /*14c00*/  STL.64 [R1+0x40], R84 ;  /* 0x0000405401007387 */ /* 0x000fe80000100a00 */
[----:B------:R-:W-:Y:S04]  /*14c10*/  STL.64 [R1+0x48], R86 ;  /* 0x0000485601007387 */ /* 0x000fe80000100a00 */
[----:B------:R-:W-:Y:S04]  /*14c20*/  STL.64 [R1+0x150], R60 ;  /* 0x0001503c01007387 */ /* 0x000fe80000100a00 */
[----:B------:R-:W-:Y:S04]  /*14c30*/  STL.64 [R1+0x158], R62 ;  /* 0x0001583e01007387 */ /* 0x000fe80000100a00 */
[----:B------:R-:W-:Y:S04]  /*14c40*/  STL.64 [R1+0x140], R56 ;  /* 0x0001403801007387 */ /* 0x000fe80000100a00 */
[----:B------:R1:W-:Y:S04]  /*14c50*/  STL.64 [R1+0x148], R58 ;  /* 0x0001483a01007387 */ /* 0x0003e80000100a00 */
[----:B------:R-:W2:Y:S01]  /*14c60*/  LDL.LU R196, [R1+0x160] ;  /* 0x0001600001c47983 */ /* 0x000ea20000300800 */
[C---:B-1----:R-:W-:Y:S08]  /*14c70*/  HMMA.1688.F32.TF32 R56, R52.reuse, R170, R36 ;  /* 0x000000aa3438723c */ /* 0x042ff00000081024 */
[----:B------:R-:W-:Y:S01]  /*14c80*/  HMMA.1688.F32.TF32 R36, R52, R178, R40 ;  /* 0x000000b23424723c */ /* 0x000fe20000081028 */
[----:B------:R-:W-:Y:S04]  /*14c90*/  LDS R40, [R5+0xc400] ;  /* 0x00c4000005287984 */ /* 0x000fe80000000800 */
[----:B------:R-:W-:Y:S03]  /*14ca0*/  LDS R42, [R5+0xe400] ;  /* 0x00e40000052a7984 */ /* 0x000fe60000000800 */
[----:B------:R-:W-:Y:S01]  /*14cb0*/  HMMA.1688.F32.TF32 R212, R228, R18, R212 ;  /* 0x00000012e4d4723c */ /* 0x000fe200000810d4 */
[----:B------:R-:W-:Y:S04]  /*14cc0*/  LDS R41, [R4+0xc400] ;  /* 0x00c4000004297984 */ /* 0x000fe80000000800 */
[----:B------:R-:W1:Y:S04]  /*14cd0*/  LDS R43, [R4+0xe400] ;  /* 0x00e40000042b7984 */ /* 0x000e680000000800 */
[----:B------:R4:W-:Y:S04]  /*14ce0*/  STL.64 [R1+0x70], R56 ;  /* 0x0000703801007387 */ /* 0x0009e80000100a00 */
[----:B------:R5:W-:Y:S04]  /*14cf0*/  STL.64 [R1+0x78], R58 ;  /* 0x0000783a01007387 */ /* 0x000be80000100a00 */
[----:B------:R-:W-:Y:S04]  /*14d00*/  STL.64 [R1+0x60], R36 ;  /* 0x0000602401007387 */ /* 0x000fe80000100a00 */
[----:B------:R-:W-:Y:S04]  /*14d10*/  STL.64 [R1+0x68], R38 ;  /* 0x0000682601007387 */ /* 0x000fe80000100a00 */
[----:B------:R-:W2:Y:S04]  /*14d20*/  LDL.LU R197, [R1+0x164] ;  /* 0x0001640001c57983 */ /* 0x000ea80000300800 */
[----:B------:R-:W2:Y:S04]  /*14d30*/  LDL.LU R198, [R1+0x168] ;  /* 0x0001680001c67983 */ /* 0x000ea80000300800 */
[----:B------:R-:W2:Y:S04]  /*14d40*/  LDL.LU R199, [R1+0x16c] ;  /* 0x00016c0001c77983 */ /* 0x000ea80000300800 */
[----:B------:R-:W2:Y:S04]  /*14d50*/  LDL.LU R200, [R1+0x1d0] ;  /* 0x0001d00001c87983 */ /* 0x000ea80000300800 */
[----:B------:R-:W2:Y:S04]  /*14d60*/  LDL.LU R201, [R1+0x1d4] ;  /* 0x0001d40001c97983 */ /* 0x000ea80000300800 */
[----:B------:R-:W2:Y:S04]  /*14d70*/  LDL.LU R202, [R1+0x1d8] ;  /* 0x0001d80001ca7983 */ /* 0x000ea80000300800 */
[----:B------:R-:W2:Y:S01]  /*14d80*/  LDL.LU R203, [R1+0x1dc] ;  /* 0x0001dc0001cb7983 */ /* 0x000ea20000300800 */
[----:B------:R-:W-:-:S03]  /*14d90*/  IMAD.MOV.U32 R228, RZ, RZ, R236 ;  /* 0x000000ffffe47224 */ /* 0x000fc600078e00ec */
[----:B------:R-:W2:Y:S04]  /*14da0*/  LDL.LU R192, [R1+0x210] ;  /* 0x0002100001c07983 */ /* 0x000ea80000300800 */
[----:B------:R-:W2:Y:S04]  /*14db0*/  LDL.LU R193, [R1+0x214] ;  /* 0x0002140001c17983 */ /* 0x000ea80000300800 */
[----:B------:R-:W2:Y:S04]  /*14dc0*/  LDL.LU R194, [R1+0x218] ;  /* 0x0002180001c27983 */ /* 0x000ea80000300800 */
[----:B------:R-:W2:Y:S04]  /*14dd0*/  LDL.LU R195, [R1+0x21c] ;  /* 0x00021c0001c37983 */ /* 0x000ea80000300800 */
[----:B------:R-:W2:Y:S01]  /*14de0*/  LDL.LU R236, [R1+0x7dc] ;  /* 0x0007dc0001ec7983 */ /* 0x000ea20000300800 */
[----:B------:R-:W-:Y:S01]  /*14df0*/  IMAD.MOV.U32 R229, RZ, RZ, R12 ;  /* 0x000000ffffe57224 */ /* 0x000fe200078e000c */
[C---:B------:R-:W-:Y:S01]  /*14e00*/  HMMA.1688.F32.TF32 R128, R204.reuse, R18, R240 ;  /* 0x00000012cc80723c */ /* 0x040fe200000810f0 */
[----:B------:R-:W-:Y:S01]  /*14e10*/  MOV R230, R13 ;  /* 0x0000000d00e67202 */ /* 0x000fe20000000f00 */
[----:B------:R-:W4:Y:S04]  /*14e20*/  LDL.LU R12, [R1+0x7d8] ;  /* 0x0007d800010c7983 */ /* 0x000f280000300800 */
[----:B------:R-:W4:Y:S02]  /*14e30*/  LDL.LU R13, [R1+0x7d4] ;  /* 0x0007d400010d7983 */ /* 0x000f240000300800 */
[C---:B------:R-:W-:Y:S02]  /*14e40*/  HMMA.1688.F32.TF32 R124, R204.reuse, R14, R124 ;  /* 0x0000000ecc7c723c */ /* 0x040fe4000008107c */
[----:B------:R-:W-:Y:S04]  /*14e50*/  LDS R36, [R5+0xc500] ;  /* 0x00c5000005247984 */ /* 0x000fe80000000800 */
[----:B------:R-:W-:Y:S02]  /*14e60*/  LDS R38, [R5+0xe500] ;  /* 0x00e5000005267984 */ /* 0x000fe40000000800 */
[C---:B------:R-:W-:Y:S02]  /*14e70*/  HMMA.1688.F32.TF32 R120, R204.reuse, R10, R120 ;  /* 0x0000000acc78723c */ /* 0x040fe40000081078 */
[----:B------:R-:W-:Y:S04]  /*14e80*/  LDS R37, [R4+0xc500] ;  /* 0x00c5000004257984 */ /* 0x000fe80000000800 */
[----:B------:R-:W1:Y:S02]  /*14e90*/  LDS R39, [R4+0xe500] ;  /* 0x00e5000004277984 */ /* 0x000e640000000800 */
[----:B------:R-:W-:Y:S07]  /*14ea0*/  HMMA.1688.F32.TF32 R116, R204, R158, R116 ;  /* 0x0000009ecc74723c */ /* 0x000fee0000081074 */
[----:B------:R-:W-:-:S02]  /*14eb0*/  IMAD.MOV.U32 R204, RZ, RZ, R17 ;  /* 0x000000ffffcc7224 */ /* 0x000fc400078e0011 */
[----:B------:R-:W4:Y:S01]  /*14ec0*/  LDL.LU R17, [R1+0x7d0] ;  /* 0x0007d00001117983 */ /* 0x000f220000300800 */
[----:B------:R-:W-:-:S03]  /*14ed0*/  IMAD.MOV.U32 R205, RZ, RZ, R16 ;  /* 0x000000ffffcd7224 */ /* 0x000fc600078e0010 */
[----:B------:R-:W5:Y:S04]  /*14ee0*/  LDL.LU R16, [R1+0x7cc] ;  /* 0x0007cc0001107983 */ /* 0x000f680000300800 */
[----:B------:R-:W5:Y:S04]  /*14ef0*/  LDL.LU R84, [R1+0xb0] ;  /* 0x0000b00001547983 */ /* 0x000f680000300800 */
[----:B------:R-:W5:Y:S04]  /*14f00*/  LDL.LU R85, [R1+0xb4] ;  /* 0x0000b40001557983 */ /* 0x000f680000300800 */
[----:B------:R-:W5:Y:S01]  /*14f10*/  LDL.LU R86, [R1+0xb8] ;  /* 0x0000b80001567983 */ /* 0x000f620000300800 */
[----:B------:R-:W-:Y:S03]  /*14f20*/  HMMA.1688.F32.TF32 R108, R52, R14, R232 ;  /* 0x0000000e346c723c */ /* 0x000fe600000810e8 */
[----:B------:R-:W5:Y:S04]  /*14f30*/  LDL.LU R87, [R1+0xbc] ;  /* 0x0000bc0001577983 */ /* 0x000f680000300800 */
[----:B------:R-:W5:Y:S01]  /*14f40*/  LDL.LU R88, [R1+0x120] ;  /* 0x0001200001587983 */ /* 0x000f620000300800 */
[----:B------:R-:W-:-:S03]  /*14f50*/  IMAD.MOV.U32 R233, RZ, RZ, R237 ;  /* 0x000000ffffe97224 */ /* 0x000fc600078e00ed */
[----:B------:R-:W5:Y:S01]  /*14f60*/  LDL.LU R89, [R1+0x124] ;  /* 0x0001240001597983 */ /* 0x000f620000300800 */
[----:B------:R-:W-:-:S03]  /*14f70*/  IMAD.MOV.U32 R234, RZ, RZ, R238 ;  /* 0x000000ffffea7224 */ /* 0x000fc600078e00ee */
[----:B------:R-:W5:Y:S01]  /*14f80*/  LDL.LU R90, [R1+0x128] ;  /* 0x00012800015a7983 */ /* 0x000f620000300800 */
[----:B------:R-:W-:-:S03]  /*14f90*/  IMAD.MOV.U32 R235, RZ, RZ, R239 ;  /* 0x000000ffffeb7224 */ /* 0x000fc600078e00ef */
[----:B------:R-:W5:Y:S01]  /*14fa0*/  LDL.LU R91, [R1+0x12c] ;  /* 0x00012c00015b7983 */ /* 0x000f620000300800 */
[C---:B---3--:R-:W-:Y:S08]  /*14fb0*/  HMMA.1688.F32.TF32 R112, R52.reuse, R18, R112 ;  /* 0x000000123470723c */ /* 0x048ff00000081070 */
[C---:B------:R-:W-:Y:S08]  /*14fc0*/  HMMA.1688.F32.TF32 R104, R52.reuse, R10, R104 ;  /* 0x0000000a3468723c */ /* 0x040ff00000081068 */
[C---:B------:R-:W-:Y:S08]  /*14fd0*/  HMMA.1688.F32.TF32 R100, R52.reuse, R158, R100 ;  /* 0x0000009e3464723c */ /* 0x040ff00000081064 */
[C---:B------:R-:W-:Y:S08]  /*14fe0*/  HMMA.1688.F32.TF32 R96, R52.reuse, R162, R96 ;  /* 0x000000a23460723c */ /* 0x040ff00000081060 */
[----:B------:R-:W-:Y:S01]  /*14ff0*/  HMMA.1688.F32.TF32 R92, R52, R166, R92 ;  /* 0x000000a6345c723c */ /* 0x000fe2000008105c */
[----:B--2---:R-:W-:-:S02]  /*15000*/  MOV R232, R236 ;  /* 0x000000ec00e87202 */ /* 0x004fc40000000f00 */
[----:B------:R-:W2:Y:S04]  /*15010*/  LDL.LU R236, [R1+0x7c8] ;  /* 0x0007c80001ec7983 */ /* 0x000ea80000300800 */
[----:B------:R-:W2:Y:S04]  /*15020*/  LDL.LU R237, [R1+0x7c4] ;  /* 0x0007c40001ed7983 */ /* 0x000ea80000300800 */
[----:B------:R-:W2:Y:S04]  /*15030*/  LDL.LU R238, [R1+0x7c0] ;  /* 0x0007c00001ee7983 */ /* 0x000ea80000300800 */
[----:B------:R-:W2:Y:S01]  /*15040*/  LDL.LU R239, [R1+0x7bc] ;  /* 0x0007bc0001ef7983 */ /* 0x000ea20000300800 */
[----:B----4-:R-:W-:-:S02]  /*15050*/  IMAD.MOV.U32 R189, RZ, RZ, R17 ;  /* 0x000000ffffbd7224 */ /* 0x010fc400078e0011 */
[----:B-----5:R-:W-:Y:S02]  /*15060*/  IMAD.MOV.U32 R188, RZ, RZ, R16 ;  /* 0x000000ffffbc7224 */ /* 0x020fe400078e0010 */
[----:B------:R-:W3:Y:S04]  /*15070*/  LDL.LU R16, [R1+0x7b8] ;  /* 0x0007b80001107983 */ /* 0x000ee80000300800 */
[----:B------:R-:W4:Y:S04]  /*15080*/  LDL.LU R17, [R1+0x7b4] ;  /* 0x0007b40001117983 */ /* 0x000f280000300800 */
[----:B------:R-:W5:Y:S04]  /*15090*/  LDL.LU R240, [R1+0x110] ;  /* 0x0001100001f07983 */ /* 0x000f680000300800 */
[----:B------:R-:W5:Y:S04]  /*150a0*/  LDL.LU R241, [R1+0x114] ;  /* 0x0001140001f17983 */ /* 0x000f680000300800 */
[----:B------:R-:W5:Y:S04]  /*150b0*/  LDL.LU R242, [R1+0x118] ;  /* 0x0001180001f27983 */ /* 0x000f680000300800 */
[----:B------:R-:W5:Y:S04]  /*150c0*/  LDL.LU R243, [R1+0x11c] ;  /* 0x00011c0001f37983 */ /* 0x000f680000300800 */
[----:B------:R-:W3:Y:S04]  /*150d0*/  LDL.LU R56, [R1+0x180] ;  /* 0x0001800001387983 */ /* 0x000ee80000300800 */
[----:B------:R-:W3:Y:S04]  /*150e0*/  LDL.LU R57, [R1+0x184] ;  /* 0x0001840001397983 */ /* 0x000ee80000300800 */
[----:B------:R-:W3:Y:S04]  /*150f0*/  LDL.LU R58, [R1+0x188] ;  /* 0x00018800013a7983 */ /* 0x000ee80000300800 */
[----:B------:R-:W3:Y:S01]  /*15100*/  LDL.LU R59, [R1+0x18c] ;  /* 0x00018c00013b7983 */ /* 0x000ee20000300800 */
[C---:B-1----:R-:W-:Y:S03]  /*15110*/  HMMA.1688.F32.TF32 R52, R40.reuse, R170, R28 ;  /* 0x000000aa2834723c */ /* 0x042fe6000008101c */
[----:B------:R-:W4:Y:S05]  /*15120*/  LDL.LU R28, [R1+0x170] ;  /* 0x00017000011c7983 */ /* 0x000f2a0000300800 */
[C---:B------:R-:W-:Y:S08]  /*15130*/  HMMA.1688.F32.TF32 R88, R40.reuse, R18, R88 ;  /* 0x000000122858723c */ /* 0x040ff00000081058 */
[C---:B------:R-:W-:Y:S08]  /*15140*/  HMMA.1688.F32.TF32 R84, R40.reuse, R14, R84 ;  /* 0x0000000e2854723c */ /* 0x040ff00000081054 */
[C---:B------:R-:W-:Y:S08]  /*15150*/  HMMA.1688.F32.TF32 R76, R40.reuse, R158, R76 ;  /* 0x0000009e284c723c */ /* 0x040ff0000008104c */
[C---:B------:R-:W-:Y:S08]  /*15160*/  HMMA.1688.F32.TF32 R72, R40.reuse, R162, R72 ;  /* 0x000000a22848723c */ /* 0x040ff00000081048 */
[C---:B------:R-:W-:Y:S01]  /*15170*/  HMMA.1688.F32.TF32 R68, R40.reuse, R166, R68 ;  /* 0x000000a62844723c */ /* 0x040fe20000081044 */
[----:B------:R-:W-:Y:S04]  /*15180*/  STL.64 [R1+0x10], R52 ;  /* 0x0000103401007387 */ /* 0x000fe80000100a00 */
[----:B------:R1:W-:Y:S04]  /*15190*/  STL.64 [R1+0x18], R54 ;  /* 0x0000183601007387 */ /* 0x0003e80000100a00 */
[----:B------:R-:W5:Y:S01]  /*151a0*/  LDL.LU R29, [R1+0x174] ;  /* 0x00017400011d7983 */ /* 0x000f620000300800 */
[----:B------:R-:W-:Y:S01]  /*151b0*/  MOV R190, R13 ;  /* 0x0000000d00be7202 */ /* 0x000fe20000000f00 */
[----:B------:R-:W-:Y:S01]  /*151c0*/  IMAD.MOV.U32 R191, RZ, RZ, R12 ;  /* 0x000000ffffbf7224 */ /* 0x000fe200078e000c */
[C---:B--2---:R-:W-:Y:S08]  /*151d0*/  HMMA.1688.F32.TF32 R80, R40.reuse, R10, R236 ;  /* 0x0000000a2850723c */ /* 0x044ff000000810ec */
[----:B------:R-:W-:Y:S01]  /*151e0*/  HMMA.1688.F32.TF32 R40, R40, R178, R32 ;  /* 0x000000b22828723c */ /* 0x000fe20000081020 */
[----:B------:R-:W2:Y:S11]  /*151f0*/  LDL.LU R32, [R1+0x1e0] ;  /* 0x0001e00001207983 */ /* 0x000eb60000300800 */
[----:B------:R-:W-:Y:S11]  /*15200*/  @!UPT UIADD3 URZ, URZ, URZ, URZ ;  /* 0x0000003f3f3ff290 */ /* 0x000ff6000fffe03f */
[----:B------:R-:W-:Y:S04]  /*15210*/  STL.64 [R1], R40 ;  /* 0x0000002801007387 */ /* 0x000fe80000100a00 */
[----:B------:R2:W-:Y:S04]  /*15220*/  STL.64 [R1+0x8], R42 ;  /* 0x0000082a01007387 */ /* 0x0005e80000100a00 */
[----:B------:R-:W2:Y:S04]  /*15230*/  LDL.LU R33, [R1+0x1e4] ;  /* 0x0001e40001217983 */ /* 0x000ea80000300800 */
[----:B------:R-:W2:Y:S04]  /*15240*/  LDL.LU R34, [R1+0x1e8] ;  /* 0x0001e80001227983 */ /* 0x000ea80000300800 */
[----:B------:R-:W2:Y:S01]  /*15250*/  LDL.LU R35, [R1+0x1ec] ;  /* 0x0001ec0001237983 */ /* 0x000ea20000300800 */
[C---:B---3--:R-:W-:Y:S08]  /*15260*/  HMMA.1688.F32.TF32 R64, R36.reuse, R18, R56 ;  /* 0x000000122440723c */ /* 0x048ff00000081038 */
[----:B------:R-:W-:Y:S01]  /*15270*/  HMMA.1688.F32.TF32 R56, R36, R10, R188 ;  /* 0x0000000a2438723c */ /* 0x000fe200000810bc */
[----:B------:R-:W3:Y:S04]  /*15280*/  LDL.LU R188, [R1+0x268] ;  /* 0x0002680001bc7983 */ /* 0x000ee80000300800 */
[----:B------:R-:W3:Y:S01]  /*15290*/  LDL.LU R4, [R1+0x254] ;  /* 0x0002540001047983 */ /* 0x000ee20000300800 */
[----:B------:R-:W-:-:S02]  /*152a0*/  IMAD.MOV.U32 R231, RZ, RZ, R156 ;  /* 0x000000ffffe77224 */ /* 0x000fc400078e009c */
[----:B----4-:R-:W-:Y:S01]  /*152b0*/  IMAD.MOV.U32 R30, RZ, RZ, R17 ;  /* 0x000000ffff1e7224 */ /* 0x010fe200078e0011 */
[----:B------:R-:W4:Y:S01]  /*152c0*/  LDL R6, [R1+0x714] ;  /* 0x0007140001067983 */ /* 0x000f220000100800 */
[----:B------:R-:W-:-:S03]  /*152d0*/  IMAD.MOV.U32 R31, RZ, RZ, R16 ;  /* 0x000000ffff1f7224 */ /* 0x000fc600078e0010 */
[----:B------:R-:W3:Y:S01]  /*152e0*/  LDL R156, [R1+0x6f4] ;  /* 0x0006f400019c7983 */ /* 0x000ee20000100800 */
[----:B------:R-:W-:-:S05]  /*152f0*/  IMAD.MOV.U32 R161, RZ, RZ, 0x1f ;  /* 0x0000001fffa17424 */ /* 0x000fca00078e00ff */
[----:B------:R-:W-:Y:S01]  /*15300*/  IADD3 R161, R161, c[0x0][0x180], RZ ;  /* 0x00006000a1a17a10 */ /* 0x000fe20007ffe0ff */
[----:B-----5:R-:W-:Y:S03]  /*15310*/  HMMA.1688.F32.TF32 R60, R36, R14, R240 ;  /* 0x0000000e243c723c */ /* 0x020fe600000810f0 */
[----:B------:R-:W-:-:S05]  /*15320*/  SHF.R.S32.HI R5, RZ, 0x1f, R161 ;  /* 0x0000001fff057819 */ /* 0x000fca00000114a1 */
[----:B-1----:R-:W-:Y:S01]  /*15330*/  HMMA.1688.F32.TF32 R52, R36, R158, R244 ;  /* 0x0000009e2434723c */ /* 0x002fe200000810f4 */
[----:B------:R-:W-:-:S07]  /*15340*/  LEA.HI R5, R5, R161, RZ, 0x5 ;  /* 0x000000a105057211 */ /* 0x000fce00078f28ff */
[C---:B------:R-:W-:Y:S08]  /*15350*/  HMMA.1688.F32.TF32 R48, R36.reuse, R162, R48 ;  /* 0x000000a22430723c */ /* 0x040ff00000081030 */
[C---:B------:R-:W-:Y:S08]  /*15360*/  HMMA.1688.F32.TF32 R44, R36.reuse, R166, R44 ;  /* 0x000000a6242c723c */ /* 0x040ff0000008102c */
[C---:B------:R-:W-:Y:S08]  /*15370*/  HMMA.1688.F32.TF32 R240, R36.reuse, R170, R20 ;  /* 0x000000aa24f0723c */ /* 0x040ff00000081014 */
[----:B------:R-:W-:Y:S08]  /*15380*/  HMMA.1688.F32.TF32 R236, R36, R178, R24 ;  /* 0x000000b224ec723c */ /* 0x000ff00000081018 */
[-C--:B------:R-:W-:Y:S08]  /*15390*/  HMMA.1688.F32.TF32 R36, R184, R14.reuse, R28 ;  /* 0x0000000eb824723c */ /* 0x080ff0000008101c */
[----:B------:R-:W-:Y:S07]  /*153a0*/  HMMA.1688.F32.TF32 R12, R148, R14, R200 ;  /* 0x0000000e940c723c */ /* 0x000fee00000810c8 */
[----:B------:R-:W-:Y:S01]  /*153b0*/  MOV R200, R2 ;  /* 0x0000000200c87202 */ /* 0x000fe20000000f00 */
[----:B------:R-:W-:Y:S01]  /*153c0*/  IMAD.MOV.U32 R201, RZ, RZ, R0 ;  /* 0x000000ffffc97224 */ /* 0x000fe200078e0000 */
[C---:B------:R-:W-:Y:S08]  /*153d0*/  HMMA.1688.F32.TF32 R24, R184.reuse, R162, R228 ;  /* 0x000000a2b818723c */ /* 0x040ff000000810e4 */
[C---:B------:R-:W-:Y:S08]  /*153e0*/  HMMA.1688.F32.TF32 R228, R184.reuse, R178, R180 ;  /* 0x000000b2b8e4723c */ /* 0x040ff000000810b4 */
[-C--:B--2---:R-:W-:Y:S08]  /*153f0*/  HMMA.1688.F32.TF32 R40, R184, R18.reuse, R32 ;  /* 0x00000012b828723c */ /* 0x084ff00000081020 */
[----:B------:R-:W-:Y:S01]  /*15400*/  HMMA.1688.F32.TF32 R16, R148, R18, R192 ;  /* 0x000000129410723c */ /* 0x000fe200000810c0 */
[----:B------:R-:W2:Y:S06]  /*15410*/  LDL.LU R192, [R1+0x130] ;  /* 0x0001300001c07983 */ /* 0x000eac0000300800 */
[----:B------:R-:W-:-:S02]  /*15420*/  IMAD.MOV.U32 R193, RZ, RZ, R3 ;  /* 0x000000ffffc17224 */ /* 0x000fc400078e0003 */
[----:B------:R-:W5:Y:S04]  /*15430*/  LDL.LU R3, [R1+0x7b0] ;  /* 0x0007b00001037983 */ /* 0x000f680000300800 */
[----:B------:R-:W2:Y:S04]  /*15440*/  LDL.LU R194, [R1+0x138] ;  /* 0x0001380001c27983 */ /* 0x000ea80000300800 */
[----:B------:R-:W2:Y:S04]  /*15450*/  LDL.LU R195, [R1+0x13c] ;  /* 0x00013c0001c37983 */ /* 0x000ea80000300800 */
[----:B------:R-:W2:Y:S04]  /*15460*/  LDL R161, [R1+0x710] ;  /* 0x0007100001a17983 */ /* 0x000ea80000100800 */
[----:B------:R-:W2:Y:S04]  /*15470*/  LDL R160, [R1+0x6f8] ;  /* 0x0006f80001a07983 */ /* 0x000ea80000100800 */
[----:B------:R-:W4:Y:S04]  /*15480*/  LDL.LU R2, [R1+0x7ac] ;  /* 0x0007ac0001027983 */ /* 0x000f280000300800 */
[----:B------:R-:W2:Y:S01]  /*15490*/  LDL.LU R0, [R1+0x7a8] ;  /* 0x0007a80001007983 */ /* 0x000ea20000300800 */
[C---:B------:R-:W-:Y:S03]  /*154a0*/  HMMA.1688.F32.TF32 R32, R184.reuse, R10, R232 ;  /* 0x0000000ab820723c */ /* 0x040fe600000810e8 */
[----:B------:R-:W2:Y:S04]  /*154b0*/  LDL R164, [R1+0x70c] ;  /* 0x00070c0001a47983 */ /* 0x000ea80000100800 */
[----:B------:R-:W2:Y:S01]  /*154c0*/  LDL R181, [R1+0x708] ;  /* 0x0007080001b57983 */ /* 0x000ea20000100800 */
[----:B------:R-:W-:Y:S03]  /*154d0*/  HMMA.1688.F32.TF32 R232, R184, R170, R172 ;  /* 0x000000aab8e8723c */ /* 0x000fe600000810ac */
[----:B------:R-:W2:Y:S04]  /*154e0*/  LDL R172, [R1+0x6fc] ;  /* 0x0006fc0001ac7983 */ /* 0x000ea80000100800 */
[----:B------:R-:W2:Y:S01]  /*154f0*/  LDL R175, [R1+0x700] ;  /* 0x0007000001af7983 */ /* 0x000ea20000100800 */
[----:B---3--:R-:W-:-:S03]  /*15500*/  IADD3 R4, R4, 0x1, RZ ;  /* 0x0000000104047810 */ /* 0x008fc60007ffe0ff */
[----:B------:R-:W3:Y:S01]  /*15510*/  LDL R183, [R1+0x2e8] ;  /* 0x0002e80001b77983 */ /* 0x000ee20000100800 */
[----:B------:R-:W-:-:S03]  /*15520*/  ISETP.GT.AND P4, PT, R4, 0x4, PT ;  /* 0x000000040400780c */ /* 0x000fc60003f84270 */
[----:B------:R-:W3:Y:S01]  /*15530*/  LDL R174, [R1+0x2ec] ;  /* 0x0002ec0001ae7983 */ /* 0x000ee20000100800 */
[----:B------:R-:W-:-:S03]  /*15540*/  SEL R182, R4, RZ, !P4 ;  /* 0x000000ff04b67207 */ /* 0x000fc60006000000 */
[----:B------:R-:W3:Y:S04]  /*15550*/  LDL R180, [R1+0x2f0] ;  /* 0x0002f00001b47983 */ /* 0x000ee80000100800 */
[----:B------:R-:W3:Y:S04]  /*15560*/  LDL R173, [R1+0x2f4] ;  /* 0x0002f40001ad7983 */ /* 0x000ee80000100800 */
[----:B------:R-:W-:Y:S04]  /*15570*/  STL [R1+0x254], R182 ;  /* 0x000254b601007387 */ /* 0x000fe80000100800 */
[----:B------:R-:W3:Y:S01]  /*15580*/  LDL R169, [R1+0x2f8] ;  /* 0x0002f80001a97983 */ /* 0x000ee20000100800 */
[----:B------:R-:W-:-:S02]  /*15590*/  IMAD.MOV.U32 R206, RZ, RZ, R9 ;  /* 0x000000ffffce7224 */ /* 0x000fc400078e0009 */
[----:B------:R-:W-:Y:S01]  /*155a0*/  IMAD.MOV.U32 R207, RZ, RZ, R8 ;  /* 0x000000ffffcf7224 */ /* 0x000fe200078e0008 */
[----:B------:R-:W-:Y:S01]  /*155b0*/  SHF.R.S32.HI R5, RZ, 0x5, R5 ;  /* 0x00000005ff057819 */ /* 0x000fe20000011405 */
[----:B------:R-:W-:Y:S01]  /*155c0*/  HMMA.1688.F32.TF32 R8, R148, R10, R196 ;  /* 0x0000000a9408723c */ /* 0x000fe200000810c4 */
[----:B------:R-:W1:Y:S02]  /*155d0*/  S2R R198, SR_TID.X ;  /* 0x0000000000c67919 */ /* 0x000e640000002100 */
[----:B------:R-:W-:Y:S02]  /*155e0*/  IADD3 R5, R5, -0x5, RZ ;  /* 0xfffffffb05057810 */ /* 0x000fe40007ffe0ff */
[----:B------:R-:W3:Y:S02]  /*155f0*/  LDL R168, [R1+0x2fc] ;  /* 0x0002fc0001a87983 */ /* 0x000ee40000100800 */
[----:B------:R-:W-:Y:S01]  /*15600*/  ISETP.GE.AND P3, PT, R188, R5, PT ;  /* 0x00000005bc00720c */ /* 0x000fe20003f66270 */
[----:B------:R-:W-:Y:S01]  /*15610*/  IMAD.MOV.U32 R203, RZ, RZ, R7 ;  /* 0x000000ffffcb7224 */ /* 0x000fe200078e0007 */
[----:B------:R-:W3:Y:S01]  /*15620*/  LDL R177, [R1+0x300] ;  /* 0x0003000001b17983 */ /* 0x000ee20000100800 */
[----:B------:R-:W-:Y:S03]  /*15630*/  HMMA.1688.F32.TF32 R20, R184, R166, R224 ;  /* 0x000000a6b814723c */ /* 0x000fe600000810e0 */
[----:B------:R-:W3:Y:S01]  /*15640*/  LDL R176, [R1+0x304] ;  /* 0x0003040001b07983 */ /* 0x000ee20000100800 */
[----:B-1----:R-:W-:-:S05]  /*15650*/  LOP3.LUT R199, R198, 0x7f, RZ, 0xc0, !PT ;  /* 0x0000007fc6c77812 */ /* 0x002fca00078ec0ff */
[----:B------:R-:W-:-:S05]  /*15660*/  IMAD.SHL.U32 R189, R199, 0x4, RZ ;  /* 0x00000004c7bd7824 */ /* 0x000fca00078e00ff */
[----:B------:R-:W-:Y:S01]  /*15670*/  LEA R4, R182, R189, 0x10 ;  /* 0x000000bdb6047211 */ /* 0x000fe200078e80ff */
[----:B------:R-:W-:Y:S01]  /*15680*/  HMMA.1688.F32.TF32 R28, R184, R158, R204 ;  /* 0x0000009eb81c723c */ /* 0x000fe200000810cc */
[----:B------:R-:W3:Y:S04]  /*15690*/  LDL R184, [R1+0x368] ;  /* 0x0003680001b87983 */ /* 0x000ee80000100800 */
[----:B------:R-:W3:Y:S04]  /*156a0*/  LDL R187, [R1+0x2d8] ;  /* 0x0002d80001bb7983 */ /* 0x000ee80000100800 */
[----:B------:R-:W3:Y:S04]  /*156b0*/  LDL R186, [R1+0x2e0] ;  /* 0x0002e00001ba7983 */ /* 0x000ee80000100800 */
[----:B------:R-:W3:Y:S04]  /*156c0*/  LDL R185, [R1+0x2dc] ;  /* 0x0002dc0001b97983 */ /* 0x000ee80000100800 */
[----:B------:R-:W-:Y:S01]  /*156d0*/  BAR.SYNC.DEFER_BLOCKING 0x0 ;  /* 0x0000000000007b1d */ /* 0x000fe20000010000 */
[----:B-----5:R-:W-:-:S04]  /*156e0*/  ISETP.GT.AND P0, PT, R3, RZ, PT ;  /* 0x000000ff0300720c */ /* 0x020fc80003f04270 */
[----:B------:R-:W-:-:S04]  /*156f0*/  SEL R5, RZ, 0x4, !P0 ;  /* 0x00000004ff057807 */ /* 0x000fc80004000000 */
[----:B------:R-:W-:-:S04]  /*15700*/  SEL R5, R5, RZ, !P3 ;  /* 0x000000ff05057207 */ /* 0x000fc80005800000 */
[----:B------:R-:W-:Y:S02]  /*15710*/  ISETP.NE.U32.AND P0, PT, R5, RZ, PT ;  /* 0x000000ff0500720c */ /* 0x000fe40003f05070 */
[----:B----4-:R-:W-:-:S05]  /*15720*/  IADD3 R6, P5, R2, R6, RZ ;  /* 0x0000000602067210 */ /* 0x010fca0007fbe0ff */
[----:B--2---:R-:W-:-:S06]  /*15730*/  IMAD.X R7, R0, 0x1, R156, P5 ;  /* 0x0000000100077824 */ /* 0x004fcc00028e069c */
[----:B------:R-:W-:Y:S01]  /*15740*/  @!PT LDS RZ, [RZ] ;  /* 0x00000000fffff984 */ /* 0x000fe20000000800 */
[----:B------:R-:W-:Y:S01]  /*15750*/  @!PT LDS RZ, [RZ] ;  /* 0x00000000fffff984 */ /* 0x000fe20000000800 */
[----:B------:R-:W-:Y:S01]  /*15760*/  @!PT LDS RZ, [RZ] ;  /* 0x00000000fffff984 */ /* 0x000fe20000000800 */
[----:B------:R1:W-:Y:S02]  /*15770*/  LDGSTS.E [R4], [R6.64], P0 ;  /* 0x0000000006047fae */ /* 0x0003e40008121844 */
[----:B-1----:R-:W-:-:S05]  /*15780*/  IADD3 R6, P4, R2, R161, RZ ;  /* 0x000000a102067210 */ /* 0x002fca0007f9e0ff */
[----:B------:R-:W-:Y:S01]  /*15790*/  IMAD.X R7, R0, 0x1, R160, P4 ;  /* 0x0000000100077824 */ /* 0x000fe200020e06a0 */
[----:B------:R-:W-:-:S04]  /*157a0*/  ISETP.GT.AND P4, PT, R3, 0x4, PT ;  /* 0x000000040300780c */ /* 0x000fc80003f84270 */
[----:B------:R-:W-:Y:S01]  /*157b0*/  SEL R5, RZ, 0x4, !P4 ;  /* 0x00000004ff057807 */ /* 0x000fe20006000000 */
[----:B------:R1:W-:Y:S01]  /*157c0*/  LDGSTS.E [R4+0x200], [R6.64], P0 ;  /* 0x0020000006047fae */ /* 0x0003e20008121844 */
[----:B------:R-:W-:-:S05]  /*157d0*/  IADD3 R164, P4, R2, R164, RZ ;  /* 0x000000a402a47210 */ /* 0x000fca0007f9e0ff */
[----:B------:R-:W-:Y:S02]  /*157e0*/  IMAD.X R165, R0, 0x1, R172, P4 ;  /* 0x0000000100a57824 */ /* 0x000fe400020e06ac */
[----:B------:R-:W2:Y:S01]  /*157f0*/  LDL R172, [R1+0x36c] ;  /* 0x00036c0001ac7983 */ /* 0x000ea20000100800 */
[----:B-1----:R-:W-:-:S03]  /*15800*/  IADD3 R6, P5, R2, R181, RZ ;  /* 0x000000b502067210 */ /* 0x002fc60007fbe0ff */
[----:B------:R3:W-:Y:S01]  /*15810*/  LDGSTS.E [R4+0x400], [R164.64], P0 ;  /* 0x00400000a4047fae */ /* 0x0007e20008121844 */
[----:B------:R-:W-:-:S03]  /*15820*/  SEL R5, R5, RZ, !P3 ;  /* 0x000000ff05057207 */ /* 0x000fc60005800000 */
[----:B------:R-:W4:Y:S01]  /*15830*/  LDL R181, [R1+0x370] ;  /* 0x0003700001b57983 */ /* 0x000f220000100800 */
[----:B------:R-:W-:Y:S01]  /*15840*/  IMAD.X R7, R0, 0x1, R175, P5 ;  /* 0x0000000100077824 */ /* 0x000fe200028e06af */
[----:B------:R-:W-:Y:S02]  /*15850*/  ISETP.NE.U32.AND P4, PT, R5, RZ, PT ;  /* 0x000000ff0500720c */ /* 0x000fe40003f85070 */
[----:B------:R-:W5:Y:S01]  /*15860*/  LDL R175, [R1+0x374] ;  /* 0x0003740001af7983 */ /* 0x000f620000100800 */
[----:B---3--:R-:W-:-:S03]  /*15870*/  IADD3 R164, P5, R2, R183, RZ ;  /* 0x000000b702a47210 */ /* 0x008fc60007fbe0ff */
[----:B------:R1:W-:Y:S02]  /*15880*/  LDGSTS.E [R4+0x600], [R6.64], P0 ;  /* 0x0060000006047fae */ /* 0x0003e40008121844 */
[----:B------:R-:W-:Y:S02]  /*15890*/  IMAD.X R165, R0, 0x1, R174, P5 ;  /* 0x0000000100a57824 */ /* 0x000fe400028e06ae */
[----:B------:R-:W3:Y:S04]  /*158a0*/  LDL R183, [R1+0x3f0] ;  /* 0x0003f00001b77983 */ /* 0x000ee80000100800 */
[----:B------:R-:W3:Y:S01]  /*158b0*/  LDL R174, [R1+0x378] ;  /* 0x0003780001ae7983 */ /* 0x000ee20000100800 */
[----:B------:R-:W-:Y:S02]  /*158c0*/  ISETP.GT.AND P0, PT, R3, 0x8, PT ;  /* 0x000000080300780c */ /* 0x000fe40003f04270 */
[----:B-1----:R-:W-:Y:S01]  /*158d0*/  IADD3 R6, P6, R2, R180, RZ ;  /* 0x000000b402067210 */ /* 0x002fe20007fde0ff */
[----:B------:R1:W-:Y:S01]  /*158e0*/  LDGSTS.E [R4+0x2000], [R164.64], P4 ;  /* 0x02000000a4047fae */ /* 0x0003e2000a121844 */
[----:B------:R-:W-:-:S03]  /*158f0*/  SEL R5, RZ, 0x4, !P0 ;  /* 0x00000004ff057807 */ /* 0x000fc60004000000 */
[----:B------:R-:W3:Y:S01]  /*15900*/  LDL R180, [R1+0x380] ;  /* 0x0003800001b47983 */ /* 0x000ee20000100800 */
[----:B-1----:R-:W-:-:S03]  /*15910*/  IADD3 R164, P0, R2, R169, RZ ;  /* 0x000000a902a47210 */ /* 0x002fc60007f1e0ff */
[----:B------:R-:W3:Y:S01]  /*15920*/  LDL R169, [R1+0x384] ;  /* 0x0003840001a97983 */ /* 0x000ee20000100800 */
[----:B------:R-:W-:-:S03]  /*15930*/  IMAD.X R7, R0, 0x1, R173, P6 ;  /* 0x0000000100077824 */ /* 0x000fc600030e06ad */
[----:B------:R-:W3:Y:S01]  /*15940*/  LDL R173, [R1+0x37c] ;  /* 0x00037c0001ad7983 */ /* 0x000ee20000100800 */
[----:B------:R-:W-:-:S03]  /*15950*/  IADD3.X R165, R0, R168, RZ, P0, !PT ;  /* 0x000000a800a57210 */ /* 0x000fc600007fe4ff */
[----:B------:R-:W3:Y:S04]  /*15960*/  LDL R168, [R1+0x3f4] ;  /* 0x0003f40001a87983 */ /* 0x000ee80000100800 */
[----:B------:R1:W-:Y:S01]  /*15970*/  LDGSTS.E [R4+0x2200], [R6.64], P4 ;  /* 0x0220000006047fae */ /* 0x0003e2000a121844 */
[----:B------:R-:W-:-:S03]  /*15980*/  SEL R5, R5, RZ, !P3 ;  /* 0x000000ff05057207 */ /* 0x000fc60005800000 */
[----:B------:R1:W-:Y:S02]  /*15990*/  LDGSTS.E [R4+0x2400], [R164.64], P4 ;  /* 0x02400000a4047fae */ /* 0x0003e4000a121844 */
[----:B-1----:R-:W-:Y:S02]  /*159a0*/  IADD3 R6, P5, R2, R177, RZ ;  /* 0x000000b102067210 */ /* 0x002fe40007fbe0ff */
[----:B------:R-:W3:Y:S03]  /*159b0*/  LDL R177, [R1+0x3f8] ;  /* 0x0003f80001b17983 */ /* 0x000ee60000100800 */
[----:B------:R-:W-:Y:S01]  /*159c0*/  IMAD.X R7, R0, 0x1, R176, P5 ;  /* 0x0000000100077824 */ /* 0x000fe200028e06b0 */
[----:B------:R-:W-:Y:S01]  /*159d0*/  IADD3 R164, P5, R2, R184, RZ ;  /* 0x000000b802a47210 */ /* 0x000fe20007fbe0ff */
[----:B------:R-:W3:Y:S01]  /*159e0*/  LDL R176, [R1+0x3fc] ;  /* 0x0003fc0001b07983 */ /* 0x000ee20000100800 */
[----:B------:R-:W-:-:S03]  /*159f0*/  ISETP.NE.U32.AND P0, PT, R5, RZ, PT ;  /* 0x000000ff0500720c */ /* 0x000fc60003f05070 */
[----:B------:R4:W-:Y:S01]  /*15a00*/  LDGSTS.E [R4+0x2600], [R6.64], P4 ;  /* 0x0260000006047fae */ /* 0x0009e2000a121844 */
[----:B------:R-:W-:-:S03]  /*15a10*/  ISETP.GT.AND P4, PT, R3, 0xc, PT ;  /* 0x0000000c0300780c */ /* 0x000fc60003f84270 */
[----:B------:R-:W3:Y:S01]  /*15a20*/  LDL R184, [R1+0x470] ;  /* 0x0004700001b87983 */ /* 0x000ee20000100800 */
[----:B------:R-:W-:Y:S01]  /*15a30*/  SEL R5, RZ, 0x4, !P4 ;  /* 0x00000004ff057807 */ /* 0x000fe20006000000 */
[----:B--2---:R-:W-:Y:S02]  /*15a40*/  IMAD.X R165, R0, 0x1, R172, P5 ;  /* 0x0000000100a57824 */ /* 0x004fe400028e06ac */
[----:B------:R-:W2:Y:S04]  /*15a50*/  LDL R172, [R1+0x400] ;  /* 0x0004000001ac7983 */ /* 0x000ea80000100800 */
[----:B------:R3:W-:Y:S01]  /*15a60*/  LDGSTS.E [R4+0x4000], [R164.64], P0 ;  /* 0x04000000a4047fae */ /* 0x0007e20008121844 */
[----:B----4-:R-:W-:-:S03]  /*15a70*/  IADD3 R6, P6, R2, R181, RZ ;  /* 0x000000b502067210 */ /* 0x010fc60007fde0ff */
[----:B------:R-:W4:Y:S02]  /*15a80*/  LDL R181, [R1+0x408] ;  /* 0x0004080001b57983 */ /* 0x000f240000100800 */
[----:B-----5:R-:W-:Y:S02]  /*15a90*/  IMAD.X R7, R0, 0x1, R175, P6 ;  /* 0x0000000100077824 */ /* 0x020fe400030e06af */
[----:B------:R-:W5:Y:S04]  /*15aa0*/  LDL R175, [R1+0x404] ;  /* 0x0004040001af7983 */ /* 0x000f680000100800 */
[----:B------:R1:W-:Y:S01]  /*15ab0*/  LDGSTS.E [R4+0x4200], [R6.64], P0 ;  /* 0x0420000006047fae */ /* 0x0003e20008121844 */
[----:B---3--:R-:W-:-:S03]  /*15ac0*/  IADD3 R164, P4, R2, R174, RZ ;  /* 0x000000ae02a47210 */ /* 0x008fc60007f9e0ff */
[----:B------:R-:W3:Y:S01]  /*15ad0*/  LDL R174, [R1+0x40c] ;  /* 0x00040c0001ae7983 */ /* 0x000ee20000100800 */
[----:B-1----:R-:W-:-:S03]  /*15ae0*/  IADD3 R6, P5, R2, R180, RZ ;  /* 0x000000b402067210 */ /* 0x002fc60007fbe0ff */
[----:B------:R-:W3:Y:S02]  /*15af0*/  LDL R180, [R1+0x478] ;  /* 0x0004780001b47983 */ /* 0x000ee40000100800 */
[C---:B------:R-:W-:Y:S02]  /*15b00*/  IMAD.X R7, R0.reuse, 0x1, R169, P5 ;  /* 0x0000000100077824 */ /* 0x040fe400028e06a9 */
[----:B------:R-:W3:Y:S01]  /*15b10*/  LDL R169, [R1+0x47c] ;  /* 0x00047c0001a97983 */ /* 0x000ee20000100800 */
[----:B------:R-:W-:-:S03]  /*15b20*/  IMAD.X R165, R0, 0x1, R173, P4 ;  /* 0x0000000100a57824 */ /* 0x000fc600020e06ad */
[----:B------:R-:W3:Y:S04]  /*15b30*/  LDL R173, [R1+0x474] ;  /* 0x0004740001ad7983 */ /* 0x000ee80000100800 */
[----:B------:R1:W-:Y:S01]  /*15b40*/  LDGSTS.E [R4+0x4400], [R164.64], P0 ;  /* 0x04400000a4047fae */ /* 0x0003e20008121844 */
[----:B------:R-:W-:-:S03]  /*15b50*/  SEL R5, R5, RZ, !P3 ;  /* 0x000000ff05057207 */ /* 0x000fc60005800000 */
[----:B------:R1:W-:Y:S02]  /*15b60*/  LDGSTS.E [R4+0x4600], [R6.64], P0 ;  /* 0x0460000006047fae */ /* 0x0003e40008121844 */
[C---:B-1----:R-:W-:Y:S02]  /*15b70*/  IADD3 R164, P5, R2.reuse, R183, RZ ;  /* 0x000000b702a47210 */ /* 0x042fe40007fbe0ff */
[----:B------:R-:W-:Y:S01]  /*15b80*/  IADD3 R6, P6, R2, R177, RZ ;  /* 0x000000b102067210 */ /* 0x000fe20007fde0ff */
[----:B------:R-:W3:Y:S01]  /*15b90*/  LDL R183, [R1+0x4f0] ;  /* 0x0004f00001b77983 */ /* 0x000ee20000100800 */
[----:B------:R-:W-:-:S03]  /*15ba0*/  IADD3.X R165, R0, R168, RZ, P5, !PT ;  /* 0x000000a800a57210 */ /* 0x000fc60002ffe4ff */
[----:B------:R-:W3:Y:S04]  /*15bb0*/  LDL R168, [R1+0x480] ;  /* 0x0004800001a87983 */ /* 0x000ee80000100800 */
[----:B------:R-:W3:Y:S01]  /*15bc0*/  LDL R177, [R1+0x488] ;  /* 0x0004880001b17983 */ /* 0x000ee20000100800 */
[----:B------:R-:W-:Y:S02]  /*15bd0*/  ISETP.NE.U32.AND P4, PT, R5, RZ, PT ;  /* 0x000000ff0500720c */ /* 0x000fe40003f85070 */
[----:B------:R-:W-:Y:S01]  /*15be0*/  ISETP.GT.AND P0, PT, R3, 0x10, PT ;  /* 0x000000100300780c */ /* 0x000fe20003f04270 */
[----:B------:R-:W-:Y:S02]  /*15bf0*/  IMAD.X R7, R0, 0x1, R176, P6 ;  /* 0x0000000100077824 */ /* 0x000fe400030e06b0 */
[----:B------:R-:W3:Y:S01]  /*15c00*/  LDL R176, [R1+0x484] ;  /* 0x0004840001b07983 */ /* 0x000ee20000100800 */
[----:B------:R-:W-:-:S07]  /*15c10*/  SEL R5, RZ, 0x4, !P0 ;  /* 0x00000004ff057807 */ /* 0x000fce0004000000 */
[----:B------:R2:W-:Y:S04]  /*15c20*/  LDGSTS.E [R4+0x6000], [R164.64], P4 ;  /* 0x06000000a4047fae */ /* 0x0005e8000a121844 */
[----:B------:R4:W-:Y:S01]  /*15c30*/  LDGSTS.E [R4+0x6200], [R6.64], P4 ;  /* 0x0620000006047fae */ /* 0x0009e2000a121844 */
[----:B--2---:R-:W-:-:S03]  /*15c40*/  IADD3 R164, P0, R2, R172, RZ ;  /* 0x000000ac02a47210 */ /* 0x004fc60007f1e0ff */
[----:B------:R-:W2:Y:S01]  /*15c50*/  LDL R172, [R1+0x48c] ;  /* 0x00048c0001ac7983 */ /* 0x000ea20000100800 */
[----:B----4-:R-:W-:-:S03]  /*15c60*/  IADD3 R6, P5, R2, R181, RZ ;  /* 0x000000b502067210 */ /* 0x010fc60007fbe0ff */
[----:B------:R-:W4:Y:S01]  /*15c70*/  LDL R181, [R1+0x4f8] ;  /* 0x0004f80001b57983 */ /* 0x000f220000100800 */
[----:B-----5:R-:W-:-:S03]  /*15c80*/  IMAD.X R165, R0, 0x1, R175, P0 ;  /* 0x0000000100a57824 */ /* 0x020fc600000e06af */
[----:B------:R-:W5:Y:S04]  /*15c90*/  LDL R175, [R1+0x4f4] ;  /* 0x0004f40001af7983 */ /* 0x000f680000100800 */
[----:B------:R1:W-:Y:S01]  /*15ca0*/  LDGSTS.E [R4+0x6400], [R164.64], P4 ;  /* 0x06400000a4047fae */ /* 0x0003e2000a121844 */
[----:B---3--:R-:W-:-:S03]  /*15cb0*/  IMAD.X R7, R0, 0x1, R174, P5 ;  /* 0x0000000100077824 */ /* 0x008fc600028e06ae */
[----:B------:R-:W3:Y:S04]  /*15cc0*/  LDL R174, [R1+0x4fc] ;  /* 0x0004fc0001ae7983 */ /* 0x000ee80000100800 */
[----:B------:R1:W-:Y:S02]  /*15cd0*/  LDGSTS.E [R4+0x6600], [R6.64], P4 ;  /* 0x0660000006047fae */ /* 0x0003e4000a121844 */
[----:B-1----:R-:W-:Y:S02]  /*15ce0*/  IADD3 R6, P6, R2, R180, RZ ;  /* 0x000000b402067210 */ /* 0x002fe40007fde0ff */
[----:B------:R-:W-:Y:S01]  /*15cf0*/  SEL R5, R5, RZ, !P3 ;  /* 0x000000ff05057207 */ /* 0x000fe20005800000 */
[----:B------:R-:W3:Y:S02]  /*15d00*/  LDL R180, [R1+0x500] ;  /* 0x0005000001b47983 */ /* 0x000ee40000100800 */
[----:B------:R-:W-:-:S02]  /*15d10*/  IMAD.X R7, R0, 0x1, R169, P6 ;  /* 0x0000000100077824 */ /* 0x000fc400030e06a9 */
[----:B------:R-:W3:Y:S01]  /*15d20*/  LDL R169, [R1+0x508] ;  /* 0x0005080001a97983 */ /* 0x000ee20000100800 */
[----:B------:R-:W-:Y:S02]  /*15d30*/  ISETP.NE.U32.AND P0, PT, R5, RZ, PT ;  /* 0x000000ff0500720c */ /* 0x000fe40003f05070 */
[----:B------:R-:W-:Y:S02]  /*15d40*/  IADD3 R164, P5, R2, R184, RZ ;  /* 0x000000b802a47210 */ /* 0x000fe40007fbe0ff */
[----:B------:R-:W-:Y:S01]  /*15d50*/  ISETP.GT.AND P4, PT, R3, 0x14, PT ;  /* 0x000000140300780c */ /* 0x000fe20003f84270 */
[----:B------:R-:W3:Y:S02]  /*15d60*/  LDL R184, [R1+0x570] ;  /* 0x0005700001b87983 */ /* 0x000ee40000100800 */
[----:B------:R-:W-:Y:S02]  /*15d70*/  IMAD.X R165, R0, 0x1, R173, P5 ;  /* 0x0000000100a57824 */ /* 0x000fe400028e06ad */
[----:B------:R-:W3:Y:S01]  /*15d80*/  LDL R173, [R1+0x504] ;  /* 0x0005040001ad7983 */ /* 0x000ee20000100800 */
[----:B------:R-:W-:-:S03]  /*15d90*/  SEL R5, RZ, 0x4, !P4 ;  /* 0x00000004ff057807 */ /* 0x000fc60006000000 */
[----:B------:R1:W-:Y:S04]  /*15da0*/  LDGSTS.E [R4+0x8000], [R164.64], P0 ;  /* 0x08000000a4047fae */ /* 0x0003e80008121844 */
[----:B------:R1:W-:Y:S02]  /*15db0*/  LDGSTS.E [R4+0x8200], [R6.64], P0 ;  /* 0x0820000006047fae */ /* 0x0003e40008121844 */
[C---:B-1----:R-:W-:Y:S02]  /*15dc0*/  IADD3 R164, P4, R2.reuse, R168, RZ ;  /* 0x000000a802a47210 */ /* 0x042fe40007f9e0ff */
[----:B------:R-:W3:Y:S01]  /*15dd0*/  LDL R168, [R1+0x50c] ;  /* 0x00050c0001a87983 */ /* 0x000ee20000100800 */
[----:B------:R-:W-:-:S03]  /*15de0*/  IADD3 R6, P5, R2, R177, RZ ;  /* 0x000000b102067210 */ /* 0x000fc60007fbe0ff */
[----:B------:R-:W3:Y:S01]  /*15df0*/  LDL R177, [R1+0x578] ;  /* 0x0005780001b17983 */ /* 0x000ee20000100800 */
[----:B------:R-:W-:-:S03]  /*15e00*/  IADD3.X R165, R0, R176, RZ, P4, !PT ;  /* 0x000000b000a57210 */ /* 0x000fc600027fe4ff */
[----:B------:R-:W3:Y:S04]  /*15e10*/  LDL R176, [R1+0x574] ;  /* 0x0005740001b07983 */ /* 0x000ee80000100800 */
[----:B------:R1:W-:Y:S01]  /*15e20*/  LDGSTS.E [R4+0x8400], [R164.64], P0 ;  /* 0x08400000a4047fae */ /* 0x0003e20008121844 */
[----:B------:R-:W-:-:S04]  /*15e30*/  SEL R5, R5, RZ, !P3 ;  /* 0x000000ff05057207 */ /* 0x000fc80005800000 */
[----:B------:R-:W-:Y:S01]  /*15e40*/  ISETP.NE.U32.AND P4, PT, R5, RZ, PT ;  /* 0x000000ff0500720c */ /* 0x000fe20003f85070 */
[----:B--2---:R-:W-:Y:S02]  /*15e50*/  IMAD.X R7, R0, 0x1, R172, P5 ;  /* 0x0000000100077824 */ /* 0x004fe400028e06ac */
[----:B------:R-:W2:Y:S01]  /*15e60*/  LDL R172, [R1+0x57c] ;  /* 0x00057c0001ac7983 */ /* 0x000ea20000100800 */
[----:B-1----:R-:W-:-:S03]  /*15e70*/  IADD3 R164, P5, R2, R183, RZ ;  /* 0x000000b702a47210 */ /* 0x002fc60007fbe0ff */
[----:B------:R4:W-:Y:S04]  /*15e80*/  LDGSTS.E [R4+0x8600], [R6.64], P0 ;  /* 0x0860000006047fae */ /* 0x0009e80008121844 */
[----:B------:R-:W2:Y:S01]  /*15e90*/  LDL R183, [R1+0x588] ;  /* 0x0005880001b77983 */ /* 0x000ea20000100800 */
[----:B-----5:R-:W-:-:S03]  /*15ea0*/  IMAD.X R165, R0, 0x1, R175, P5 ;  /* 0x0000000100a57824 */ /* 0x020fc600028e06af */
[----:B------:R-:W5:Y:S01]  /*15eb0*/  LDL R175, [R1+0x580] ;  /* 0x0005800001af7983 */ /* 0x000f620000100800 */
[----:B----4-:R-:W-:-:S03]  /*15ec0*/  IADD3 R6, P6, R2, R181, RZ ;  /* 0x000000b502067210 */ /* 0x010fc60007fde0ff */
[----:B------:R1:W-:Y:S04]  /*15ed0*/  LDGSTS.E [R4+0xa000], [R164.64], P4 ;  /* 0x0a000000a4047fae */ /* 0x0003e8000a121844 */
[----:B------:R-:W4:Y:S01]  /*15ee0*/  LDL R181, [R1+0x58c] ;  /* 0x00058c0001b57983 */ /* 0x000f220000100800 */
[----:B---3--:R-:W-:-:S03]  /*15ef0*/  IMAD.X R7, R0, 0x1, R174, P6 ;  /* 0x0000000100077824 */ /* 0x008fc600030e06ae */
[----:B------:R-:W3:Y:S04]  /*15f00*/  LDL R174, [R1+0x584] ;  /* 0x0005840001ae7983 */ /* 0x000ee80000100800 */
[----:B------:R1:W-:Y:S02]  /*15f10*/  LDGSTS.E [R4+0xa200], [R6.64], P4 ;  /* 0x0a20000006047fae */ /* 0x0003e4000a121844 */
[----:B-1----:R-:W-:Y:S02]  /*15f20*/  IADD3 R6, P5, R2, R169, RZ ;  /* 0x000000a902067210 */ /* 0x002fe40007fbe0ff */
[----:B------:R-:W4:Y:S01]  /*15f30*/  LDL R169, [R1+0x5f0] ;  /* 0x0005f00001a97983 */ /* 0x000f220000100800 */
[----:B------:R-:W-:-:S04]  /*15f40*/  ISETP.GT.AND P0, PT, R3, 0x18, PT ;  /* 0x000000180300780c */ /* 0x000fc80003f04270 */
[----:B------:R-:W-:Y:S02]  /*15f50*/  SEL R5, RZ, 0x4, !P0 ;  /* 0x00000004ff057807 */ /* 0x000fe40004000000 */
[----:B------:R-:W-:Y:S02]  /*15f60*/  IADD3 R164, P0, R2, R180, RZ ;  /* 0x000000b402a47210 */ /* 0x000fe40007f1e0ff */
[----:B------:R-:W4:Y:S03]  /*15f70*/  LDL R180, [R1+0x5f8] ;  /* 0x0005f80001b47983 */ /* 0x000f260000100800 */
[C---:B------:R-:W-:Y:S02]  /*15f80*/  IMAD.X R165, R0.reuse, 0x1, R173, P0 ;  /* 0x0000000100a57824 */ /* 0x040fe400000e06ad */
[----:B------:R-:W4:Y:S04]  /*15f90*/  LDL R173, [R1+0x5f4] ;  /* 0x0005f40001ad7983 */ /* 0x000f280000100800 */
[----:B------:R1:W-:Y:S01]  /*15fa0*/  LDGSTS.E [R4+0xa400], [R164.64], P4 ;  /* 0x0a400000a4047fae */ /* 0x0003e2000a121844 */
[----:B------:R-:W-:-:S03]  /*15fb0*/  IMAD.X R7, R0, 0x1, R168, P5 ;  /* 0x0000000100077824 */ /* 0x000fc600028e06a8 */
[----:B------:R-:W4:Y:S04]  /*15fc0*/  LDL R168, [R1+0x5fc] ;  /* 0x0005fc0001a87983 */ /* 0x000f280000100800 */
[----:B------:R1:W-:Y:S01]  /*15fd0*/  LDGSTS.E [R4+0xa600], [R6.64], P4 ;  /* 0x0a60000006047fae */ /* 0x0003e2000a121844 */
[----:B------:R-:W-:Y:S02]  /*15fe0*/  SEL R5, R5, RZ, !P3 ;  /* 0x000000ff05057207 */ /* 0x000fe40005800000 */
[----:B-1----:R-:W-:Y:S02]  /*15ff0*/  IADD3 R6, P6, R2, R177, RZ ;  /* 0x000000b102067210 */ /* 0x002fe40007fde0ff */
[----:B------:R-:W4:Y:S01]  /*16000*/  LDL R177, [R1+0x600] ;  /* 0x0006000001b17983 */ /* 0x000f220000100800 */
[----:B------:R-:W-:-:S02]  /*16010*/  ISETP.NE.U32.AND P0, PT, R5, RZ, PT ;  /* 0x000000ff0500720c */ /* 0x000fc40003f05070 */
[----:B------:R-:W-:Y:S02]  /*16020*/  IADD3 R164, P5, R2, R184, RZ ;  /* 0x000000b802a47210 */ /* 0x000fe40007fbe0ff */
[----:B------:R-:W-:Y:S01]  /*16030*/  ISETP.GT.AND P4, PT, R3, 0x1c, PT ;  /* 0x0000001c0300780c */ /* 0x000fe20003f84270 */
[----:B------:R-:W4:Y:S01]  /*16040*/  LDL R184, [R1+0x290] ;  /* 0x0002900001b87983 */ /* 0x000f220000100800 */
[C---:B------:R-:W-:Y:S02]  /*16050*/  IADD3.X R165, R0.reuse, R176, RZ, P5, !PT ;  /* 0x000000b000a57210 */ /* 0x040fe40002ffe4ff */
[----:B------:R-:W-:Y:S01]  /*16060*/  SEL R5, RZ, 0x4, !P4 ;  /* 0x00000004ff057807 */ /* 0x000fe20006000000 */
[----:B------:R-:W4:Y:S04]  /*16070*/  LDL R176, [R1+0x604] ;  /* 0x0006040001b07983 */ /* 0x000f280000100800 */
[----:B------:R5:W-:Y:S01]  /*16080*/  LDGSTS.E [R4+0xc000], [R164.64], P0 ;  /* 0x0c000000a4047fae */ /* 0x000be20008121844 */
[----:B--2---:R-:W-:-:S03]  /*16090*/  IMAD.X R7, R0, 0x1, R172, P6 ;  /* 0x0000000100077824 */ /* 0x004fc600030e06ac */
[----:B------:R-:W2:Y:S04]  /*160a0*/  LDL R172, [R1+0x608] ;  /* 0x0006080001ac7983 */ /* 0x000ea80000100800 */
[----:B------:R1:W-:Y:S01]  /*160b0*/  LDGSTS.E [R4+0xc200], [R6.64], P0 ;  /* 0x0c20000006047fae */ /* 0x0003e20008121844 */
[----:B-----5:R-:W-:-:S03]  /*160c0*/  IADD3 R164, P4, R2, R175, RZ ;  /* 0x000000af02a47210 */ /* 0x020fc60007f9e0ff */
[----:B------:R-:W5:Y:S01]  /*160d0*/  LDL R175, [R1+0x614] ;  /* 0x0006140001af7983 */ /* 0x000f620000100800 */
[----:B-1----:R-:W-:Y:S02]  /*160e0*/  IADD3 R6, P5, R2, R183, RZ ;  /* 0x000000b702067210 */ /* 0x002fe40007fbe0ff */
[----:B------:R-:W-:Y:S01]  /*160f0*/  SEL R5, R5, RZ, !P3 ;  /* 0x000000ff05057207 */ /* 0x000fe20005800000 */
[----:B------:R-:W5:Y:S01]  /*16100*/  LDL R183, [R1+0x308] ;  /* 0x0003080001b77983 */ /* 0x000f620000100800 */
[----:B---3--:R-:W-:-:S03]  /*16110*/  IMAD.X R165, R0, 0x1, R174, P4 ;  /* 0x0000000100a57824 */ /* 0x008fc600020e06ae */
[----:B------:R-:W3:Y:S01]  /*16120*/  LDL R174, [R1+0x288] ;  /* 0x0002880001ae7983 */ /* 0x000ee20000100800 */
[----:B----4-:R-:W-:-:S03]  /*16130*/  IMAD.X R7, R0, 0x1, R181, P5 ;  /* 0x0000000100077824 */ /* 0x010fc600028e06b5 */
[----:B------:R1:W-:Y:S04]  /*16140*/  LDGSTS.E [R4+0xc400], [R164.64], P0 ;  /* 0x0c400000a4047fae */ /* 0x0003e80008121844 */
[----:B------:R-:W4:Y:S01]  /*16150*/  LDL R181, [R1+0x28c] ;  /* 0x00028c0001b57983 */ /* 0x000f220000100800 */
[----:B------:R-:W-:-:S03]  /*16160*/  ISETP.NE.U32.AND P4, PT, R5, RZ, PT ;  /* 0x000000ff0500720c */ /* 0x000fc60003f85070 */
[----:B------:R1:W-:Y:S02]  /*16170*/  LDGSTS.E [R4+0xc600], [R6.64], P0 ;  /* 0x0c60000006047fae */ /* 0x0003e40008121844 */
[C---:B-1----:R-:W-:Y:S02]  /*16180*/  IADD3 R164, P5, R2.reuse, R169, RZ ;  /* 0x000000a902a47210 */ /* 0x042fe40007fbe0ff */
[----:B------:R-:W4:Y:S01]  /*16190*/  LDL R169, [R1+0x294] ;  /* 0x0002940001a97983 */ /* 0x000f220000100800 */
[----:B------:R-:W-:Y:S02]  /*161a0*/  IADD3 R6, P6, R2, R180, RZ ;  /* 0x000000b402067210 */ /* 0x000fe40007fde0ff */
[----:B------:R-:W-:Y:S01]  /*161b0*/  ISETP.GT.AND P0, PT, R3, 0x1, PT ;  /* 0x000000010300780c */ /* 0x000fe20003f04270 */
[----:B------:R-:W4:Y:S01]  /*161c0*/  LDL R180, [R1+0x2a0] ;  /* 0x0002a00001b47983 */ /* 0x000f220000100800 */
[----:B------:R-:W-:-:S03]  /*161d0*/  IMAD.X R165, R0, 0x1, R173, P5 ;  /* 0x0000000100a57824 */ /* 0x000fc600028e06ad */
[----:B------:R-:W4:Y:S01]  /*161e0*/  LDL R173, [R1+0x298] ;  /* 0x0002980001ad7983 */ /* 0x000f220000100800 */
[----:B------:R-:W-:-:S03]  /*161f0*/  SEL R5, RZ, 0x4, !P0 ;  /* 0x00000004ff057807 */ /* 0x000fc60004000000 */
[----:B------:R2:W-:Y:S01]  /*16200*/  LDGSTS.E [R4+0xe000], [R164.64], P4 ;  /* 0x0e000000a4047fae */ /* 0x0005e2000a121844 */
[----:B------:R-:W-:-:S03]  /*16210*/  IMAD.X R7, R0, 0x1, R168, P6 ;  /* 0x0000000100077824 */ /* 0x000fc600030e06a8 */
[----:B------:R-:W4:Y:S04]  /*16220*/  LDL R168, [R1+0x29c] ;  /* 0x00029c0001a87983 */ /* 0x000f280000100800 */
[----:B------:R1:W-:Y:S02]  /*16230*/  LDGSTS.E [R4+0xe200], [R6.64], P4 ;  /* 0x0e20000006047fae */ /* 0x0003e4000a121844 */
[----:B-1----:R-:W-:Y:S02]  /*16240*/  IADD3 R6, P0, R2, R177, RZ ;  /* 0x000000b102067210 */ /* 0x002fe40007f1e0ff */
[----:B------:R-:W1:Y:S02]  /*16250*/  S2R R177, SR_TID.X ;  /* 0x0000000000b17919 */ /* 0x000e640000002100 */
[----:B------:R-:W-:-:S02]  /*16260*/  IADD3.X R7, R0, R176, RZ, P0, !PT ;  /* 0x000000b000077210 */ /* 0x000fc400007fe4ff */
[----:B------:R-:W4:Y:S04]  /*16270*/  LDL R176, [R1+0x30c] ;  /* 0x00030c0001b07983 */ /* 0x000f280000100800 */
[----:B------:R3:W-:Y:S01]  /*16280*/  LDGSTS.E [R4+0xe400], [R6.64], P4 ;  /* 0x0e40000006047fae */ /* 0x0007e2000a121844 */
[----:B-1----:R-:W-:-:S03]  /*16290*/  LOP3.LUT R197, R177, 0x7f, RZ, 0xc0, !PT ;  /* 0x0000007fb1c57812 */ /* 0x002fc600078ec0ff */
[----:B------:R-:W4:Y:S02]  /*162a0*/  LDL R177, [R1+0x310] ;  /* 0x0003100001b17983 */ /* 0x000f240000100800 */
[----:B------:R-:W-:Y:S01]  /*162b0*/  IMAD.SHL.U32 R197, R197, 0x4, RZ ;  /* 0x00000004c5c57824 */ /* 0x000fe200078e00ff */
[----:B--2---:R-:W-:Y:S02]  /*162c0*/  IADD3 R164, P5, R2, R172, RZ ;  /* 0x000000ac02a47210 */ /* 0x004fe40007fbe0ff */
[----:B------:R-:W2:Y:S03]  /*162d0*/  LDL R172, [R1+0x2a4] ;  /* 0x0002a40001ac7983 */ /* 0x000ea60000100800 */
[----:B-----5:R-:W-:Y:S02]  /*162e0*/  IMAD.X R165, R0, 0x1, R175, P5 ;  /* 0x0000000100a57824 */ /* 0x020fe400028e06af */
[----:B------:R-:W5:Y:S04]  /*162f0*/  LDL R175, [R1+0x314] ;  /* 0x0003140001af7983 */ /* 0x000f680000100800 */
[----:B------:R1:W-:Y:S01]  /*16300*/  LDGSTS.E [R4+0xe600], [R164.64], P4 ;  /* 0x0e600000a4047fae */ /* 0x0003e2000a121844 */
[----:B---3--:R-:W-:-:S02]  /*16310*/  IADD3 R6, P5, R2, R174, RZ ;  /* 0x000000ae02067210 */ /* 0x008fc40007fbe0ff */
[----:B------:R-:W-:Y:S02]  /*16320*/  LOP3.LUT R174, R197, 0x20, RZ, 0x3c, !PT ;  /* 0x00000020c5ae7812 */ /* 0x000fe400078e3cff */
[----:B-1----:R-:W-:-:S03]  /*16330*/  IADD3 R164, P6, R2, R184, RZ ;  /* 0x000000b802a47210 */ /* 0x002fc60007fde0ff */
[----:B------:R-:W-:Y:S01]  /*16340*/  IMAD R4, R182, 0x10000, R174 ;  /* 0x00010000b6047824 */ /* 0x000fe200078e02ae */
[----:B------:R-:W-:Y:S01]  /*16350*/  SEL R5, R5, RZ, !P3 ;  /* 0x000000ff05057207 */ /* 0x000fe20005800000 */
[----:B------:R-:W3:Y:S01]  /*16360*/  LDL R174, [R1+0x318] ;  /* 0x0003180001ae7983 */ /* 0x000ee20000100800 */
[C---:B----4-:R-:W-:Y:S01]  /*16370*/  IMAD.X R7, R0.reuse, 0x1, R181, P5 ;  /* 0x0000000100077824 */ /* 0x050fe200028e06b5 */
[----:B------:R-:W-:Y:S02]  /*16380*/  ISETP.GT.AND P4, PT, R3, 0x5, PT ;  /* 0x000000050300780c */ /* 0x000fe40003f84270 */
[----:B------:R-:W4:Y:S01]  /*16390*/  LDL R184, [R1+0x388] ;  /* 0x0003880001b87983 */ /* 0x000f220000100800 */
[----:B------:R-:W-:Y:S01]  /*163a0*/  IMAD.X R165, R0, 0x1, R169, P6 ;  /* 0x0000000100a57824 */ /* 0x000fe200030e06a9 */
[----:B------:R-:W-:Y:S02]  /*163b0*/  ISETP.NE.U32.AND P0, PT, R5, RZ, PT ;  /* 0x000000ff0500720c */ /* 0x000fe40003f05070 */
[----:B------:R-:W4:Y:S01]  /*163c0*/  LDL R169, [R1+0x31c] ;  /* 0x00031c0001a97983 */ /* 0x000f220000100800 */
[----:B------:R-:W-:-:S03]  /*163d0*/  SEL R5, RZ, 0x4, !P4 ;  /* 0x00000004ff057807 */ /* 0x000fc60006000000 */
[----:B------:R-:W4:Y:S07]  /*163e0*/  LDL R181, [R1+0x320] ;  /* 0x0003200001b57983 */ /* 0x000f2e0000100800 */
[----:B------:R1:W-:Y:S04]  /*163f0*/  LDGSTS.E [R4+0x800], [R6.64], P0 ;  /* 0x0080000006047fae */ /* 0x0003e80008121844 */
[----:B------:R1:W-:Y:S02]  /*16400*/  LDGSTS.E [R4+0xa00], [R164.64], P0 ;  /* 0x00a00000a4047fae */ /* 0x0003e40008121844 */
[----:B-1----:R-:W-:-:S02]  /*16410*/  IADD3 R164, P4, R2, R173, RZ ;  /* 0x000000ad02a47210 */ /* 0x002fc40007f9e0ff */
[----:B------:R-:W4:Y:S02]  /*16420*/  LDL R173, [R1+0x324] ;  /* 0x0003240001ad7983 */ /* 0x000f240000100800 */
[----:B------:R-:W-:Y:S02]  /*16430*/  IADD3.X R165, R0, R168, RZ, P4, !PT ;  /* 0x000000a800a57210 */ /* 0x000fe400027fe4ff */
[----:B------:R-:W4:Y:S01]  /*16440*/  LDL R168, [R1+0x38c] ;  /* 0x00038c0001a87983 */ /* 0x000f220000100800 */
[----:B------:R-:W-:-:S03]  /*16450*/  IADD3 R6, P5, R2, R180, RZ ;  /* 0x000000b402067210 */ /* 0x000fc60007fbe0ff */
[----:B------:R-:W4:Y:S01]  /*16460*/  LDL R180, [R1+0x390] ;  /* 0x0003900001b47983 */ /* 0x000f220000100800 */
[----:B------:R-:W-:-:S03]  /*16470*/  SEL R5, R5, RZ, !P3 ;  /* 0x000000ff05057207 */ /* 0x000fc60005800000 */
[----:B------:R1:W-:Y:S01]  /*16480*/  LDGSTS.E [R4+0xc00], [R164.64], P0 ;  /* 0x00c00000a4047fae */ /* 0x0003e20008121844 */
[----:B------:R-:W-:Y:S01]  /*16490*/  ISETP.NE.U32.AND P4, PT, R5, RZ, PT ;  /* 0x000000ff0500720c */ /* 0x000fe20003f85070 */
[----:B--2---:R-:W-:Y:S02]  /*164a0*/  IMAD.X R7, R0, 0x1, R172, P5 ;  /* 0x0000000100077824 */ /* 0x004fe400028e06ac */
[----:B------:R-:W2:Y:S01]  /*164b0*/  LDL R172, [R1+0x394] ;  /* 0x0003940001ac7983 */ /* 0x000ea20000100800 */
[----:B-1----:R-:W-:-:S03]  /*164c0*/  IADD3 R164, P5, R2, R183, RZ ;  /* 0x000000b702a47210 */ /* 0x002fc60007fbe0ff */
[----:B------:R1:W-:Y:S01]  /*164d0*/  LDGSTS.E [R4+0xe00], [R6.64], P0 ;  /* 0x00e0000006047fae */ /* 0x0003e20008121844 */
[----:B------:R-:W-:Y:S01]  /*164e0*/  ISETP.GT.AND P0, PT, R3, 0x9, PT ;  /* 0x000000090300780c */ /* 0x000fe20003f04270 */
[----:B------:R-:W-:Y:S02]  /*164f0*/  IMAD.X R165, R0, 0x1, R176, P5 ;  /* 0x0000000100a57824 */ /* 0x000fe400028e06b0 */
[----:B------:R-:W2:Y:S04]  /*16500*/  LDL R176, [R1+0x3a0] ;  /* 0x0003a00001b07983 */ /* 0x000ea80000100800 */
[----:B------:R-:W2:Y:S01]  /*16510*/  LDL R183, [R1+0x410] ;  /* 0x0004100001b77983 */ /* 0x000ea20000100800 */
[----:B-1----:R-:W-:-:S03]  /*16520*/  IADD3 R6, P6, R2, R177, RZ ;  /* 0x000000b102067210 */ /* 0x002fc60007fde0ff */
[----:B------:R3:W-:Y:S04]  /*16530*/  LDGSTS.E [R4+0x2800], [R164.64], P4 ;  /* 0x02800000a4047fae */ /* 0x0007e8000a121844 */
[----:B------:R-:W2:Y:S01]  /*16540*/  LDL R177, [R1+0x398] ;  /* 0x0003980001b17983 */ /* 0x000ea20000100800 */
[----:B-----5:R-:W-:-:S03]  /*16550*/  IMAD.X R7, R0, 0x1, R175, P6 ;  /* 0x0000000100077824 */ /* 0x020fc600030e06af */
[----:B------:R-:W5:Y:S01]  /*16560*/  LDL R175, [R1+0x39c] ;  /* 0x00039c0001af7983 */ /* 0x000f620000100800 */
[----:B------:R-:W-:-:S03]  /*16570*/  SEL R5, RZ, 0x4, !P0 ;  /* 0x00000004ff057807 */ /* 0x000fc60004000000 */
[----:B------:R1:W-:Y:S01]  /*16580*/  LDGSTS.E [R4+0x2a00], [R6.64], P4 ;  /* 0x02a0000006047fae */ /* 0x0003e2000a121844 */
[----:B---3--:R-:W-:-:S03]  /*16590*/  IADD3 R164, P0, R2, R174, RZ ;  /* 0x000000ae02a47210 */ /* 0x008fc60007f1e0ff */
[----:B------:R-:W3:Y:S02]  /*165a0*/  LDL R174, [R1+0x3a4] ;  /* 0x0003a40001ae7983 */ /* 0x000ee40000100800 */
[----:B----4-:R-:W-:Y:S02]  /*165b0*/  IMAD.X R165, R0, 0x1, R169, P0 ;  /* 0x0000000100a57824 */ /* 0x010fe400000e06a9 */
[----:B------:R-:W4:Y:S01]  /*165c0*/  LDL R169, [R1+0x414] ;  /* 0x0004140001a97983 */ /* 0x000f220000100800 */
[----:B-1----:R-:W-:-:S03]  /*165d0*/  IADD3 R6, P5, R2, R181, RZ ;  /* 0x000000b502067210 */ /* 0x002fc60007fbe0ff */
[----:B------:R1:W-:Y:S04]  /*165e0*/  LDGSTS.E [R4+0x2c00], [R164.64], P4 ;  /* 0x02c00000a4047fae */ /* 0x0003e8000a121844 */
[----:B------:R-:W4:Y:S01]  /*165f0*/  LDL R181, [R1+0x418] ;  /* 0x0004180001b57983 */ /* 0x000f220000100800 */
[----:B------:R-:W-:Y:S01]  /*16600*/  IMAD.X R7, R0, 0x1, R173, P5 ;  /* 0x0000000100077824 */ /* 0x000fe200028e06ad */
[----:B-1----:R-:W-:Y:S02]  /*16610*/  IADD3 R164, P5, R2, R184, RZ ;  /* 0x000000b802a47210 */ /* 0x002fe40007fbe0ff */
[----:B------:R-:W4:Y:S02]  /*16620*/  LDL R173, [R1+0x41c] ;  /* 0x00041c0001ad7983 */ /* 0x000f240000100800 */
[----:B------:R-:W-:-:S02]  /*16630*/  IADD3.X R165, R0, R168, RZ, P5, !PT ;  /* 0x000000a800a57210 */ /* 0x000fc40002ffe4ff */
[----:B------:R1:W-:Y:S04]  /*16640*/  LDGSTS.E [R4+0x2e00], [R6.64], P4 ;  /* 0x02e0000006047fae */ /* 0x0003e8000a121844 */
[----:B------:R-:W4:Y:S01]  /*16650*/  LDL R168, [R1+0x420] ;  /* 0x0004200001a87983 */ /* 0x000f220000100800 */
[----:B------:R-:W-:-:S03]  /*16660*/  SEL R5, R5, RZ, !P3 ;  /* 0x000000ff05057207 */ /* 0x000fc60005800000 */
[----:B------:R-:W4:Y:S01]  /*16670*/  LDL R184, [R1+0x490] ;  /* 0x0004900001b87983 */ /* 0x000f220000100800 */
[----:B------:R-:W-:Y:S02]  /*16680*/  ISETP.NE.U32.AND P0, PT, R5, RZ, PT ;  /* 0x000000ff0500720c */ /* 0x000fe40003f05070 */
[----:B-1----:R-:W-:Y:S02]  /*16690*/  IADD3 R6, P6, R2, R180, RZ ;  /* 0x000000b402067210 */ /* 0x002fe40007fde0ff */
[----:B------:R-:W-:Y:S01]  /*166a0*/  ISETP.GT.AND P4, PT, R3, 0xd, PT ;  /* 0x0000000d0300780c */ /* 0x000fe20003f84270 */
[----:B------:R-:W4:Y:S03]  /*166b0*/  LDL R180, [R1+0x428] ;  /* 0x0004280001b47983 */ /* 0x000f260000100800 */
[----:B------:R-:W-:-:S05]  /*166c0*/  SEL R5, RZ, 0x4, !P4 ;  /* 0x00000004ff057807 */ /* 0x000fca0006000000 */
[----:B------:R1:W-:Y:S01]  /*166d0*/  LDGSTS.E [R4+0x4800], [R164.64], P0 ;  /* 0x04800000a4047fae */ /* 0x0003e20008121844 */
[----:B--2---:R-:W-:-:S03]  /*166e0*/  IMAD.X R7, R0, 0x1, R172, P6 ;  /* 0x0000000100077824 */ /* 0x004fc600030e06ac */
[----:B------:R-:W2:Y:S04]  /*166f0*/  LDL R172, [R1+0x424] ;  /* 0x0004240001ac7983 */ /* 0x000ea80000100800 */
[----:B------:R1:W-:Y:S02]  /*16700*/  LDGSTS.E [R4+0x4a00], [R6.64], P0 ;  /* 0x04a0000006047fae */ /* 0x0003e40008121844 */
[C---:B-1----:R-:W-:Y:S02]  /*16710*/  IADD3 R164, P4, R2.reuse, R177, RZ ;  /* 0x000000b102a47210 */ /* 0x042fe40007f9e0ff */
[----:B------:R-:W2:Y:S01]  /*16720*/  LDL R177, [R1+0x42c] ;  /* 0x00042c0001b17983 */ /* 0x000ea20000100800 */
[----:B------:R-:W-:Y:S02]  /*16730*/  IADD3 R6, P5, R2, R176, RZ ;  /* 0x000000b002067210 */ /* 0x000fe40007fbe0ff */
[C---:B-----5:R-:W-:Y:S01]  /*16740*/  IMAD.X R165, R0.reuse, 0x1, R175, P4 ;  /* 0x0000000100a57824 */ /* 0x060fe200020e06af */
[----:B------:R-:W5:Y:S04]  /*16750*/  LDL R176, [R1+0x498] ;  /* 0x0004980001b07983 */ /* 0x000f680000100800 */
[----:B------:R1:W-:Y:S01]  /*16760*/  LDGSTS.E [R4+0x4c00], [R164.64], P0 ;  /* 0x04c00000a4047fae */ /* 0x0003e20008121844 */
[----:B---3--:R-:W-:-:S03]  /*16770*/  IMAD.X R7, R0, 0x1, R174, P5 ;  /* 0x0000000100077824 */ /* 0x008fc600028e06ae */
[----:B------:R-:W3:Y:S04]  /*16780*/  LDL R175, [R1+0x494] ;  /* 0x0004940001af7983 */ /* 0x000ee80000100800 */
[----:B------:R-:W5:Y:S01]  /*16790*/  LDL R174, [R1+0x49c] ;  /* 0x00049c0001ae7983 */ /* 0x000f620000100800 */
[----:B-1----:R-:W-:-:S03]  /*167a0*/  IADD3 R164, P5, R2, R183, RZ ;  /* 0x000000b702a47210 */ /* 0x002fc60007fbe0ff */
[----:B------:R1:W-:Y:S01]  /*167b0*/  LDGSTS.E [R4+0x4e00], [R6.64], P0 ;  /* 0x04e0000006047fae */ /* 0x0003e20008121844 */
[----:B------:R-:W-:-:S03]  /*167c0*/  SEL R5, R5, RZ, !P3 ;  /* 0x000000ff05057207 */ /* 0x000fc60005800000 */
[----:B------:R-:W5:Y:S01]  /*167d0*/  LDL R183, [R1+0x510] ;  /* 0x0005100001b77983 */ /* 0x000f620000100800 */
[----:B----4-:R-:W-:-:S03]  /*167e0*/  IMAD.X R165, R0, 0x1, R169, P5 ;  /* 0x0000000100a57824 */ /* 0x010fc600028e06a9 */
[----:B------:R-:W4:Y:S01]  /*167f0*/  LDL R169, [R1+0x4a0] ;  /* 0x0004a00001a97983 */ /* 0x000f220000100800 */
[----:B------:R-:W-:Y:S02]  /*16800*/  ISETP.NE.U32.AND P4, PT, R5, RZ, PT ;  /* 0x000000ff0500720c */ /* 0x000fe40003f85070 */
[----:B------:R-:W-:Y:S02]  /*16810*/  ISETP.GT.AND P0, PT, R3, 0x11, PT ;  /* 0x000000110300780c */ /* 0x000fe40003f04270 */
[----:B-1----:R-:W-:Y:S02]  /*16820*/  IADD3 R6, P6, R2, R181, RZ ;  /* 0x000000b502067210 */ /* 0x002fe40007fde0ff */
[----:B------:R-:W4:Y:S01]  /*16830*/  LDL R181, [R1+0x4a8] ;  /* 0x0004a80001b57983 */ /* 0x000f220000100800 */
[----:B------:R-:W-:-:S06]  /*16840*/  SEL R5, RZ, 0x4, !P0 ;  /* 0x00000004ff057807 */ /* 0x000fcc0004000000 */
[----:B------:R1:W-:Y:S02]  /*16850*/  LDGSTS.E [R4+0x6800], [R164.64], P4 ;  /* 0x06800000a4047fae */ /* 0x0003e4000a121844 */
[----:B-1----:R-:W-:Y:S02]  /*16860*/  IADD3 R164, P0, R2, R168, RZ ;  /* 0x000000a802a47210 */ /* 0x002fe40007f1e0ff */
[----:B------:R-:W4:Y:S01]  /*16870*/  LDL R168, [R1+0x4ac] ;  /* 0x0004ac0001a87983 */ /* 0x000f220000100800 */
[----:B------:R-:W-:-:S03]  /*16880*/  IMAD.X R7, R0, 0x1, R173, P6 ;  /* 0x0000000100077824 */ /* 0x000fc600030e06ad */
[----:B------:R-:W4:Y:S01]  /*16890*/  LDL R173, [R1+0x4a4] ;  /* 0x0004a40001ad7983 */ /* 0x000f220000100800 */
[----:B------:R-:W-:-:S03]  /*168a0*/  SEL R5, R5, RZ, !P3 ;  /* 0x000000ff05057207 */ /* 0x000fc60005800000 */
[----:B------:R1:W-:Y:S02]  /*168b0*/  LDGSTS.E [R4+0x6a00], [R6.64], P4 ;  /* 0x06a0000006047fae */ /* 0x0003e4000a121844 */
[----:B-1----:R-:W-:Y:S02]  /*168c0*/  IADD3 R6, P5, R2, R180, RZ ;  /* 0x000000b402067210 */ /* 0x002fe40007fbe0ff */
[----:B------:R-:W4:Y:S01]  /*168d0*/  LDL R180, [R1+0x518] ;  /* 0x0005180001b47983 */ /* 0x000f220000100800 */
[----:B--2---:R-:W-:-:S03]  /*168e0*/  IADD3.X R165, R0, R172, RZ, P0, !PT ;  /* 0x000000ac00a57210 */ /* 0x004fc600007fe4ff */
[----:B------:R-:W2:Y:S01]  /*168f0*/  LDL R172, [R1+0x514] ;  /* 0x0005140001ac7983 */ /* 0x000ea20000100800 */
[----:B------:R-:W-:-:S03]  /*16900*/  ISETP.NE.U32.AND P0, PT, R5, RZ, PT ;  /* 0x000000ff0500720c */ /* 0x000fc60003f05070 */
[----:B------:R1:W-:Y:S01]  /*16910*/  LDGSTS.E [R4+0x6c00], [R164.64], P4 ;  /* 0x06c00000a4047fae */ /* 0x0003e2000a121844 */
[----:B------:R-:W-:Y:S01]  /*16920*/  IMAD.X R7, R0, 0x1, R177, P5 ;  /* 0x0000000100077824 */ /* 0x000fe200028e06b1 */
[----:B-1----:R-:W-:Y:S02]  /*16930*/  IADD3 R164, P5, R2, R184, RZ ;  /* 0x000000b802a47210 */ /* 0x002fe40007fbe0ff */
[----:B------:R-:W2:Y:S04]  /*16940*/  LDL R177, [R1+0x51c] ;  /* 0x00051c0001b17983 */ /* 0x000ea80000100800 */
[----:B------:R5:W-:Y:S01]  /*16950*/  LDGSTS.E [R4+0x6e00], [R6.64], P4 ;  /* 0x06e0000006047fae */ /* 0x000be2000a121844 */
[----:B------:R-:W-:-:S03]  /*16960*/  ISETP.GT.AND P4, PT, R3, 0x15, PT ;  /* 0x000000150300780c */ /* 0x000fc60003f84270 */
[----:B------:R-:W2:Y:S01]  /*16970*/  LDL R184, [R1+0x590] ;  /* 0x0005900001b87983 */ /* 0x000ea20000100800 */
[----:B---3--:R-:W-:-:S03]  /*16980*/  IMAD.X R165, R0, 0x1, R175, P5 ;  /* 0x0000000100a57824 */ /* 0x008fc600028e06af */
[----:B------:R-:W3:Y:S01]  /*16990*/  LDL R175, [R1+0x528] ;  /* 0x0005280001af7983 */ /* 0x000ee20000100800 */
[----:B-----5:R-:W-:-:S03]  /*169a0*/  IADD3 R6, P6, R2, R176, RZ ;  /* 0x000000b002067210 */ /* 0x020fc60007fde0ff */
[----:B------:R4:W-:Y:S04]  /*169b0*/  LDGSTS.E [R4+0x8800], [R164.64], P0 ;  /* 0x08800000a4047fae */ /* 0x0009e80008121844 */
[----:B------:R-:W5:Y:S01]  /*169c0*/  LDL R176, [R1+0x520] ;  /* 0x0005200001b07983 */ /* 0x000f620000100800 */
[----:B------:R-:W-:Y:S02]  /*169d0*/  SEL R5, RZ, 0x4, !P4 ;  /* 0x00000004ff057807 */ /* 0x000fe40006000000 */
[----:B----4-:R-:W-:Y:S02]  /*169e0*/  IADD3 R164, P4, R2, R169, RZ ;  /* 0x000000a902a47210 */ /* 0x010fe40007f9e0ff */
[----:B------:R-:W4:Y:S01]  /*169f0*/  LDL R169, [R1+0x52c] ;  /* 0x00052c0001a97983 */ /* 0x000f220000100800 */
[----:B------:R-:W-:-:S03]  /*16a00*/  IMAD.X R7, R0, 0x1, R174, P6 ;  /* 0x0000000100077824 */ /* 0x000fc600030e06ae */
[----:B------:R-:W4:Y:S04]  /*16a10*/  LDL R174, [R1+0x524] ;  /* 0x0005240001ae7983 */ /* 0x000f280000100800 */
[----:B------:R1:W-:Y:S02]  /*16a20*/  LDGSTS.E [R4+0x8a00], [R6.64], P0 ;  /* 0x08a0000006047fae */ /* 0x0003e40008121844 */
[----:B-1----:R-:W-:Y:S02]  /*16a30*/  IADD3 R6, P5, R2, R181, RZ ;  /* 0x000000b502067210 */ /* 0x002fe40007fbe0ff */
[----:B------:R-:W4:Y:S03]  /*16a40*/  LDL R181, [R1+0x598] ;  /* 0x0005980001b57983 */ /* 0x000f260000100800 */
[----:B------:R-:W-:-:S02]  /*16a50*/  IMAD.X R7, R0, 0x1, R168, P5 ;  /* 0x0000000100077824 */ /* 0x000fc400028e06a8 */
[----:B------:R-:W4:Y:S01]  /*16a60*/  LDL R168, [R1+0x59c] ;  /* 0x00059c0001a87983 */ /* 0x000f220000100800 */
[----:B------:R-:W-:-:S03]  /*16a70*/  IMAD.X R165, R0, 0x1, R173, P4 ;  /* 0x0000000100a57824 */ /* 0x000fc600020e06ad */
[----:B------:R-:W4:Y:S04]  /*16a80*/  LDL R173, [R1+0x594] ;  /* 0x0005940001ad7983 */ /* 0x000f280000100800 */
[----:B------:R1:W-:Y:S01]  /*16a90*/  LDGSTS.E [R4+0x8c00], [R164.64], P0 ;  /* 0x08c00000a4047fae */ /* 0x0003e20008121844 */
[----:B------:R-:W-:-:S03]  /*16aa0*/  SEL R5, R5, RZ, !P3 ;  /* 0x000000ff05057207 */ /* 0x000fc60005800000 */
[----:B------:R1:W-:Y:S02]  /*16ab0*/  LDGSTS.E [R4+0x8e00], [R6.64], P0 ;  /* 0x08e0000006047fae */ /* 0x0003e40008121844 */
[C---:B-1----:R-:W-:Y:S02]  /*16ac0*/  IADD3 R164, P5, R2.reuse, R183, RZ ;  /* 0x000000b702a47210 */ /* 0x042fe40007fbe0ff */
[----:B------:R-:W-:Y:S01]  /*16ad0*/  ISETP.NE.U32.AND P4, PT, R5, RZ, PT ;  /* 0x000000ff0500720c */ /* 0x000fe20003f85070 */
[----:B------:R-:W4:Y:S01]  /*16ae0*/  LDL R183, [R1+0x5a8] ;  /* 0x0005a80001b77983 */ /* 0x000f220000100800 */
[----:B------:R-:W-:Y:S02]  /*16af0*/  IADD3 R6, P6, R2, R180, RZ ;  /* 0x000000b402067210 */ /* 0x000fe40007fde0ff */
[----:B------:R-:W-:Y:S01]  /*16b00*/  ISETP.GT.AND P0, PT, R3, 0x19, PT ;  /* 0x000000190300780c */ /* 0x000fe20003f04270 */
[----:B------:R-:W4:Y:S03]  /*16b10*/  LDL R180, [R1+0x5a4] ;  /* 0x0005a40001b47983 */ /* 0x000f260000100800 */
[----:B------:R-:W-:-:S02]  /*16b20*/  SEL R5, RZ, 0x4, !P0 ;  /* 0x00000004ff057807 */ /* 0x000fc40004000000 */
[C---:B--2---:R-:W-:Y:S02]  /*16b30*/  IADD3.X R165, R0.reuse, R172, RZ, P5, !PT ;  /* 0x000000ac00a57210 */ /* 0x044fe40002ffe4ff */
[----:B------:R-:W2:Y:S04]  /*16b40*/  LDL R172, [R1+0x5a0] ;  /* 0x0005a00001ac7983 */ /* 0x000ea80000100800 */
[----:B------:R5:W-:Y:S01]  /*16b50*/  LDGSTS.E [R4+0xa800], [R164.64], P4 ;  /* 0x0a800000a4047fae */ /* 0x000be2000a121844 */
[----:B------:R-:W-:-:S03]  /*16b60*/  IMAD.X R7, R0, 0x1, R177, P6 ;  /* 0x0000000100077824 */ /* 0x000fc600030e06b1 */
[----:B------:R-:W2:Y:S04]  /*16b70*/  LDL R177, [R1+0x5ac] ;  /* 0x0005ac0001b17983 */ /* 0x000ea80000100800 */
[----:B------:R3:W-:Y:S02]  /*16b80*/  LDGSTS.E [R4+0xaa00], [R6.64], P4 ;  /* 0x0aa0000006047fae */ /* 0x0007e4000a121844 */
[C---:B---3--:R-:W-:Y:S02]  /*16b90*/  IADD3 R6, P5, R2.reuse, R175, RZ ;  /* 0x000000af02067210 */ /* 0x048fe40007fbe0ff */
[----:B------:R-:W3:Y:S01]  /*16ba0*/  LDL R175, [R1+0x620] ;  /* 0x0006200001af7983 */ /* 0x000ee20000100800 */
[----:B-----5:R-:W-:-:S03]  /*16bb0*/  IADD3 R164, P0, R2, R176, RZ ;  /* 0x000000b002a47210 */ /* 0x020fc60007f1e0ff */
[----:B------:R-:W5:Y:S01]  /*16bc0*/  LDL R176, [R1+0x618] ;  /* 0x0006180001b07983 */ /* 0x000f620000100800 */
[----:B----4-:R-:W-:-:S03]  /*16bd0*/  IMAD.X R7, R0, 0x1, R169, P5 ;  /* 0x0000000100077824 */ /* 0x010fc600028e06a9 */
[----:B------:R-:W4:Y:S01]  /*16be0*/  LDL R169, [R1+0x624] ;  /* 0x0006240001a97983 */ /* 0x000f220000100800 */
[----:B------:R-:W-:-:S03]  /*16bf0*/  IMAD.X R165, R0, 0x1, R174, P0 ;  /* 0x0000000100a57824 */ /* 0x000fc600000e06ae */
[----:B------:R-:W4:Y:S04]  /*16c00*/  LDL R174, [R1+0x61c] ;  /* 0x00061c0001ae7983 */ /* 0x000f280000100800 */
[----:B------:R1:W-:Y:S04]  /*16c10*/  LDGSTS.E [R4+0xac00], [R164.64], P4 ;  /* 0x0ac00000a4047fae */ /* 0x0003e8000a121844 */
[----:B------:R1:W-:Y:S02]  /*16c20*/  LDGSTS.E [R4+0xae00], [R6.64], P4 ;  /* 0x0ae0000006047fae */ /* 0x0003e4000a121844 */
[----:B-1----:R-:W-:-:S02]  /*16c30*/  IADD3 R6, P6, R2, R181, RZ ;  /* 0x000000b502067210 */ /* 0x002fc40007fde0ff */
[----:B------:R-:W-:Y:S01]  /*16c40*/  SEL R5, R5, RZ, !P3 ;  /* 0x000000ff05057207 */ /* 0x000fe20005800000 */
[----:B------:R-:W4:Y:S02]  /*16c50*/  LDL R181, [R1+0x62c] ;  /* 0x00062c0001b57983 */ /* 0x000f240000100800 */
[----:B------:R-:W-:Y:S02]  /*16c60*/  IMAD.X R7, R0, 0x1, R168, P6 ;  /* 0x0000000100077824 */ /* 0x000fe400030e06a8 */
[----:B------:R-:W4:Y:S01]  /*16c70*/  LDL R168, [R1+0x630] ;  /* 0x0006300001a87983 */ /* 0x000f220000100800 */
[----:B------:R-:W-:Y:S02]  /*16c80*/  ISETP.NE.U32.AND P0, PT, R5, RZ, PT ;  /* 0x000000ff0500720c */ /* 0x000fe40003f05070 */
[----:B------:R-:W-:Y:S02]  /*16c90*/  IADD3 R164, P5, R2, R184, RZ ;  /* 0x000000b802a47210 */ /* 0x000fe40007fbe0ff */
[----:B------:R-:W-:Y:S01]  /*16ca0*/  ISETP.GT.AND P4, PT, R3, 0x1d, PT ;  /* 0x0000001d0300780c */ /* 0x000fe20003f84270 */
[----:B------:R-:W4:Y:S02]  /*16cb0*/  LDL R184, [R1+0x2b0] ;  /* 0x0002b00001b87983 */ /* 0x000f240000100800 */
[----:B------:R-:W-:-:S02]  /*16cc0*/  IMAD.X R165, R0, 0x1, R173, P5 ;  /* 0x0000000100a57824 */ /* 0x000fc400028e06ad */
[----:B------:R-:W4:Y:S01]  /*16cd0*/  LDL R173, [R1+0x628] ;  /* 0x0006280001ad7983 */ /* 0x000f220000100800 */
[----:B------:R-:W-:-:S03]  /*16ce0*/  SEL R5, RZ, 0x4, !P4 ;  /* 0x00000004ff057807 */ /* 0x000fc60006000000 */
[----:B------:R2:W-:Y:S04]  /*16cf0*/  LDGSTS.E [R4+0xc800], [R164.64], P0 ;  /* 0x0c800000a4047fae */ /* 0x0005e80008121844 */
[----:B------:R1:W-:Y:S02]  /*16d00*/  LDGSTS.E [R4+0xca00], [R6.64], P0 ;  /* 0x0ca0000006047fae */ /* 0x0003e40008121844 */
[C---:B-1----:R-:W-:Y:S02]  /*16d10*/  IADD3 R6, P5, R2.reuse, R183, RZ ;  /* 0x000000b702067210 */ /* 0x042fe40007fbe0ff */
[----:B------:R-:W-:Y:S01]  /*16d20*/  SEL R5, R5, RZ, !P3 ;  /* 0x000000ff05057207 */ /* 0x000fe20005800000 */
[----:B------:R-:W4:Y:S01]  /*16d30*/  LDL R183, [R1+0x328] ;  /* 0x0003280001b77983 */ /* 0x000f220000100800 */
[----:B--2---:R-:W-:-:S03]  /*16d40*/  IADD3 R164, P4, R2, R172, RZ ;  /* 0x000000ac02a47210 */ /* 0x004fc60007f9e0ff */
[----:B------:R-:W2:Y:S01]  /*16d50*/  LDL R172, [R1+0x634] ;  /* 0x0006340001ac7983 */ /* 0x000ea20000100800 */
[----:B------:R-:W-:-:S03]  /*16d60*/  IADD3.X R165, R0, R180, RZ, P4, !PT ;  /* 0x000000b400a57210 */ /* 0x000fc600027fe4ff */
        /* <DEDUP_REMOVED lines=12> */
[----:B------:R-:W4:Y:S01]  /*16e30*/  LDL R174, [R1+0x2bc] ;  /* 0x0002bc0001ae7983 */ /* 0x000f220000100800 */
[----:B------:R-:W-:Y:S11]  /*16e40*/  ISETP.NE.U32.AND P4, PT, R5, RZ, PT ;  /* 0x000000ff0500720c */ /* 0x000ff60003f85070 */
[----:B------:R-:W-:Y:S02]  /*16e50*/  @!UPT UIADD3 URZ, URZ, URZ, URZ ;  /* 0x0000003f3f3ff290 */ /* 0x000fe4000fffe03f */
[----:B------:R1:W-:Y:S01]  /*16e60*/  LDGSTS.E [R4+0xe800], [R164.64], P4 ;  /* 0x0e800000a4047fae */ /* 0x0003e2000a121844 */
[----:B------:R-:W-:-:S03]  /*16e70*/  ISETP.GT.AND P0, PT, R3, 0x2, PT ;  /* 0x000000020300780c */ /* 0x000fc60003f04270 */
[----:B------:R1:W-:Y:S02]  /*16e80*/  LDGSTS.E [R4+0xea00], [R6.64], P4 ;  /* 0x0ea0000006047fae */ /* 0x0003e4000a121844 */
[C---:B-1----:R-:W-:Y:S02]  /*16e90*/  IADD3 R164, P5, R2.reuse, R168, RZ ;  /* 0x000000a802a47210 */ /* 0x042fe40007fbe0ff */
[----:B------:R-:W1:Y:S01]  /*16ea0*/  S2R R168, SR_TID.X ;  /* 0x0000000000a87919 */ /* 0x000e620000002100 */
[----:B------:R-:W-:Y:S02]  /*16eb0*/  SEL R5, RZ, 0x4, !P0 ;  /* 0x00000004ff057807 */ /* 0x000fe40004000000 */
[----:B------:R-:W-:Y:S02]  /*16ec0*/  IADD3 R6, P0, R2, R173, RZ ;  /* 0x000000ad02067210 */ /* 0x000fe40007f1e0ff */
[----:B------:R-:W4:Y:S03]  /*16ed0*/  LDL R173, [R1+0x2c4] ;  /* 0x0002c40001ad7983 */ /* 0x000f260000100800 */
[----:B------:R-:W-:Y:S01]  /*16ee0*/  IMAD.X R7, R0, 0x1, R181, P0 ;  /* 0x0000000100077824 */ /* 0x000fe200000e06b5 */
[----:B------:R-:W-:Y:S01]  /*16ef0*/  SEL R5, R5, RZ, !P3 ;  /* 0x000000ff05057207 */ /* 0x000fe20005800000 */
[----:B------:R-:W4:Y:S04]  /*16f00*/  LDL R181, [R1+0x330] ;  /* 0x0003300001b57983 */ /* 0x000f280000100800 */
[----:B------:R2:W-:Y:S01]  /*16f10*/  LDGSTS.E [R4+0xec00], [R6.64], P4 ;  /* 0x0ec0000006047fae */ /* 0x0005e2000a121844 */
[----:B-1----:R-:W-:-:S04]  /*16f20*/  LOP3.LUT R168, R168, 0x7f, RZ, 0xc0, !PT ;  /* 0x0000007fa8a87812 */ /* 0x002fc800078ec0ff */
[----:B------:R-:W-:-:S04]  /*16f30*/  SHF.L.U32 R168, R168, 0x2, RZ ;  /* 0x00000002a8a87819 */ /* 0x000fc800000006ff */
[----:B------:R-:W-:Y:S02]  /*16f40*/  LOP3.LUT R168, R168, 0x40, RZ, 0x3c, !PT ;  /* 0x00000040a8a87812 */ /* 0x000fe400078e3cff */
[----:B------:R-:W-:Y:S01]  /*16f50*/  ISETP.NE.U32.AND P0, PT, R5, RZ, PT ;  /* 0x000000ff0500720c */ /* 0x000fe20003f05070 */
[----:B--2---:R-:W-:Y:S02]  /*16f60*/  IMAD.X R165, R0, 0x1, R172, P5 ;  /* 0x0000000100a57824 */ /* 0x004fe400028e06ac */
[----:B------:R-:W2:Y:S04]  /*16f70*/  LDL R172, [R1+0x32c] ;  /* 0x00032c0001ac7983 */ /* 0x000ea80000100800 */
[----:B------:R1:W-:Y:S01]  /*16f80*/  LDGSTS.E [R4+0xee00], [R164.64], P4 ;  /* 0x0ee00000a4047fae */ /* 0x0003e2000a121844 */
[----:B------:R-:W-:-:S03]  /*16f90*/  IADD3 R6, P5, R2, R180, RZ ;  /* 0x000000b402067210 */ /* 0x000fc60007fbe0ff */
[----:B------:R-:W2:Y:S01]  /*16fa0*/  LDL R180, [R1+0x334] ;  /* 0x0003340001b47983 */ /* 0x000ea20000100800 */
[----:B-1----:R-:W-:-:S03]  /*16fb0*/  IMAD R4, R182, 0x10000, R168 ;  /* 0x00010000b6047824 */ /* 0x002fc600078e02a8 */
[----:B------:R-:W2:Y:S01]  /*16fc0*/  LDL R168, [R1+0x338] ;  /* 0x0003380001a87983 */ /* 0x000ea20000100800 */
[----:B------:R-:W-:Y:S01]  /*16fd0*/  IADD3 R164, P6, R2, R184, RZ ;  /* 0x000000b802a47210 */ /* 0x000fe20007fde0ff */
[C---:B------:R-:W-:Y:S01]  /*16fe0*/  IMAD.X R7, R0.reuse, 0x1, R177, P5 ;  /* 0x0000000100077824 */ /* 0x040fe200028e06b1 */
[----:B------:R-:W-:Y:S01]  /*16ff0*/  ISETP.GT.AND P4, PT, R3, 0x6, PT ;  /* 0x000000060300780c */ /* 0x000fe20003f84270 */
[----:B------:R-:W2:Y:S03]  /*17000*/  LDL R177, [R1+0x340] ;  /* 0x0003400001b17983 */ /* 0x000ea60000100800 */
[----:B------:R-:W-:Y:S01]  /*17010*/  SEL R5, RZ, 0x4, !P4 ;  /* 0x00000004ff057807 */ /* 0x000fe20006000000 */
[----:B------:R3:W-:Y:S04]  /*17020*/  LDGSTS.E [R4+0x1000], [R6.64], P0 ;  /* 0x0100000006047fae */ /* 0x0007e80008121844 */
[----:B------:R-:W2:Y:S01]  /*17030*/  LDL R184, [R1+0x3a8] ;  /* 0x0003a80001b87983 */ /* 0x000ea20000100800 */
[----:B-----5:R-:W-:-:S03]  /*17040*/  IMAD.X R165, R0, 0x1, R176, P6 ;  /* 0x0000000100a57824 */ /* 0x020fc600030e06b0 */
[----:B------:R-:W5:Y:S04]  /*17050*/  LDL R176, [R1+0x33c] ;  /* 0x00033c0001b07983 */ /* 0x000f680000100800 */
[----:B------:R4:W-:Y:S01]  /*17060*/  LDGSTS.E [R4+0x1200], [R164.64], P0 ;  /* 0x01200000a4047fae */ /* 0x0009e20008121844 */
[----:B---3--:R-:W-:-:S03]  /*17070*/  IADD3 R6, P5, R2, R175, RZ ;  /* 0x000000af02067210 */ /* 0x008fc60007fbe0ff */
[----:B------:R-:W3:Y:S01]  /*17080*/  LDL R175, [R1+0x3b0] ;  /* 0x0003b00001af7983 */ /* 0x000ee20000100800 */
[----:B----4-:R-:W-:-:S03]  /*17090*/  IADD3 R164, P4, R2, R169, RZ ;  /* 0x000000a902a47210 */ /* 0x010fc60007f9e0ff */
[----:B------:R-:W4:Y:S02]  /*170a0*/  LDL R169, [R1+0x344] ;  /* 0x0003440001a97983 */ /* 0x000f240000100800 */
[----:B------:R-:W-:Y:S02]  /*170b0*/  IMAD.X R165, R0, 0x1, R174, P4 ;  /* 0x0000000100a57824 */ /* 0x000fe400020e06ae */
[----:B------:R-:W3:Y:S01]  /*170c0*/  LDL R174, [R1+0x3ac] ;  /* 0x0003ac0001ae7983 */ /* 0x000ee20000100800 */
[----:B------:R-:W-:-:S03]  /*170d0*/  SEL R5, R5, RZ, !P3 ;  /* 0x000000ff05057207 */ /* 0x000fc60005800000 */
[----:B------:R1:W-:Y:S01]  /*170e0*/  LDGSTS.E [R4+0x1400], [R164.64], P0 ;  /* 0x01400000a4047fae */ /* 0x0003e20008121844 */
[----:B------:R-:W-:Y:S01]  /*170f0*/  ISETP.NE.U32.AND P4, PT, R5, RZ, PT ;  /* 0x000000ff0500720c */ /* 0x000fe20003f85070 */
[----:B------:R-:W-:Y:S01]  /*17100*/  IMAD.X R7, R0, 0x1, R173, P5 ;  /* 0x0000000100077824 */ /* 0x000fe200028e06ad */
[----:B-1----:R-:W-:Y:S01]  /*17110*/  IADD3 R164, P5, R2, R183, RZ ;  /* 0x000000b702a47210 */ /* 0x002fe20007fbe0ff */
[----:B------:R-:W3:Y:S04]  /*17120*/  LDL R173, [R1+0x3b4] ;  /* 0x0003b40001ad7983 */ /* 0x000ee80000100800 */
[----:B------:R1:W-:Y:S01]  /*17130*/  LDGSTS.E [R4+0x1600], [R6.64], P0 ;  /* 0x0160000006047fae */ /* 0x0003e20008121844 */
[----:B------:R-:W-:-:S03]  /*17140*/  ISETP.GT.AND P0, PT, R3, 0xa, PT ;  /* 0x0000000a0300780c */ /* 0x000fc60003f04270 */
[----:B------:R-:W3:Y:S01]  /*17150*/  LDL R183, [R1+0x3c0] ;  /* 0x0003c00001b77983 */ /* 0x000ee20000100800 */
[----:B------:R-:W-:Y:S02]  /*17160*/  SEL R5, RZ, 0x4, !P0 ;  /* 0x00000004ff057807 */ /* 0x000fe40004000000 */
[----:B-1----:R-:W-:Y:S02]  /*17170*/  IADD3 R6, P6, R2, R181, RZ ;  /* 0x000000b502067210 */ /* 0x002fe40007fde0ff */
[----:B------:R-:W3:Y:S01]  /*17180*/  LDL R181, [R1+0x3bc] ;  /* 0x0003bc0001b57983 */ /* 0x000ee20000100800 */
[----:B--2---:R-:W-:-:S03]  /*17190*/  IADD3.X R165, R0, R172, RZ, P5, !PT ;  /* 0x000000ac00a57210 */ /* 0x004fc60002ffe4ff */
[----:B------:R-:W2:Y:S04]  /*171a0*/  LDL R172, [R1+0x3b8] ;  /* 0x0003b80001ac7983 */ /* 0x000ea80000100800 */
[----:B------:R1:W-:Y:S01]  /*171b0*/  LDGSTS.E [R4+0x3000], [R164.64], P4 ;  /* 0x03000000a4047fae */ /* 0x0003e2000a121844 */
[----:B------:R-:W-:-:S03]  /*171c0*/  IMAD.X R7, R0, 0x1, R180, P6 ;  /* 0x0000000100077824 */ /* 0x000fc600030e06b4 */
[----:B------:R-:W2:Y:S04]  /*171d0*/  LDL R180, [R1+0x430] ;  /* 0x0004300001b47983 */ /* 0x000ea80000100800 */
[----:B------:R1:W-:Y:S02]  /*171e0*/  LDGSTS.E [R4+0x3200], [R6.64], P4 ;  /* 0x0320000006047fae */ /* 0x0003e4000a121844 */
[C---:B-1----:R-:W-:Y:S02]  /*171f0*/  IADD3 R164, P0, R2.reuse, R168, RZ ;  /* 0x000000a802a47210 */ /* 0x042fe40007f1e0ff */
[----:B------:R-:W2:Y:S01]  /*17200*/  LDL R168, [R1+0x3c4] ;  /* 0x0003c40001a87983 */ /* 0x000ea20000100800 */
[----:B------:R-:W-:-:S03]  /*17210*/  IADD3 R6, P5, R2, R177, RZ ;  /* 0x000000b102067210 */ /* 0x000fc60007fbe0ff */
[----:B------:R-:W2:Y:S01]  /*17220*/  LDL R177, [R1+0x438] ;  /* 0x0004380001b17983 */ /* 0x000ea20000100800 */
[----:B-----5:R-:W-:-:S03]  /*17230*/  IMAD.X R165, R0, 0x1, R176, P0 ;  /* 0x0000000100a57824 */ /* 0x020fc600000e06b0 */
[----:B------:R-:W5:Y:S04]  /*17240*/  LDL R176, [R1+0x434] ;  /* 0x0004340001b07983 */ /* 0x000f680000100800 */
[----:B------:R1:W-:Y:S01]  /*17250*/  LDGSTS.E [R4+0x3400], [R164.64], P4 ;  /* 0x03400000a4047fae */ /* 0x0003e2000a121844 */
[----:B----4-:R-:W-:Y:S01]  /*17260*/  IMAD.X R7, R0, 0x1, R169, P5 ;  /* 0x0000000100077824 */ /* 0x010fe200028e06a9 */
[----:B-1----:R-:W-:Y:S02]  /*17270*/  IADD3 R164, P5, R2, R184, RZ ;  /* 0x000000b802a47210 */ /* 0x002fe40007fbe0ff */
[----:B------:R-:W4:Y:S04]  /*17280*/  LDL R169, [R1+0x43c] ;  /* 0x00043c0001a97983 */ /* 0x000f280000100800 */
[----:B------:R1:W-:Y:S01]  /*17290*/  LDGSTS.E [R4+0x3600], [R6.64], P4 ;  /* 0x0360000006047fae */ /* 0x0003e2000a121844 */
[----:B---3--:R-:W-:-:S03]  /*172a0*/  IMAD.X R165, R0, 0x1, R174, P5 ;  /* 0x0000000100a57824 */ /* 0x008fc600028e06ae */
[----:B------:R-:W3:Y:S01]  /*172b0*/  LDL R174, [R1+0x448] ;  /* 0x0004480001ae7983 */ /* 0x000ee20000100800 */
[----:B------:R-:W-:-:S03]  /*172c0*/  SEL R5, R5, RZ, !P3 ;  /* 0x000000ff05057207 */ /* 0x000fc60005800000 */
[----:B------:R-:W3:Y:S01]  /*172d0*/  LDL R184, [R1+0x4b0] ;  /* 0x0004b00001b87983 */ /* 0x000ee20000100800 */
[----:B-1----:R-:W-:-:S03]  /*172e0*/  IADD3 R6, P6, R2, R175, RZ ;  /* 0x000000af02067210 */ /* 0x002fc60007fde0ff */
[----:B------:R-:W3:Y:S01]  /*172f0*/  LDL R175, [R1+0x440] ;  /* 0x0004400001af7983 */ /* 0x000ee20000100800 */
[----:B------:R-:W-:Y:S02]  /*17300*/  ISETP.NE.U32.AND P0, PT, R5, RZ, PT ;  /* 0x000000ff0500720c */ /* 0x000fe40003f05070 */
[----:B------:R-:W-:-:S04]  /*17310*/  ISETP.GT.AND P4, PT, R3, 0xe, PT ;  /* 0x0000000e0300780c */ /* 0x000fc80003f84270 */
[----:B------:R-:W-:-:S07]  /*17320*/  SEL R5, RZ, 0x4, !P4 ;  /* 0x00000004ff057807 */ /* 0x000fce0006000000 */
[----:B------:R2:W-:Y:S01]  /*17330*/  LDGSTS.E [R4+0x5000], [R164.64], P0 ;  /* 0x05000000a4047fae */ /* 0x0005e20008121844 */
[----:B------:R-:W-:-:S03]  /*17340*/  IMAD.X R7, R0, 0x1, R173, P6 ;  /* 0x0000000100077824 */ /* 0x000fc600030e06ad */
[----:B------:R-:W3:Y:S04]  /*17350*/  LDL R173, [R1+0x444] ;  /* 0x0004440001ad7983 */ /* 0x000ee80000100800 */
[----:B------:R1:W-:Y:S01]  /*17360*/  LDGSTS.E [R4+0x5200], [R6.64], P0 ;  /* 0x0520000006047fae */ /* 0x0003e20008121844 */
[----:B------:R-:W-:Y:S02]  /*17370*/  SEL R5, R5, RZ, !P3 ;  /* 0x000000ff05057207 */ /* 0x000fe40005800000 */
[C---:B-1----:R-:W-:Y:S02]  /*17380*/  IADD3 R6, P5, R2.reuse, R183, RZ ;  /* 0x000000b702067210 */ /* 0x042fe40007fbe0ff */
[----:B------:R-:W3:Y:S01]  /*17390*/  LDL R183, [R1+0x4b8] ;  /* 0x0004b80001b77983 */ /* 0x000ee20000100800 */
[----:B--2---:R-:W-:-:S03]  /*173a0*/  IADD3 R164, P4, R2, R172, RZ ;  /* 0x000000ac02a47210 */ /* 0x004fc60007f9e0ff */
[----:B------:R-:W2:Y:S01]  /*173b0*/  LDL R172, [R1+0x44c] ;  /* 0x00044c0001ac7983 */ /* 0x000ea20000100800 */
[----:B------:R-:W-:-:S03]  /*173c0*/  IADD3.X R165, R0, R181, RZ, P4, !PT ;  /* 0x000000b500a57210 */ /* 0x000fc600027fe4ff */
[----:B------:R-:W2:Y:S01]  /*173d0*/  LDL R181, [R1+0x4b4] ;  /* 0x0004b40001b57983 */ /* 0x000ea20000100800 */
[----:B------:R-:W-:-:S03]  /*173e0*/  ISETP.NE.U32.AND P4, PT, R5, RZ, PT ;  /* 0x000000ff0500720c */ /* 0x000fc60003f85070 */
[----:B------:R1:W-:Y:S01]  /*173f0*/  LDGSTS.E [R4+0x5400], [R164.64], P0 ;  /* 0x05400000a4047fae */ /* 0x0003e20008121844 */
[----:B------:R-:W-:-:S03]  /*17400*/  IMAD.X R7, R0, 0x1, R168, P5 ;  /* 0x0000000100077824 */ /* 0x000fc600028e06a8 */
[----:B------:R-:W2:Y:S01]  /*17410*/  LDL R168, [R1+0x4bc] ;  /* 0x0004bc0001a87983 */ /* 0x000ea20000100800 */
[----:B-1----:R-:W-:-:S03]  /*17420*/  IADD3 R164, P5, R2, R180, RZ ;  /* 0x000000b402a47210 */ /* 0x002fc60007fbe0ff */
[----:B------:R-:W2:Y:S04]  /*17430*/  LDL R180, [R1+0x4c0] ;  /* 0x0004c00001b47983 */ /* 0x000ea80000100800 */
[----:B------:R1:W-:Y:S01]  /*17440*/  LDGSTS.E [R4+0x5600], [R6.64], P0 ;  /* 0x0560000006047fae */ /* 0x0003e20008121844 */
[----:B------:R-:W-:Y:S02]  /*17450*/  ISETP.GT.AND P0, PT, R3, 0x12, PT ;  /* 0x000000120300780c */ /* 0x000fe40003f04270 */
[----:B-1----:R-:W-:Y:S02]  /*17460*/  IADD3 R6, P6, R2, R177, RZ ;  /* 0x000000b102067210 */ /* 0x002fe40007fde0ff */
[----:B------:R-:W2:Y:S01]  /*17470*/  LDL R177, [R1+0x4c8] ;  /* 0x0004c80001b17983 */ /* 0x000ea20000100800 */
[----:B-----5:R-:W-:-:S03]  /*17480*/  IMAD.X R165, R0, 0x1, R176, P5 ;  /* 0x0000000100a57824 */ /* 0x020fc600028e06b0 */
[----:B------:R-:W5:Y:S01]  /*17490*/  LDL R176, [R1+0x4c4] ;  /* 0x0004c40001b07983 */ /* 0x000f620000100800 */
[----:B------:R-:W-:-:S03]  /*174a0*/  SEL R5, RZ, 0x4, !P0 ;  /* 0x00000004ff057807 */ /* 0x000fc60004000000 */
[----:B------:R3:W-:Y:S01]  /*174b0*/  LDGSTS.E [R4+0x7000], [R164.64], P4 ;  /* 0x07000000a4047fae */ /* 0x0007e2000a121844 */
[----:B----4-:R-:W-:-:S03]  /*174c0*/  IMAD.X R7, R0, 0x1, R169, P6 ;  /* 0x0000000100077824 */ /* 0x010fc600030e06a9 */
[----:B------:R-:W4:Y:S04]  /*174d0*/  LDL R169, [R1+0x4cc] ;  /* 0x0004cc0001a97983 */ /* 0x000f280000100800 */
[----:B------:R1:W-:Y:S01]  /*174e0*/  LDGSTS.E [R4+0x7200], [R6.64], P4 ;  /* 0x0720000006047fae */ /* 0x0003e2000a121844 */
[C---:B---3--:R-:W-:Y:S02]  /*174f0*/  IADD3 R164, P0, R2.reuse, R175, RZ ;  /* 0x000000af02a47210 */ /* 0x048fe40007f1e0ff */
[----:B-1----:R-:W-:Y:S01]  /*17500*/  IADD3 R6, P5, R2, R174, RZ ;  /* 0x000000ae02067210 */ /* 0x002fe20007fbe0ff */
[----:B------:R-:W3:Y:S04]  /*17510*/  LDL R175, [R1+0x530] ;  /* 0x0005300001af7983 */ /* 0x000ee80000100800 */
[----:B------:R-:W3:Y:S01]  /*17520*/  LDL R174, [R1+0x538] ;  /* 0x0005380001ae7983 */ /* 0x000ee20000100800 */
[----:B------:R-:W-:Y:S01]  /*17530*/  SEL R5, R5, RZ, !P3 ;  /* 0x000000ff05057207 */ /* 0x000fe20005800000 */
[----:B------:R-:W-:-:S03]  /*17540*/  IMAD.X R165, R0, 0x1, R173, P0 ;  /* 0x0000000100a57824 */ /* 0x000fc600000e06ad */
[----:B------:R-:W-:Y:S01]  /*17550*/  ISETP.NE.U32.AND P0, PT, R5, RZ, PT ;  /* 0x000000ff0500720c */ /* 0x000fe20003f05070 */
[----:B------:R-:W3:Y:S04]  /*17560*/  LDL R173, [R1+0x534] ;  /* 0x0005340001ad7983 */ /* 0x000ee80000100800 */
[----:B------:R1:W-:Y:S01]  /*17570*/  LDGSTS.E [R4+0x7400], [R164.64], P4 ;  /* 0x07400000a4047fae */ /* 0x0003e2000a121844 */
[----:B--2---:R-:W-:Y:S01]  /*17580*/  IMAD.X R7, R0, 0x1, R172, P5 ;  /* 0x0000000100077824 */ /* 0x004fe200028e06ac */
[----:B-1----:R-:W-:Y:S02]  /*17590*/  IADD3 R164, P5, R2, R184, RZ ;  /* 0x000000b802a47210 */ /* 0x002fe40007fbe0ff */
[----:B------:R-:W2:Y:S04]  /*175a0*/  LDL R172, [R1+0x53c] ;  /* 0x00053c0001ac7983 */ /* 0x000ea80000100800 */
[----:B------:R1:W-:Y:S01]  /*175b0*/  LDGSTS.E [R4+0x7600], [R6.64], P4 ;  /* 0x0760000006047fae */ /* 0x0003e2000a121844 */
[----:B------:R-:W-:-:S02]  /*175c0*/  IADD3.X R165, R0, R181, RZ, P5, !PT ;  /* 0x000000b500a57210 */ /* 0x000fc40002ffe4ff */
[----:B------:R-:W-:Y:S01]  /*175d0*/  ISETP.GT.AND P4, PT, R3, 0x16, PT ;  /* 0x000000160300780c */ /* 0x000fe20003f84270 */
[----:B------:R-:W2:Y:S04]  /*175e0*/  LDL R181, [R1+0x544] ;  /* 0x0005440001b57983 */ /* 0x000ea80000100800 */
[----:B------:R-:W2:Y:S01]  /*175f0*/  LDL R184, [R1+0x5b8] ;  /* 0x0005b80001b87983 */ /* 0x000ea20000100800 */
[----:B-1----:R-:W-:-:S03]  /*17600*/  IADD3 R6, P6, R2, R183, RZ ;  /* 0x000000b702067210 */ /* 0x002fc60007fde0ff */
[----:B------:R1:W-:Y:S02]  /*17610*/  LDGSTS.E [R4+0x9000], [R164.64], P0 ;  /* 0x09000000a4047fae */ /* 0x0003e40008121844 */
[----:B------:R-:W-:Y:S02]  /*17620*/  IMAD.X R7, R0, 0x1, R168, P6 ;  /* 0x0000000100077824 */ /* 0x000fe400030e06a8 */
[----:B------:R-:W2:Y:S04]  /*17630*/  LDL R183, [R1+0x540] ;  /* 0x0005400001b77983 */ /* 0x000ea80000100800 */
[----:B------:R-:W2:Y:S01]  /*17640*/  LDL R168, [R1+0x548] ;  /* 0x0005480001a87983 */ /* 0x000ea20000100800 */
[----:B------:R-:W-:Y:S02]  /*17650*/  SEL R5, RZ, 0x4, !P4 ;  /* 0x00000004ff057807 */ /* 0x000fe40006000000 */
[C---:B-1----:R-:W-:Y:S01]  /*17660*/  IADD3 R164, P4, R2.reuse, R180, RZ ;  /* 0x000000b402a47210 */ /* 0x042fe20007f9e0ff */
[----:B------:R1:W-:Y:S04]  /*17670*/  LDGSTS.E [R4+0x9200], [R6.64], P0 ;  /* 0x0920000006047fae */ /* 0x0003e80008121844 */
[----:B------:R-:W2:Y:S01]  /*17680*/  LDL R180, [R1+0x54c] ;  /* 0x00054c0001b47983 */ /* 0x000ea20000100800 */
[----:B-1----:R-:W-:-:S03]  /*17690*/  IADD3 R6, P5, R2, R177, RZ ;  /* 0x000000b102067210 */ /* 0x002fc60007fbe0ff */
[----:B------:R-:W2:Y:S01]  /*176a0*/  LDL R177, [R1+0x5b0] ;  /* 0x0005b00001b17983 */ /* 0x000ea20000100800 */
[----:B-----5:R-:W-:-:S03]  /*176b0*/  IMAD.X R165, R0, 0x1, R176, P4 ;  /* 0x0000000100a57824 */ /* 0x020fc600020e06b0 */
[----:B------:R-:W5:Y:S04]  /*176c0*/  LDL R176, [R1+0x5b4] ;  /* 0x0005b40001b07983 */ /* 0x000f680000100800 */
[----:B------:R3:W-:Y:S01]  /*176d0*/  LDGSTS.E [R4+0x9400], [R164.64], P0 ;  /* 0x09400000a4047fae */ /* 0x0007e20008121844 */
[----:B----4-:R-:W-:-:S03]  /*176e0*/  IMAD.X R7, R0, 0x1, R169, P5 ;  /* 0x0000000100077824 */ /* 0x010fc600028e06a9 */
[----:B------:R-:W4:Y:S04]  /*176f0*/  LDL R169, [R1+0x5bc] ;  /* 0x0005bc0001a97983 */ /* 0x000f280000100800 */
[----:B------:R1:W-:Y:S01]  /*17700*/  LDGSTS.E [R4+0x9600], [R6.64], P0 ;  /* 0x0960000006047fae */ /* 0x0003e20008121844 */
[----:B---3--:R-:W-:-:S03]  /*17710*/  IADD3 R164, P5, R2, R175, RZ ;  /* 0x000000af02a47210 */ /* 0x008fc60007fbe0ff */
[----:B------:R-:W3:Y:S01]  /*17720*/  LDL R175, [R1+0x5c0] ;  /* 0x0005c00001af7983 */ /* 0x000ee20000100800 */
[----:B-1----:R-:W-:-:S03]  /*17730*/  IADD3 R6, P6, R2, R174, RZ ;  /* 0x000000ae02067210 */ /* 0x002fc60007fde0ff */
[----:B------:R-:W3:Y:S01]  /*17740*/  LDL R174, [R1+0x5c8] ;  /* 0x0005c80001ae7983 */ /* 0x000ee20000100800 */
[----:B------:R-:W-:-:S04]  /*17750*/  SEL R5, R5, RZ, !P3 ;  /* 0x000000ff05057207 */ /* 0x000fc80005800000 */
[----:B------:R-:W-:Y:S02]  /*17760*/  ISETP.NE.U32.AND P4, PT, R5, RZ, PT ;  /* 0x000000ff0500720c */ /* 0x000fe40003f85070 */
[----:B------:R-:W-:Y:S01]  /*17770*/  ISETP.GT.AND P0, PT, R3, 0x1a, PT ;  /* 0x0000001a0300780c */ /* 0x000fe20003f04270 */
[----:B------:R-:W-:Y:S02]  /*17780*/  IMAD.X R165, R0, 0x1, R173, P5 ;  /* 0x0000000100a57824 */ /* 0x000fe400028e06ad */
[----:B------:R-:W3:Y:S01]  /*17790*/  LDL R173, [R1+0x5c4] ;  /* 0x0005c40001ad7983 */ /* 0x000ee20000100800 */
[----:B------:R-:W-:-:S07]  /*177a0*/  SEL R5, RZ, 0x4, !P0 ;  /* 0x00000004ff057807 */ /* 0x000fce0004000000 */
[----:B------:R1:W-:Y:S01]  /*177b0*/  LDGSTS.E [R4+0xb000], [R164.64], P4 ;  /* 0x0b000000a4047fae */ /* 0x0003e2000a121844 */
[----:B------:R-:W-:Y:S01]  /*177c0*/  SEL R5, R5, RZ, !P3 ;  /* 0x000000ff05057207 */ /* 0x000fe20005800000 */
[----:B--2---:R-:W-:Y:S02]  /*177d0*/  IMAD.X R7, R0, 0x1, R172, P6 ;  /* 0x0000000100077824 */ /* 0x004fe400030e06ac */
[----:B------:R-:W2:Y:S04]  /*177e0*/  LDL R172, [R1+0x5cc] ;  /* 0x0005cc0001ac7983 */ /* 0x000ea80000100800 */
[----:B------:R1:W-:Y:S02]  /*177f0*/  LDGSTS.E [R4+0xb200], [R6.64], P4 ;  /* 0x0b20000006047fae */ /* 0x0003e4000a121844 */
[----:B-1----:R-:W-:-:S02]  /*17800*/  IADD3 R164, P0, R2, R183, RZ ;  /* 0x000000b702a47210 */ /* 0x002fc40007f1e0ff */
[----:B------:R-:W2:Y:S01]  /*17810*/  LDL R183, [R1+0x640] ;  /* 0x0006400001b77983 */ /* 0x000ea20000100800 */
[----:B------:R-:W-:-:S03]  /*17820*/  IADD3 R6, P5, R2, R168, RZ ;  /* 0x000000a802067210 */ /* 0x000fc60007fbe0ff */
[----:B------:R-:W2:Y:S01]  /*17830*/  LDL R168, [R1+0x638] ;  /* 0x0006380001a87983 */ /* 0x000ea20000100800 */
[----:B------:R-:W-:-:S03]  /*17840*/  IADD3.X R165, R0, R181, RZ, P0, !PT ;  /* 0x000000b500a57210 */ /* 0x000fc600007fe4ff */
[----:B------:R-:W2:Y:S01]  /*17850*/  LDL R181, [R1+0x63c] ;  /* 0x00063c0001b57983 */ /* 0x000ea20000100800 */
[----:B------:R-:W-:Y:S01]  /*17860*/  IMAD.X R7, R0, 0x1, R180, P5 ;  /* 0x0000000100077824 */ /* 0x000fe200028e06b4 */
[----:B------:R-:W-:Y:S02]  /*17870*/  ISETP.NE.U32.AND P0, PT, R5, RZ, PT ;  /* 0x000000ff0500720c */ /* 0x000fe40003f05070 */
[----:B------:R-:W2:Y:S04]  /*17880*/  LDL R180, [R1+0x644] ;  /* 0x0006440001b47983 */ /* 0x000ea80000100800 */
[----:B------:R1:W-:Y:S04]  /*17890*/  LDGSTS.E [R4+0xb400], [R164.64], P4 ;  /* 0x0b400000a4047fae */ /* 0x0003e8000a121844 */
[----:B------:R5:W-:Y:S01]  /*178a0*/  LDGSTS.E [R4+0xb600], [R6.64], P4 ;  /* 0x0b60000006047fae */ /* 0x000be2000a121844 */
[----:B------:R-:W-:-:S02]  /*178b0*/  ISETP.GT.AND P4, PT, R3, 0x1e, PT ;  /* 0x0000001e0300780c */ /* 0x000fc40003f84270 */
[C---:B-1----:R-:W-:Y:S02]  /*178c0*/  IADD3 R164, P5, R2.reuse, R177, RZ ;  /* 0x000000b102a47210 */ /* 0x042fe40007fbe0ff */
[----:B------:R-:W2:Y:S01]  /*178d0*/  LDL R177, [R1+0x648] ;  /* 0x0006480001b17983 */ /* 0x000ea20000100800 */
[----:B-----5:R-:W-:Y:S02]  /*178e0*/  IADD3 R6, P6, R2, R184, RZ ;  /* 0x000000b802067210 */ /* 0x020fe40007fde0ff */
[C---:B------:R-:W-:Y:S01]  /*178f0*/  IMAD.X R165, R0.reuse, 0x1, R176, P5 ;  /* 0x0000000100a57824 */ /* 0x040fe200028e06b0 */
[----:B------:R-:W-:Y:S01]  /*17900*/  SEL R5, RZ, 0x4, !P4 ;  /* 0x00000004ff057807 */ /* 0x000fe20006000000 */
[----:B------:R-:W5:Y:S01]  /*17910*/  LDL R176, [R1+0x650] ;  /* 0x0006500001b07983 */ /* 0x000f620000100800 */
[----:B----4-:R-:W-:-:S03]  /*17920*/  IMAD.X R7, R0, 0x1, R169, P6 ;  /* 0x0000000100077824 */ /* 0x010fc600030e06a9 */
[----:B------:R-:W4:Y:S04]  /*17930*/  LDL R169, [R1+0x64c] ;  /* 0x00064c0001a97983 */ /* 0x000f280000100800 */
[----:B------:R3:W-:Y:S04]  /*17940*/  LDGSTS.E [R4+0xd000], [R164.64], P0 ;  /* 0x0d000000a4047fae */ /* 0x0007e80008121844 */
[----:B------:R1:W-:Y:S04]  /*17950*/  LDGSTS.E [R4+0xd200], [R6.64], P0 ;  /* 0x0d20000006047fae */ /* 0x0003e80008121844 */
[----:B------:R-:W4:Y:S01]  /*17960*/  LDL R184, [R1+0x2e4] ;  /* 0x0002e40001b87983 */ /* 0x000f220000100800 */
[----:B---3--:R-:W-:-:S03]  /*17970*/  IADD3 R164, P4, R2, R175, RZ ;  /* 0x000000af02a47210 */ /* 0x008fc60007f9e0ff */
[----:B------:R-:W3:Y:S01]  /*17980*/  LDL R175, [R1+0x654] ;  /* 0x0006540001af7983 */ /* 0x000ee20000100800 */
[----:B-1----:R-:W-:-:S03]  /*17990*/  IADD3 R6, P5, R2, R174, RZ ;  /* 0x000000ae02067210 */ /* 0x002fc60007fbe0ff */
[----:B------:R-:W3:Y:S01]  /*179a0*/  LDL R174, [R1+0x2c8] ;  /* 0x0002c80001ae7983 */ /* 0x000ee20000100800 */
[----:B------:R-:W-:Y:S01]  /*179b0*/  SEL R5, R5, RZ, !P3 ;  /* 0x000000ff05057207 */ /* 0x000fe20005800000 */
[----:B------:R-:W-:-:S03]  /*179c0*/  IMAD.X R165, R0, 0x1, R173, P4 ;  /* 0x0000000100a57824 */ /* 0x000fc600020e06ad */
[----:B------:R-:W-:Y:S01]  /*179d0*/  ISETP.NE.U32.AND P4, PT, R5, RZ, PT ;  /* 0x000000ff0500720c */ /* 0x000fe20003f85070 */
[----:B------:R-:W3:Y:S04]  /*179e0*/  LDL R173, [R1+0x2d0] ;  /* 0x0002d00001ad7983 */ /* 0x000ee80000100800 */
[----:B------:R1:W-:Y:S01]  /*179f0*/  LDGSTS.E [R4+0xd400], [R164.64], P0 ;  /* 0x0d400000a4047fae */ /* 0x0003e20008121844 */
[----:B--2---:R-:W-:-:S03]  /*17a00*/  IMAD.X R7, R0, 0x1, R172, P5 ;  /* 0x0000000100077824 */ /* 0x004fc600028e06ac */
[----:B------:R-:W2:Y:S04]  /*17a10*/  LDL R172, [R1+0x2cc] ;  /* 0x0002cc0001ac7983 */ /* 0x000ea80000100800 */
[----:B------:R1:W-:Y:S01]  /*17a20*/  LDGSTS.E [R4+0xd600], [R6.64], P0 ;  /* 0x0d60000006047fae */ /* 0x0003e20008121844 */
[----:B------:R-:W-:-:S04]  /*17a30*/  ISETP.GT.AND P0, PT, R3, 0x3, PT ;  /* 0x000000030300780c */ /* 0x000fc80003f04270 */
[----:B------:R-:W-:Y:S02]  /*17a40*/  SEL R5, RZ, 0x4, !P0 ;  /* 0x00000004ff057807 */ /* 0x000fe40004000000 */
[C---:B-1----:R-:W-:Y:S02]  /*17a50*/  IADD3 R6, P6, R2.reuse, R183, RZ ;  /* 0x000000b702067210 */ /* 0x042fe40007fde0ff */
[----:B------:R-:W2:Y:S01]  /*17a60*/  LDL R183, [R1+0x348] ;  /* 0x0003480001b77983 */ /* 0x000ea20000100800 */
[----:B------:R-:W-:-:S03]  /*17a70*/  IADD3 R164, P5, R2, R168, RZ ;  /* 0x000000a802a47210 */ /* 0x000fc60007fbe0ff */
[----:B------:R-:W2:Y:S01]  /*17a80*/  LDL R168, [R1+0x2d4] ;  /* 0x0002d40001a87983 */ /* 0x000ea20000100800 */
[C---:B------:R-:W-:Y:S02]  /*17a90*/  IADD3.X R165, R0.reuse, R181, RZ, P5, !PT ;  /* 0x000000b500a57210 */ /* 0x040fe40002ffe4ff */
[----:B------:R-:W-:Y:S01]  /*17aa0*/  SEL R5, R5, RZ, !P3 ;  /* 0x000000ff05057207 */ /* 0x000fe20005800000 */
[----:B------:R-:W2:Y:S01]  /*17ab0*/  LDL R181, [R1+0x358] ;  /* 0x0003580001b57983 */ /* 0x000ea20000100800 */
[----:B------:R-:W-:-:S03]  /*17ac0*/  IMAD.X R7, R0, 0x1, R180, P6 ;  /* 0x0000000100077824 */ /* 0x000fc600030e06b4 */
[----:B------:R5:W-:Y:S04]  /*17ad0*/  LDGSTS.E [R4+0xf000], [R164.64], P4 ;  /* 0x0f000000a4047fae */ /* 0x000be8000a121844 */
[----:B------:R1:W-:Y:S04]  /*17ae0*/  LDGSTS.E [R4+0xf200], [R6.64], P4 ;  /* 0x0f20000006047fae */ /* 0x0003e8000a121844 */
[----:B------:R-:W2:Y:S01]  /*17af0*/  LDL R180, [R1+0x35c] ;  /* 0x00035c0001b47983 */ /* 0x000ea20000100800 */
[----:B-1----:R-:W-:-:S03]  /*17b00*/  IADD3 R6, P0, R2, R177, RZ ;  /* 0x000000b102067210 */ /* 0x002fc60007f1e0ff */
[----:B------:R-:W2:Y:S01]  /*17b10*/  LDL R177, [R1+0x360] ;  /* 0x0003600001b17983 */ /* 0x000ea20000100800 */
[----:B-----5:R-:W-:-:S03]  /*17b20*/  IADD3 R164, P5, R2, R176, RZ ;  /* 0x000000b002a47210 */ /* 0x020fc60007fbe0ff */
[----:B------:R-:W5:Y:S01]  /*17b30*/  LDL R176, [R1+0x350] ;  /* 0x0003500001b07983 */ /* 0x000f620000100800 */
[----:B----4-:R-:W-:-:S05]  /*17b40*/  IMAD.X R7, R0, 0x1, R169, P0 ;  /* 0x0000000100077824 */ /* 0x010fca00000e06a9 */
[----:B------:R1:W-:Y:S01]  /*17b50*/  LDGSTS.E [R4+0xf400], [R6.64], P4 ;  /* 0x0f40000006047fae */ /* 0x0003e2000a121844 */
[----:B---3--:R-:W-:-:S03]  /*17b60*/  IMAD.X R165, R0, 0x1, R175, P5 ;  /* 0x0000000100a57824 */ /* 0x008fc600028e06af */
[----:B------:R-:W3:Y:S01]  /*17b70*/  LDL R175, [R1+0x34c] ;  /* 0x00034c0001af7983 */ /* 0x000ee20000100800 */
[----:B-1----:R-:W-:-:S03]  /*17b80*/  IADD3 R6, P5, R2, R174, RZ ;  /* 0x000000ae02067210 */ /* 0x002fc60007fbe0ff */
[----:B------:R-:W4:Y:S04]  /*17b90*/  LDL R174, [R1+0x354] ;  /* 0x0003540001ae7983 */ /* 0x000f280000100800 */
[----:B------:R-:W1:Y:S01]  /*17ba0*/  S2R R169, SR_TID.X ;  /* 0x0000000000a97919 */ /* 0x000e620000002100 */
[----:B------:R-:W-:-:S03]  /*17bb0*/  ISETP.NE.U32.AND P0, PT, R5, RZ, PT ;  /* 0x000000ff0500720c */ /* 0x000fc60003f05070 */
[----:B------:R1:W-:Y:S01]  /*17bc0*/  LDGSTS.E [R4+0xf600], [R164.64], P4 ;  /* 0x0f600000a4047fae */ /* 0x0003e2000a121844 */
[----:B------:R-:W-:Y:S02]  /*17bd0*/  ISETP.GT.AND P4, PT, R3, 0x7, PT ;  /* 0x000000070300780c */ /* 0x000fe40003f84270 */
[----:B-1----:R-:W-:-:S05]  /*17be0*/  LOP3.LUT R169, R169, 0x7f, RZ, 0xc0, !PT ;  /* 0x0000007fa9a97812 */ /* 0x002fca00078ec0ff */
[----:B------:R-:W-:Y:S01]  /*17bf0*/  IMAD.SHL.U32 R169, R169, 0x4, RZ ;  /* 0x00000004a9a97824 */ /* 0x000fe200078e00ff */
[----:B------:R-:W-:Y:S02]  /*17c00*/  IADD3 R164, P6, R2, R173, RZ ;  /* 0x000000ad02a47210 */ /* 0x000fe40007fde0ff */
[----:B------:R-:W4:Y:S02]  /*17c10*/  LDL R173, [R1+0x3c8] ;  /* 0x0003c80001ad7983 */ /* 0x000f240000100800 */
[----:B------:R-:W-:-:S04]  /*17c20*/  LOP3.LUT R169, R169, 0x60, RZ, 0x3c, !PT ;  /* 0x00000060a9a97812 */ /* 0x000fc800078e3cff */
[----:B------:R-:W-:Y:S02]  /*17c30*/  LEA R4, R182, R169, 0x10 ;  /* 0x000000a9b6047211 */ /* 0x000fe400078e80ff */
[----:B------:R-:W-:Y:S01]  /*17c40*/  SEL R5, RZ, 0x4, !P4 ;  /* 0x00000004ff057807 */ /* 0x000fe20006000000 */
[----:B------:R-:W4:Y:S01]  /*17c50*/  LDL R169, [R1+0x3cc] ;  /* 0x0003cc0001a97983 */ /* 0x000f220000100800 */
[----:B--2---:R-:W-:-:S03]  /*17c60*/  IMAD.X R7, R0, 0x1, R172, P5 ;  /* 0x0000000100077824 */ /* 0x004fc600028e06ac */
[----:B------:R-:W2:Y:S04]  /*17c70*/  LDL R172, [R1+0x364] ;  /* 0x0003640001ac7983 */ /* 0x000ea80000100800 */
[----:B------:R1:W-:Y:S02]  /*17c80*/  LDGSTS.E [R4+0x1800], [R6.64], P0 ;  /* 0x0180000006047fae */ /* 0x0003e40008121844 */
[----:B-1----:R-:W-:Y:S01]  /*17c90*/  IADD3 R6, P4, R2, R187, RZ ;  /* 0x000000bb02067210 */ /* 0x002fe20007f9e0ff */
[C---:B------:R-:W-:Y:S02]  /*17ca0*/  IMAD.X R165, R0.reuse, 0x1, R168, P6 ;  /* 0x0000000100a57824 */ /* 0x040fe400030e06a8 */
[----:B------:R-:W2:Y:S04]  /*17cb0*/  LDL R168, [R1+0x3d0] ;  /* 0x0003d00001a87983 */ /* 0x000ea80000100800 */
[----:B------:R1:W-:Y:S01]  /*17cc0*/  LDGSTS.E [R4+0x1a00], [R164.64], P0 ;  /* 0x01a00000a4047fae */ /* 0x0003e20008121844 */
[----:B------:R-:W-:Y:S01]  /*17cd0*/  IMAD.X R7, R0, 0x1, R185, P4 ;  /* 0x0000000100077824 */ /* 0x000fe200020e06b9 */
[----:B------:R-:W-:Y:S01]  /*17ce0*/  SEL R5, R5, RZ, !P3 ;  /* 0x000000ff05057207 */ /* 0x000fe20005800000 */
[----:B------:R-:W-:Y:S01]  /*17cf0*/  IMAD.MOV.U32 R202, RZ, RZ, R157 ;  /* 0x000000ffffca7224 */ /* 0x000fe200078e009d */
[----:B------:R-:W2:Y:S04]  /*17d00*/  LDL R185, [R1+0x458] ;  /* 0x0004580001b97983 */ /* 0x000ea80000100800 */
[----:B------:R5:W-:Y:S01]  /*17d10*/  LDGSTS.E [R4+0x1c00], [R6.64], P0 ;  /* 0x01c0000006047fae */ /* 0x000be20008121844 */
[----:B-1----:R-:W-:-:S05]  /*17d20*/  IADD3 R164, P6, R2, R186, RZ ;  /* 0x000000ba02a47210 */ /* 0x002fca0007fde0ff */
[----:B------:R-:W-:Y:S01]  /*17d30*/  IMAD.X R165, R0, 0x1, R184, P6 ;  /* 0x0000000100a57824 */ /* 0x000fe200030e06b8 */
[----:B-----5:R-:W-:-:S04]  /*17d40*/  IADD3 R6, P4, R2, R183, RZ ;  /* 0x000000b702067210 */ /* 0x020fc80007f9e0ff */
[----:B------:R1:W-:Y:S02]  /*17d50*/  LDGSTS.E [R4+0x1e00], [R164.64], P0 ;  /* 0x01e00000a4047fae */ /* 0x0003e40008121844 */
[----:B-1----:R-:W-:Y:S02]  /*17d60*/  IADD3 R164, P6, R2, R176, RZ ;  /* 0x000000b002a47210 */ /* 0x002fe40007fde0ff */
[----:B------:R-:W5:Y:S01]  /*17d70*/  LDL R176, [R1+0x3d8] ;  /* 0x0003d80001b07983 */ /* 0x000f620000100800 */
[----:B---3--:R-:W-:-:S03]  /*17d80*/  IMAD.X R7, R0, 0x1, R175, P4 ;  /* 0x0000000100077824 */ /* 0x008fc600020e06af */
[----:B------:R-:W3:Y:S01]  /*17d90*/  LDL R175, [R1+0x3d4] ;  /* 0x0003d40001af7983 */ /* 0x000ee20000100800 */
[----:B----4-:R-:W-:-:S03]  /*17da0*/  IMAD.X R165, R0, 0x1, R174, P6 ;  /* 0x0000000100a57824 */ /* 0x010fc600030e06ae */
[----:B------:R-:W4:Y:S01]  /*17db0*/  LDL R174, [R1+0x3dc] ;  /* 0x0003dc0001ae7983 */ /* 0x000f220000100800 */
[----:B------:R-:W-:Y:S02]  /*17dc0*/  ISETP.NE.U32.AND P5, PT, R5, RZ, PT ;  /* 0x000000ff0500720c */ /* 0x000fe40003fa5070 */
[----:B------:R-:W-:-:S04]  /*17dd0*/  ISETP.GT.AND P0, PT, R3, 0xb, PT ;  /* 0x0000000b0300780c */ /* 0x000fc80003f04270 */
[----:B------:R-:W-:-:S07]  /*17de0*/  SEL R5, RZ, 0x4, !P0 ;  /* 0x00000004ff057807 */ /* 0x000fce0004000000 */
[----:B------:R1:W-:Y:S04]  /*17df0*/  LDGSTS.E [R4+0x3800], [R6.64], P5 ;  /* 0x0380000006047fae */ /* 0x0003e8000a921844 */
[----:B------:R1:W-:Y:S02]  /*17e00*/  LDGSTS.E [R4+0x3a00], [R164.64], P5 ;  /* 0x03a00000a4047fae */ /* 0x0003e4000a921844 */
[----:B-1----:R-:W-:-:S04]  /*17e10*/  IADD3 R6, P0, R2, R181, RZ ;  /* 0x000000b502067210 */ /* 0x002fc80007f1e0ff */
[----:B------:R-:W-:Y:S02]  /*17e20*/  IADD3.X R7, R0, R180, RZ, P0, !PT ;  /* 0x000000b400077210 */ /* 0x000fe400007fe4ff */
[C---:B------:R-:W-:Y:S02]  /*17e30*/  IADD3 R164, P0, R2.reuse, R177, RZ ;  /* 0x000000b102a47210 */ /* 0x040fe40007f1e0ff */
[----:B------:R-:W-:Y:S01]  /*17e40*/  SEL R5, R5, RZ, !P3 ;  /* 0x000000ff05057207 */ /* 0x000fe20005800000 */
[----:B------:R1:W-:Y:S03]  /*17e50*/  LDGSTS.E [R4+0x3c00], [R6.64], P5 ;  /* 0x03c0000006047fae */ /* 0x0003e6000a921844 */
[----:B------:R-:W-:Y:S01]  /*17e60*/  ISETP.NE.U32.AND P4, PT, R5, RZ, PT ;  /* 0x000000ff0500720c */ /* 0x000fe20003f85070 */
[----:B------:R-:W4:Y:S01]  /*17e70*/  LDL R177, [R1+0x3e0] ;  /* 0x0003e00001b17983 */ /* 0x000f220000100800 */
[----:B-1----:R-:W-:Y:S01]  /*17e80*/  IADD3 R6, P6, R2, R173, RZ ;  /* 0x000000ad02067210 */ /* 0x002fe20007fde0ff */
[----:B------:R-:W-:Y:S02]  /*17e90*/  HMMA.1688.F32.TF32 R160, R148, R162, R200 ;  /* 0x000000a294a0723c */ /* 0x000fe400000810c8 */
[----:B------:R-:W4:Y:S02]  /*17ea0*/  LDL R173, [R1+0x454] ;  /* 0x0004540001ad7983 */ /* 0x000f240000100800 */
[----:B------:R-:W-:-:S02]  /*17eb0*/  IMAD.X R7, R0, 0x1, R169, P6 ;  /* 0x0000000100077824 */ /* 0x000fc400030e06a9 */
[----:B------:R-:W4:Y:S01]  /*17ec0*/  LDL R169, [R1+0x3e4] ;  /* 0x0003e40001a97983 */ /* 0x000f220000100800 */
[----:B------:R-:W-:Y:S02]  /*17ed0*/  IMAD.MOV.U32 R203, RZ, RZ, R252 ;  /* 0x000000ffffcb7224 */ /* 0x000fe400078e00fc */
[----:B--2---:R-:W-:-:S05]  /*17ee0*/  IMAD.X R165, R0, 0x1, R172, P0 ;  /* 0x0000000100a57824 */ /* 0x004fca00000e06ac */
[----:B------:R1:W-:Y:S04]  /*17ef0*/  LDGSTS.E [R4+0x3e00], [R164.64], P5 ;  /* 0x03e00000a4047fae */ /* 0x0003e8000a921844 */
[----:B------:R5:W-:Y:S01]  /*17f00*/  LDGSTS.E [R4+0x5800], [R6.64], P4 ;  /* 0x0580000006047fae */ /* 0x000be2000a121844 */
[----:B-1----:R-:W-:-:S03]  /*17f10*/  IADD3 R164, P0, R2, R168, RZ ;  /* 0x000000a802a47210 */ /* 0x002fc60007f1e0ff */
[----:B------:R-:W2:Y:S04]  /*17f20*/  LDL R168, [R1+0x450] ;  /* 0x0004500001a87983 */ /* 0x000ea80000100800 */
[----:B------:R-:W2:Y:S04]  /*17f30*/  LDL.LU R200, [R1+0x80] ;  /* 0x0000800001c87983 */ /* 0x000ea80000300800 */
[----:B------:R-:W2:Y:S04]  /*17f40*/  LDL.LU R201, [R1+0x84] ;  /* 0x0000840001c97983 */ /* 0x000ea80000300800 */
[----:B------:R-:W2:Y:S04]  /*17f50*/  LDL.LU R202, [R1+0x88] ;  /* 0x0000880001ca7983 */ /* 0x000ea80000300800 */
[----:B------:R-:W2:Y:S04]  /*17f60*/  LDL.LU R252, [R1+0x7a4] ;  /* 0x0007a40001fc7983 */ /* 0x000ea80000300800 */
[----:B------:R-:W2:Y:S04]  /*17f70*/  LDL R172, [R1+0x460] ;  /* 0x0004600001ac7983 */ /* 0x000ea80000100800 */
[----:B------:R-:W2:Y:S04]  /*17f80*/  LDL R184, [R1+0x468] ;  /* 0x0004680001b87983 */ /* 0x000ea80000100800 */
[----:B------:R-:W2:Y:S04]  /*17f90*/  LDL R183, [R1+0x464] ;  /* 0x0004640001b77983 */ /* 0x000ea80000100800 */
[----:B------:R-:W2:Y:S04]  /*17fa0*/  LDL R180, [R1+0x4d4] ;  /* 0x0004d40001b47983 */ /* 0x000ea80000100800 */
[----:B------:R-:W2:Y:S01]  /*17fb0*/  LDL R181, [R1+0x4d8] ;  /* 0x0004d80001b57983 */ /* 0x000ea20000100800 */
[----:B-----5:R-:W-:-:S03]  /*17fc0*/  IADD3 R6, P5, R2, R176, RZ ;  /* 0x000000b002067210 */ /* 0x020fc60007fbe0ff */
[----:B------:R-:W5:Y:S04]  /*17fd0*/  LDL R176, [R1+0x45c] ;  /* 0x00045c0001b07983 */ /* 0x000f680000100800 */
[----:B------:R-:W5:Y:S04]  /*17fe0*/  LDL R187, [R1+0x4e8] ;  /* 0x0004e80001bb7983 */ /* 0x000f680000100800 */
[----:B------:R-:W5:Y:S01]  /*17ff0*/  LDL R186, [R1+0x4e4] ;  /* 0x0004e40001ba7983 */ /* 0x000f620000100800 */
[----:B---3--:R-:W-:-:S03]  /*18000*/  IMAD.X R165, R0, 0x1, R175, P0 ;  /* 0x0000000100a57824 */ /* 0x008fc600000e06af */
[----:B------:R-:W1:Y:S01]  /*18010*/  S2R R197, SR_TID.X ;  /* 0x0000000000c57919 */ /* 0x000e620000002100 */
[----:B----4-:R-:W-:-:S03]  /*18020*/  IMAD.X R7, R0, 0x1, R174, P5 ;  /* 0x0000000100077824 */ /* 0x010fc600028e06ae */
[----:B------:R-:W3:Y:S04]  /*18030*/  LDL R175, [R1+0x4d0] ;  /* 0x0004d00001af7983 */ /* 0x000ee80000100800 */
[----:B------:R-:W4:Y:S01]  /*18040*/  LDL R174, [R1+0x46c] ;  /* 0x00046c0001ae7983 */ /* 0x000f220000100800 */
[----:B------:R-:W-:-:S03]  /*18050*/  ISETP.GT.AND P0, PT, R3, 0xf, PT ;  /* 0x0000000f0300780c */ /* 0x000fc60003f04270 */
[----:B------:R1:W-:Y:S01]  /*18060*/  LDGSTS.E [R4+0x5a00], [R164.64], P4 ;  /* 0x05a00000a4047fae */ /* 0x0003e2000a121844 */
[----:B------:R-:W-:Y:S02]  /*18070*/  SEL R5, RZ, 0x4, !P0 ;  /* 0x00000004ff057807 */ /* 0x000fe40004000000 */
[----:B------:R-:W-:Y:S01]  /*18080*/  ISETP.GT.AND P0, PT, R3, 0x13, PT ;  /* 0x000000130300780c */ /* 0x000fe20003f04270 */
[----:B------:R1:W-:Y:S01]  /*18090*/  LDGSTS.E [R4+0x5c00], [R6.64], P4 ;  /* 0x05c0000006047fae */ /* 0x0003e2000a121844 */
[----:B------:R-:W-:Y:S01]  /*180a0*/  SEL R5, R5, RZ, !P3 ;  /* 0x000000ff05057207 */ /* 0x000fe20005800000 */
[----:B------:R-:W-:Y:S02]  /*180b0*/  HMMA.1688.F32.TF32 R156, R148, R158, R192 ;  /* 0x0000009e949c723c */ /* 0x000fe400000810c0 */
[----:B------:R-:W4:Y:S04]  /*180c0*/  LDL R194, [R1+0x5e0] ;  /* 0x0005e00001c27983 */ /* 0x000f280000100800 */
[----:B------:R-:W4:Y:S01]  /*180d0*/  LDL R193, [R1+0x5dc] ;  /* 0x0005dc0001c17983 */ /* 0x000f220000100800 */
[----:B-1----:R-:W-:-:S03]  /*180e0*/  SEL R7, RZ, 0x4, !P0 ;  /* 0x00000004ff077807 */ /* 0x002fc60004000000 */
[----:B------:R-:W4:Y:S01]  /*180f0*/  LDL R192, [R1+0x5e8] ;  /* 0x0005e80001c07983 */ /* 0x000f220000100800 */
[----:B------:R-:W-:Y:S02]  /*18100*/  ISETP.NE.U32.AND P0, PT, R5, RZ, PT ;  /* 0x000000ff0500720c */ /* 0x000fe40003f05070 */
[----:B------:R-:W-:Y:S01]  /*18110*/  SEL R5, R7, RZ, !P3 ;  /* 0x000000ff07057207 */ /* 0x000fe20005800000 */
[----:B------:R-:W4:Y:S04]  /*18120*/  LDL R191, [R1+0x5e4] ;  /* 0x0005e40001bf7983 */ /* 0x000f280000100800 */
[----:B------:R-:W4:Y:S01]  /*18130*/  LDL R190, [R1+0x658] ;  /* 0x0006580001be7983 */ /* 0x000f220000100800 */
[----:B------:R-:W-:-:S03]  /*18140*/  IADD3 R6, P5, R2, R177, RZ ;  /* 0x000000b102067210 */ /* 0x000fc60007fbe0ff */
[----:B------:R-:W4:Y:S01]  /*18150*/  LDL R177, [R1+0x4dc] ;  /* 0x0004dc0001b17983 */ /* 0x000f220000100800 */
[----:B------:R-:W-:Y:S02]  /*18160*/  IADD3.X R7, R0, R169, RZ, P5, !PT ;  /* 0x000000a900077210 */ /* 0x000fe40002ffe4ff */
[----:B------:R-:W-:Y:S02]  /*18170*/  ISETP.NE.U32.AND P5, PT, R5, RZ, PT ;  /* 0x000000ff0500720c */ /* 0x000fe40003fa5070 */
[----:B------:R-:W4:Y:S04]  /*18180*/  LDL R5, [R1+0x4e0] ;  /* 0x0004e00001057983 */ /* 0x000f280000100800 */
[----:B------:R1:W-:Y:S02]  /*18190*/  LDGSTS.E [R4+0x5e00], [R6.64], P4 ;  /* 0x05e0000006047fae */ /* 0x0003e4000a121844 */
[----:B-1----:R-:W-:-:S02]  /*181a0*/  IADD3 R6, P4, R2, R185, RZ ;  /* 0x000000b902067210 */ /* 0x002fc40007f9e0ff */
[----:B------:R-:W4:Y:S01]  /*181b0*/  LDL R185, [R1+0x550] ;  /* 0x0005500001b97983 */ /* 0x000f220000100800 */
[----:B--2---:R-:W-:-:S05]  /*181c0*/  IADD3 R168, P6, R2, R168, RZ ;  /* 0x000000a802a87210 */ /* 0x004fca0007fde0ff */
[----:B------:R-:W-:-:S05]  /*181d0*/  IMAD.X R169, R0, 0x1, R173, P6 ;  /* 0x0000000100a97824 */ /* 0x000fca00030e06ad */
[----:B------:R1:W-:Y:S01]  /*181e0*/  LDGSTS.E [R4+0x7800], [R168.64], P0 ;  /* 0x07800000a8047fae */ /* 0x0003e20008121844 */
[----:B------:R-:W-:-:S05]  /*181f0*/  IADD3 R172, P6, R2, R172, RZ ;  /* 0x000000ac02ac7210 */ /* 0x000fca0007fde0ff */
[C---:B------:R-:W-:Y:S02]  /*18200*/  IMAD.X R173, R0.reuse, 0x1, R183, P6 ;  /* 0x0000000100ad7824 */ /* 0x040fe400030e06b7 */
[----:B------:R-:W2:Y:S01]  /*18210*/  LDL R183, [R1+0x568] ;  /* 0x0005680001b77983 */ /* 0x000ea20000100800 */
[----:B-----5:R-:W-:Y:S01]  /*18220*/  IMAD.X R7, R0, 0x1, R176, P4 ;  /* 0x0000000100077824 */ /* 0x020fe200020e06b0 */
[C---:B-1----:R-:W-:Y:S02]  /*18230*/  IADD3 R168, P4, R2.reuse, R184, RZ ;  /* 0x000000b802a87210 */ /* 0x042fe40007f9e0ff */
[----:B------:R-:W5:Y:S04]  /*18240*/  LDL R176, [R1+0x4ec] ;  /* 0x0004ec0001b07983 */ /* 0x000f680000100800 */
[----:B------:R3:W-:Y:S04]  /*18250*/  LDGSTS.E [R4+0x7a00], [R6.64], P0 ;  /* 0x07a0000006047fae */ /* 0x0007e80008121844 */
[----:B------:R1:W-:Y:S04]  /*18260*/  LDGSTS.E [R4+0x7c00], [R172.64], P0 ;  /* 0x07c00000ac047fae */ /* 0x0003e80008121844 */
[----:B------:R-:W2:Y:S01]  /*18270*/  LDL R184, [R1+0x55c] ;  /* 0x00055c0001b87983 */ /* 0x000ea20000100800 */
[----:B---3--:R-:W-:-:S03]  /*18280*/  IADD3 R6, P6, R2, R175, RZ ;  /* 0x000000af02067210 */ /* 0x008fc60007fde0ff */
[----:B------:R-:W3:Y:S01]  /*18290*/  LDL R175, [R1+0x558] ;  /* 0x0005580001af7983 */ /* 0x000ee20000100800 */
[----:B----4-:R-:W-:-:S03]  /*182a0*/  IMAD.X R169, R0, 0x1, R174, P4 ;  /* 0x0000000100a97824 */ /* 0x010fc600020e06ae */
[----:B------:R-:W4:Y:S01]  /*182b0*/  LDL R174, [R1+0x554] ;  /* 0x0005540001ae7983 */ /* 0x000f220000100800 */
[----:B------:R-:W-:-:S03]  /*182c0*/  IMAD.X R7, R0, 0x1, R180, P6 ;  /* 0x0000000100077824 */ /* 0x000fc600030e06b4 */
[----:B------:R1:W-:Y:S01]  /*182d0*/  LDGSTS.E [R4+0x7e00], [R168.64], P0 ;  /* 0x07e00000a8047fae */ /* 0x0003e20008121844 */
[----:B------:R-:W-:Y:S02]  /*182e0*/  ISETP.GT.AND P0, PT, R3, 0x17, PT ;  /* 0x000000170300780c */ /* 0x000fe40003f04270 */
[----:B-1----:R-:W-:Y:S01]  /*182f0*/  IADD3 R172, P4, R2, R181, RZ ;  /* 0x000000b502ac7210 */ /* 0x002fe20007f9e0ff */
[----:B------:R1:W-:Y:S04]  /*18300*/  LDGSTS.E [R4+0x9800], [R6.64], P5 ;  /* 0x0980000006047fae */ /* 0x0003e8000a921844 */
[----:B------:R-:W2:Y:S04]  /*18310*/  LDL R180, [R1+0x560] ;  /* 0x0005600001b47983 */ /* 0x000ea80000100800 */
[----:B------:R-:W2:Y:S01]  /*18320*/  LDL R181, [R1+0x564] ;  /* 0x0005640001b57983 */ /* 0x000ea20000100800 */
[----:B-1----:R-:W-:-:S02]  /*18330*/  SEL R7, RZ, 0x4, !P0 ;  /* 0x00000004ff077807 */ /* 0x002fc40004000000 */
[----:B------:R-:W-:Y:S02]  /*18340*/  IADD3 R6, P6, R2, R187, RZ ;  /* 0x000000bb02067210 */ /* 0x000fe40007fde0ff */
[----:B------:R-:W-:Y:S01]  /*18350*/  SEL R7, R7, RZ, !P3 ;  /* 0x000000ff07077207 */ /* 0x000fe20005800000 */
[----:B------:R-:W2:Y:S01]  /*18360*/  LDL R187, [R1+0x5ec] ;  /* 0x0005ec0001bb7983 */ /* 0x000ea20000100800 */
[----:B------:R-:W-:Y:S02]  /*18370*/  IADD3.X R173, R0, R177, RZ, P4, !PT ;  /* 0x000000b100ad7210 */ /* 0x000fe400027fe4ff */
[----:B------:R-:W-:Y:S01]  /*18380*/  ISETP.GT.AND P4, PT, R3, 0x1b, PT ;  /* 0x0000001b0300780c */ /* 0x000fe20003f84270 */
[----:B------:R-:W2:Y:S04]  /*18390*/  LDL R177, [R1+0x56c] ;  /* 0x00056c0001b17983 */ /* 0x000ea80000100800 */
[----:B------:R1:W-:Y:S01]  /*183a0*/  LDGSTS.E [R4+0x9a00], [R172.64], P5 ;  /* 0x09a00000ac047fae */ /* 0x0003e2000a921844 */
[----:B------:R-:W-:-:S02]  /*183b0*/  IADD3 R168, P0, R2, R5, RZ ;  /* 0x0000000502a87210 */ /* 0x000fc40007f1e0ff */
[----:B------:R-:W-:Y:S02]  /*183c0*/  SEL R5, RZ, 0x4, !P4 ;  /* 0x00000004ff057807 */ /* 0x000fe40006000000 */
[----:B------:R-:W-:Y:S01]  /*183d0*/  ISETP.NE.U32.AND P4, PT, R7, RZ, PT ;  /* 0x000000ff0700720c */ /* 0x000fe20003f85070 */
[C---:B------:R-:W-:Y:S01]  /*183e0*/  IMAD.X R169, R0.reuse, 0x1, R186, P0 ;  /* 0x0000000100a97824 */ /* 0x040fe200000e06ba */
[----:B------:R-:W-:Y:S01]  /*183f0*/  SEL R5, R5, RZ, !P3 ;  /* 0x000000ff05057207 */ /* 0x000fe20005800000 */
[----:B------:R-:W2:Y:S04]  /*18400*/  LDL R186, [R1+0x660] ;  /* 0x0006600001ba7983 */ /* 0x000ea80000100800 */
[----:B------:R1:W-:Y:S01]  /*18410*/  LDGSTS.E [R4+0x9c00], [R168.64], P5 ;  /* 0x09c00000a8047fae */ /* 0x0003e2000a921844 */
[----:B-----5:R-:W-:Y:S01]  /*18420*/  IMAD.X R7, R0, 0x1, R176, P6 ;  /* 0x0000000100077824 */ /* 0x020fe200030e06b0 */
[----:B-1----:R-:W-:-:S02]  /*18430*/  IADD3 R172, P6, R2, R185, RZ ;  /* 0x000000b902ac7210 */ /* 0x002fc40007fde0ff */
[----:B------:R-:W5:Y:S04]  /*18440*/  LDL R176, [R1+0x5d0] ;  /* 0x0005d00001b07983 */ /* 0x000f680000100800 */
[----:B------:R3:W-:Y:S01]  /*18450*/  LDGSTS.E [R4+0x9e00], [R6.64], P5 ;  /* 0x09e0000006047fae */ /* 0x0007e2000a921844 */
[----:B------:R-:W-:Y:S01]  /*18460*/  HMMA.1688.F32.TF32 R168, R148, R170, R152 ;  /* 0x000000aa94a8723c */ /* 0x000fe20000081098 */
[----:B------:R-:W-:Y:S02]  /*18470*/  ISETP.NE.U32.AND P0, PT, R5, RZ, PT ;  /* 0x000000ff0500720c */ /* 0x000fe40003f05070 */
[----:B------:R-:W5:Y:S01]  /*18480*/  LDL R185, [R1+0x65c] ;  /* 0x00065c0001b97983 */ /* 0x000f620000100800 */
[----:B---3--:R-:W-:-:S03]  /*18490*/  IADD3 R6, P5, R2, R175, RZ ;  /* 0x000000af02067210 */ /* 0x008fc60007fbe0ff */
[----:B------:R-:W3:Y:S01]  /*184a0*/  LDL R175, [R1+0x5d8] ;  /* 0x0005d80001af7983 */ /* 0x000ee20000100800 */
[----:B----4-:R-:W-:-:S03]  /*184b0*/  IMAD.X R173, R0, 0x1, R174, P6 ;  /* 0x0000000100ad7824 */ /* 0x010fc600030e06ae */
[----:B------:R-:W4:Y:S01]  /*184c0*/  LDL R174, [R1+0x5d4] ;  /* 0x0005d40001ae7983 */ /* 0x000f220000100800 */
[----:B------:R-:W-:Y:S01]  /*184d0*/  ISETP.GT.AND P6, PT, R3, 0x1f, PT ;  /* 0x0000001f0300780c */ /* 0x000fe20003fc4270 */
[----:B--2---:R-:W-:Y:S02]  /*184e0*/  IMAD.X R7, R0, 0x1, R184, P5 ;  /* 0x0000000100077824 */ /* 0x004fe400028e06b8 */
[----:B------:R1:W-:Y:S01]  /*184f0*/  LDGSTS.E [R4+0xb800], [R172.64], P4 ;  /* 0x0b800000ac047fae */ /* 0x0003e2000a121844 */
[----:B------:R-:W-:-:S03]  /*18500*/  SEL R5, RZ, 0x4, !P6 ;  /* 0x00000004ff057807 */ /* 0x000fc60007000000 */
[----:B------:R-:W2:Y:S01]  /*18510*/  LDL R184, [R1+0x668] ;  /* 0x0006680001b87983 */ /* 0x000ea20000100800 */
[C---:B------:R-:W-:Y:S02]  /*18520*/  IADD3 R152, P5, R2.reuse, R180, RZ ;  /* 0x000000b402987210 */ /* 0x040fe40007fbe0ff */
[----:B------:R-:W-:Y:S01]  /*18530*/  LOP3.LUT R180, R197, 0x1f, RZ, 0xc0, !PT ;  /* 0x0000001fc5b47812 */ /* 0x000fe200078ec0ff */
[----:B------:R5:W-:Y:S01]  /*18540*/  LDGSTS.E [R4+0xba00], [R6.64], P4 ;  /* 0x0ba0000006047fae */ /* 0x000be2000a121844 */
[----:B------:R-:W-:Y:S01]  /*18550*/  IADD3 R154, P6, R2, R183, RZ ;  /* 0x000000b7029a7210 */ /* 0x000fe20007fde0ff */
[----:B------:R-:W-:Y:S01]  /*18560*/  IMAD.X R153, R0, 0x1, R181, P5 ;  /* 0x0000000100997824 */ /* 0x000fe200028e06b5 */
[----:B------:R-:W-:Y:S01]  /*18570*/  SEL R5, R5, RZ, !P3 ;  /* 0x000000ff05057207 */ /* 0x000fe20005800000 */
[----:B------:R-:W2:Y:S01]  /*18580*/  LDL R183, [R1+0x664] ;  /* 0x0006640001b77983 */ /* 0x000ea20000100800 */
[----:B------:R-:W-:Y:S01]  /*18590*/  ISETP.GE.AND P5, PT, R180, R3, PT ;  /* 0x00000003b400720c */ /* 0x000fe20003fa6270 */
[----:B------:R-:W-:Y:S02]  /*185a0*/  HMMA.1688.F32.TF32 R164, R148, R166, R200 ;  /* 0x000000a694a4723c */ /* 0x000fe400000810c8 */
[----:B------:R3:W-:Y:S04]  /*185b0*/  LDGSTS.E [R4+0xbc00], [R152.64], P4 ;  /* 0x0bc0000098047fae */ /* 0x0007e8000a121844 */
[----:B------:R-:W2:Y:S04]  /*185c0*/  LDL R181, [R1+0x670] ;  /* 0x0006700001b57983 */ /* 0x000ea80000100800 */
[----:B------:R-:W2:Y:S04]  /*185d0*/  LDL R180, [R1+0x66c] ;  /* 0x00066c0001b47983 */ /* 0x000ea80000100800 */
[----:B-1----:R-:W2:Y:S01]  /*185e0*/  LDL R173, [R1+0x688] ;  /* 0x0006880001ad7983 */ /* 0x002ea20000100800 */
[----:B------:R-:W-:-:S02]  /*185f0*/  IADD3.X R155, R0, R177, RZ, P6, !PT ;  /* 0x000000b1009b7210 */ /* 0x000fc400037fe4ff */
[----:B------:R-:W-:Y:S01]  /*18600*/  ISETP.NE.U32.AND P6, PT, R5, RZ, PT ;  /* 0x000000ff0500720c */ /* 0x000fe20003fc5070 */
[----:B------:R-:W2:Y:S01]  /*18610*/  LDL R172, [R1+0x698] ;  /* 0x0006980001ac7983 */ /* 0x000ea20000100800 */
[----:B------:R-:W-:-:S03]  /*18620*/  SEL R5, RZ, 0x4, P5 ;  /* 0x00000004ff057807 */ /* 0x000fc60002800000 */
[----:B------:R1:W-:Y:S01]  /*18630*/  LDGSTS.E [R4+0xbe00], [R154.64], P4 ;  /* 0x0be000009a047fae */ /* 0x0003e2000a121844 */
[----:B------:R-:W-:-:S03]  /*18640*/  SEL R5, R5, RZ, !P3 ;  /* 0x000000ff05057207 */ /* 0x000fc60005800000 */
[----:B-1----:R-:W2:Y:S01]  /*18650*/  LDL R155, [R1+0x68c] ;  /* 0x00068c00019b7983 */ /* 0x002ea20000100800 */
[C---:B-----5:R-:W-:Y:S02]  /*18660*/  IADD3 R6, P5, R2.reuse, R176, RZ ;  /* 0x000000b002067210 */ /* 0x060fe40007fbe0ff */
[----:B------:R-:W-:Y:S01]  /*18670*/  HMMA.1688.F32.TF32 R176, R148, R178, R144 ;  /* 0x000000b294b0723c */ /* 0x000fe20000081090 */
[----:B------:R-:W5:Y:S01]  /*18680*/  LDL R151, [R1+0x67c] ;  /* 0x00067c0001977983 */ /* 0x000f620000100800 */
[----:B---3--:R-:W-:-:S03]  /*18690*/  IADD3 R152, P3, R2, R175, RZ ;  /* 0x000000af02987210 */ /* 0x008fc60007f7e0ff */
[----:B------:R-:W3:Y:S01]  /*186a0*/  LDL R175, [R1+0x678] ;  /* 0x0006780001af7983 */ /* 0x000ee20000100800 */
[----:B----4-:R-:W-:-:S03]  /*186b0*/  IMAD.X R7, R0, 0x1, R174, P5 ;  /* 0x0000000100077824 */ /* 0x010fc600028e06ae */
[----:B------:R-:W4:Y:S04]  /*186c0*/  LDL R174, [R1+0x674] ;  /* 0x0006740001ae7983 */ /* 0x000f280000100800 */
[----:B------:R-:W3:Y:S01]  /*186d0*/  LDL.LU R150, [R1+0x250] ;  /* 0x0002500001967983 */ /* 0x000ee20000300800 */
[----:B------:R-:W-:-:S03]  /*186e0*/  ISETP.NE.U32.AND P4, PT, R5, RZ, PT ;  /* 0x000000ff0500720c */ /* 0x000fc60003f85070 */
[----:B------:R-:W5:Y:S01]  /*186f0*/  LDL R5, [R1+0x69c] ;  /* 0x00069c0001057983 */ /* 0x000f620000100800 */
[----:B------:R-:W-:Y:S01]  /*18700*/  IADD3 R144, P5, R2, R194, RZ ;  /* 0x000000c202907210 */ /* 0x000fe20007fbe0ff */
[C---:B------:R-:W-:Y:S02]  /*18710*/  IMAD.X R153, R0.reuse, 0x1, R193, P3 ;  /* 0x0000000100997824 */ /* 0x040fe400018e06c1 */
[----:B------:R1:W-:Y:S02]  /*18720*/  LDGSTS.E [R4+0xd800], [R6.64], P0 ;  /* 0x0d80000006047fae */ /* 0x0003e40008121844 */
[----:B------:R-:W-:Y:S01]  /*18730*/  IMAD.X R145, R0, 0x1, R191, P5 ;  /* 0x0000000100917824 */ /* 0x000fe200028e06bf */
[C---:B------:R-:W-:Y:S01]  /*18740*/  IADD3 R146, P5, R2.reuse, R190, RZ ;  /* 0x000000be02927210 */ /* 0x040fe20007fbe0ff */
[----:B------:R1:W-:Y:S04]  /*18750*/  LDGSTS.E [R4+0xda00], [R152.64], P0 ;  /* 0x0da0000098047fae */ /* 0x0003e80008121844 */
[----:B------:R1:W-:Y:S02]  /*18760*/  LDGSTS.E [R4+0xdc00], [R144.64], P0 ;  /* 0x0dc0000090047fae */ /* 0x0003e40008121844 */
[----:B-1----:R-:W-:Y:S01]  /*18770*/  IADD3 R6, P3, R2, R192, RZ ;  /* 0x000000c002067210 */ /* 0x002fe20007f7e0ff */
[C---:B------:R-:W-:Y:S01]  /*18780*/  IMAD.X R147, R0.reuse, 0x1, R185, P5 ;  /* 0x0000000100937824 */ /* 0x040fe200028e06b9 */
[----:B------:R-:W5:Y:S03]  /*18790*/  LDL R154, [R1+0x6a8] ;  /* 0x0006a800019a7983 */ /* 0x000f660000100800 */
[----:B------:R-:W-:Y:S01]  /*187a0*/  IMAD.X R7, R0, 0x1, R187, P3 ;  /* 0x0000000100077824 */ /* 0x000fe200018e06bb */
[----:B------:R-:W5:Y:S01]  /*187b0*/  LDL R152, [R1+0x6b8] ;  /* 0x0006b80001987983 */ /* 0x000f620000100800 */
[----:B------:R-:W-:-:S03]  /*187c0*/  IADD3 R144, P3, R2, R186, RZ ;  /* 0x000000ba02907210 */ /* 0x000fc60007f7e0ff */
[----:B------:R1:W-:Y:S01]  /*187d0*/  LDGSTS.E [R4+0xde00], [R6.64], P0 ;  /* 0x0de0000006047fae */ /* 0x0003e20008121844 */
[----:B--2---:R-:W-:-:S03]  /*187e0*/  IADD3.X R145, R0, R183, RZ, P3, !PT ;  /* 0x000000b700917210 */ /* 0x004fc60001ffe4ff */
[----:B------:R2:W-:Y:S04]  /*187f0*/  LDGSTS.E [R4+0xf800], [R146.64], P6 ;  /* 0x0f80000092047fae */ /* 0x0005e8000b121844 */
[----:B------:R3:W-:Y:S01]  /*18800*/  LDGSTS.E [R4+0xfa00], [R144.64], P6 ;  /* 0x0fa0000090047fae */ /* 0x0007e2000b121844 */
[----:B-1----:R-:W-:-:S03]  /*18810*/  IADD3 R6, P0, R2, R184, RZ ;  /* 0x000000b802067210 */ /* 0x002fc60007f1e0ff */
[----:B------:R-:W5:Y:S02]  /*18820*/  LDL R149, [R1+0x6ac] ;  /* 0x0006ac0001957983 */ /* 0x000f640000100800 */
[----:B------:R-:W-:Y:S02]  /*18830*/  IMAD.X R7, R0, 0x1, R180, P0 ;  /* 0x0000000100077824 */ /* 0x000fe400000e06b4 */
[----:B------:R-:W5:Y:S01]  /*18840*/  LDL R148, [R1+0x6c8] ;  /* 0x0006c80001947983 */ /* 0x000f620000100800 */
[----:B--2---:R-:W-:-:S03]  /*18850*/  IADD3 R146, P3, R2, R181, RZ ;  /* 0x000000b502927210 */ /* 0x004fc60007f7e0ff */
[----:B------:R1:W-:Y:S04]  /*18860*/  LDGSTS.E [R4+0xfc00], [R6.64], P6 ;  /* 0x0fc0000006047fae */ /* 0x0003e8000b121844 */
[----:B------:R-:W2:Y:S04]  /*18870*/  LDL R190, [R1+0x6cc] ;  /* 0x0006cc0001be7983 */ /* 0x000ea80000100800 */
[----:B------:R-:W2:Y:S04]  /*18880*/  LDL R187, [R1+0x6e8] ;  /* 0x0006e80001bb7983 */ /* 0x000ea80000100800 */
[----:B------:R-:W2:Y:S01]  /*18890*/  LDL R191, [R1+0x6d8] ;  /* 0x0006d80001bf7983 */ /* 0x000ea20000100800 */
[----:B------:R-:W-:-:S03]  /*188a0*/  LOP3.LUT R198, R198, 0x60, RZ, 0xc0, !PT ;  /* 0x00000060c6c67812 */ /* 0x000fc600078ec0ff */
[----:B------:R-:W2:Y:S04]  /*188b0*/  LDL R186, [R1+0x6dc] ;  /* 0x0006dc0001ba7983 */ /* 0x000ea80000100800 */
[----:B------:R-:W2:Y:S01]  /*188c0*/  LDL R185, [R1+0x680] ;  /* 0x0006800001b97983 */ /* 0x000ea20000100800 */
[----:B------:R-:W-:-:S03]  /*188d0*/  IMAD.SHL.U32 R199, R199, 0x4, RZ ;  /* 0x00000004c7c77824 */ /* 0x000fc600078e00ff */
[----:B------:R-:W2:Y:S04]  /*188e0*/  LDL R184, [R1+0x690] ;  /* 0x0006900001b87983 */ /* 0x000ea80000100800 */
[----:B------:R-:W2:Y:S04]  /*188f0*/  LDL R183, [R1+0x684] ;  /* 0x0006840001b77983 */ /* 0x000ea80000100800 */
[----:B------:R-:W2:Y:S04]  /*18900*/  LDL R181, [R1+0x6a0] ;  /* 0x0006a00001b57983 */ /* 0x000ea80000100800 */
[----:B------:R-:W2:Y:S04]  /*18910*/  LDL R180, [R1+0x694] ;  /* 0x0006940001b47983 */ /* 0x000ea80000100800 */
[----:B------:R-:W2:Y:S01]  /*18920*/  LDL R153, [R1+0x6d4] ;  /* 0x0006d40001997983 */ /* 0x000ea20000100800 */
[----:B---3--:R-:W-:Y:S01]  /*18930*/  IADD3 R144, P0, R150, R175, RZ ;  /* 0x000000af96907210 */ /* 0x008fe20007f1e0ff */
[----:B----4-:R-:W-:-:S02]  /*18940*/  IMAD.X R147, R0, 0x1, R174, P3 ;  /* 0x0000000100937824 */ /* 0x010fc400018e06ae */
[----:B------:R-:W4:Y:S02]  /*18950*/  LDL R175, [R1+0x6b0] ;  /* 0x0006b00001af7983 */ /* 0x000f240000100800 */
[----:B-----5:R-:W-:Y:S02]  /*18960*/  IMAD.X R145, R252, 0x1, R151, P0 ;  /* 0x00000001fc917824 */ /* 0x020fe400000e0697 */
[----:B------:R4:W-:Y:S04]  /*18970*/  LDGSTS.E [R4+0xfe00], [R146.64], P6 ;  /* 0x0fe0000092047fae */ /* 0x0009e8000b121844 */
[----:B------:R-:W5:Y:S01]  /*18980*/  LDL R151, [R1+0x6bc] ;  /* 0x0006bc0001977983 */ /* 0x000f620000100800 */
[----:B-1----:R-:W-:-:S03]  /*18990*/  IADD3 R6, P3, R150, R173, RZ ;  /* 0x000000ad96067210 */ /* 0x002fc60007f7e0ff */
[----:B------:R-:W2:Y:S01]  /*189a0*/  LDL R174, [R1+0x6a4] ;  /* 0x0006a40001ae7983 */ /* 0x000ea20000100800 */
[----:B----4-:R-:W-:-:S03]  /*189b0*/  IADD3 R146, P0, R150, R172, RZ ;  /* 0x000000ac96927210 */ /* 0x010fc60007f1e0ff */
[----:B------:R-:W0:Y:S02]  /*189c0*/  LDGDEPBAR ;  /* 0x00000000000079af */ /* 0x000e240000000000 */
[C---:B------:R-:W-:Y:S01]  /*189d0*/  IMAD.X R147, R252.reuse, 0x1, R5, P0 ;  /* 0x00000001fc937824 */ /* 0x040fe200000e0605 */
[----:B------:R-:W-:Y:S01]  /*189e0*/  SHF.R.U32.HI R173, RZ, 0x1, R198 ;  /* 0x00000001ffad7819 */ /* 0x000fe200000116c6 */
[----:B------:R-:W4:Y:S03]  /*189f0*/  LDL R5, [R1+0x6ec] ;  /* 0x0006ec0001057983 */ /* 0x000f260000100800 */
[----:B------:R-:W-:Y:S01]  /*18a00*/  LOP3.LUT R173, R199, R173, RZ, 0x3c, !PT ;  /* 0x000000adc7ad7212 */ /* 0x000fe200078e3cff */
[----:B------:R-:W4:Y:S01]  /*18a10*/  LDL R172, [R1+0x6b4] ;  /* 0x0006b40001ac7983 */ /* 0x000f220000100800 */
[----:B------:R-:W-:-:S03]  /*18a20*/  IADD3.X R7, R252, R155, RZ, P3, !PT ;  /* 0x0000009bfc077210 */ /* 0x000fc60001ffe4ff */
[----:B------:R-:W-:Y:S01]  /*18a30*/  IMAD R4, R182, 0x2000, R173 ;  /* 0x00002000b6047824 */ /* 0x000fe200078e02ad */
[----:B------:R-:W4:Y:S04]  /*18a40*/  LDL R155, [R1+0x6c4] ;  /* 0x0006c400019b7983 */ /* 0x000f280000100800 */
[----:B------:R-:W4:Y:S04]  /*18a50*/  LDL R173, [R1+0x6c0] ;  /* 0x0006c00001ad7983 */ /* 0x000f280000100800 */
[----:B------:R1:W-:Y:S04]  /*18a60*/  LDGSTS.E [R4+0x50000], [R144.64], P4 ;  /* 0x5000000090047fae */ /* 0x0003e8000a121844 */
[----:B------:R1:W-:Y:S04]  /*18a70*/  LDGSTS.E [R4+0x50400], [R6.64], P4 ;  /* 0x5040000006047fae */ /* 0x0003e8000a121844 */
[----:B------:R1:W-:Y:S02]  /*18a80*/  LDGSTS.E [R4+0x50800], [R146.64], P4 ;  /* 0x5080000092047fae */ /* 0x0003e4000a121844 */
[----:B-1----:R-:W-:-:S02]  /*18a90*/  IADD3 R144, P3, R150, R154, RZ ;  /* 0x0000009a96907210 */ /* 0x002fc40007f7e0ff */
[----:B------:R-:W4:Y:S01]  /*18aa0*/  LDL R154, [R1+0x6f0] ;  /* 0x0006f000019a7983 */ /* 0x000f220000100800 */
[----:B------:R-:W-:Y:S02]  /*18ab0*/  IADD3 R6, P0, R150, R152, RZ ;  /* 0x0000009896067210 */ /* 0x000fe40007f1e0ff */
[----:B------:R-:W-:Y:S01]  /*18ac0*/  IMAD.X R145, R252, 0x1, R149, P3 ;  /* 0x00000001fc917824 */ /* 0x000fe200018e0695 */
[----:B------:R-:W4:Y:S01]  /*18ad0*/  LDL R152, [R1+0x6e4] ;  /* 0x0006e40001987983 */ /* 0x000f220000100800 */
[----:B------:R-:W-:-:S03]  /*18ae0*/  IADD3 R146, P3, R150, R148, RZ ;  /* 0x0000009496927210 */ /* 0x000fc60007f7e0ff */
[----:B------:R-:W4:Y:S04]  /*18af0*/  LDL R148, [R1+0x6e0] ;  /* 0x0006e00001947983 */ /* 0x000f280000100800 */
[----:B------:R-:W4:Y:S04]  /*18b00*/  LDL R149, [R1+0x6d0] ;  /* 0x0006d00001957983 */ /* 0x000f280000100800 */
[----:B------:R-:W1:Y:S01]  /*18b10*/  S2R R199, SR_TID.X ;  /* 0x0000000000c77919 */ /* 0x000e620000002100 */
[----:B-----5:R-:W-:-:S03]  /*18b20*/  IMAD.X R7, R252, 0x1, R151, P0 ;  /* 0x00000001fc077824 */ /* 0x020fc600000e0697 */
[----:B------:R5:W-:Y:S04]  /*18b30*/  LDGSTS.E [R4+0x50c00], [R144.64], P4 ;  /* 0x50c0000090047fae */ /* 0x000be8000a121844 */
[----:B------:R-:W3:Y:S01]  /*18b40*/  LDL R151, [R1+0x704] ;  /* 0x0007040001977983 */ /* 0x000ee20000100800 */
[----:B--2---:R-:W-:Y:S01]  /*18b50*/  IMAD.X R147, R252, 0x1, R190, P3 ;  /* 0x00000001fc937824 */ /* 0x004fe200018e06be */
[----:B-1----:R-:W-:Y:S02]  /*18b60*/  LOP3.LUT R199, R199, 0x60, RZ, 0xc0, !PT ;  /* 0x00000060c7c77812 */ /* 0x002fe400078ec0ff */
[----:B------:R1:W-:Y:S01]  /*18b70*/  LDGSTS.E [R4+0x51000], [R6.64], P4 ;  /* 0x5100000006047fae */ /* 0x0003e2000a121844 */
[----:B-----5:R-:W-:-:S03]  /*18b80*/  IADD3 R144, P0, R150, R191, RZ ;  /* 0x000000bf96907210 */ /* 0x020fc60007f1e0ff */
[----:B------:R2:W-:Y:S01]  /*18b90*/  LDGSTS.E [R4+0x51400], [R146.64], P4 ;  /* 0x5140000092047fae */ /* 0x0005e2000a121844 */
[----:B-1----:R-:W-:-:S04]  /*18ba0*/  IADD3 R6, P3, R150, R187, RZ ;  /* 0x000000bb96067210 */ /* 0x002fc80007f7e0ff */
[C---:B----4-:R-:W-:Y:S02]  /*18bb0*/  IADD3.X R7, R252.reuse, R5, RZ, P3, !PT ;  /* 0x00000005fc077210 */ /* 0x050fe40001ffe4ff */
[----:B------:R-:W-:Y:S01]  /*18bc0*/  SHF.R.U32.HI R5, RZ, 0x1, R199 ;  /* 0x00000001ff057819 */ /* 0x000fe200000116c7 */
[----:B------:R-:W-:-:S03]  /*18bd0*/  IMAD.X R145, R252, 0x1, R186, P0 ;  /* 0x00000001fc917824 */ /* 0x000fc600000e06ba */
[----:B------:R-:W-:Y:S02]  /*18be0*/  LOP3.LUT R5, R189, R5, RZ, 0x3c, !PT ;  /* 0x00000005bd057212 */ /* 0x000fe400078e3cff */
[----:B--2---:R-:W-:Y:S01]  /*18bf0*/  IADD3 R146, P0, R150, R185, RZ ;  /* 0x000000b996927210 */ /* 0x004fe20007f1e0ff */
[----:B------:R1:W-:Y:S01]  /*18c00*/  LDGSTS.E [R4+0x51800], [R144.64], P4 ;  /* 0x5180000090047fae */ /* 0x0003e2000a121844 */
[----:B------:R-:W-:-:S03]  /*18c10*/  LOP3.LUT R5, R5, 0x40, RZ, 0x3c, !PT ;  /* 0x0000004005057812 */ /* 0x000fc600078e3cff */
[----:B------:R-:W-:Y:S01]  /*18c20*/  IMAD.X R147, R252, 0x1, R183, P0 ;  /* 0x00000001fc937824 */ /* 0x000fe200000e06b7 */
[----:B------:R2:W-:Y:S01]  /*18c30*/  LDGSTS.E [R4+0x51c00], [R6.64], P4 ;  /* 0x51c0000006047fae */ /* 0x0005e2000a121844 */
[----:B------:R-:W-:-:S05]  /*18c40*/  IMAD R5, R182, 0x2000, R5 ;  /* 0x00002000b6057824 */ /* 0x000fca00078e0205 */
[----:B------:R4:W-:Y:S01]  /*18c50*/  LDGSTS.E [R5+0x50200], [R146.64], P4 ;  /* 0x5020000092057fae */ /* 0x0009e2000a121844 */
[C---:B-1----:R-:W-:Y:S02]  /*18c60*/  IADD3 R144, P3, R150.reuse, R184, RZ ;  /* 0x000000b896907210 */ /* 0x042fe40007f7e0ff */
[----:B--2---:R-:W-:-:S03]  /*18c70*/  IADD3 R6, P0, R150, R181, RZ ;  /* 0x000000b596067210 */ /* 0x004fc60007f1e0ff */
[----:B------:R-:W-:Y:S01]  /*18c80*/  IMAD.X R145, R252, 0x1, R180, P3 ;  /* 0x00000001fc917824 */ /* 0x000fe200018e06b4 */
[----:B----4-:R-:W-:Y:S01]  /*18c90*/  IADD3 R146, P3, R150, R175, RZ ;  /* 0x000000af96927210 */ /* 0x010fe20007f7e0ff */
[----:B------:R-:W-:-:S03]  /*18ca0*/  IMAD.X R7, R252, 0x1, R174, P0 ;  /* 0x00000001fc077824 */ /* 0x000fc600000e06ae */
[----:B------:R1:W-:Y:S01]  /*18cb0*/  LDGSTS.E [R5+0x50600], [R144.64], P4 ;  /* 0x5060000090057fae */ /* 0x0003e2000a121844 */
[----:B------:R-:W-:-:S03]  /*18cc0*/  IMAD.X R147, R252, 0x1, R172, P3 ;  /* 0x00000001fc937824 */ /* 0x000fc600018e06ac */
[----:B------:R2:W-:Y:S04]  /*18cd0*/  LDGSTS.E [R5+0x50a00], [R6.64], P4 ;  /* 0x50a0000006057fae */ /* 0x0005e8000a121844 */
[----:B------:R4:W-:Y:S01]  /*18ce0*/  LDGSTS.E [R5+0x50e00], [R146.64], P4 ;  /* 0x50e0000092057fae */ /* 0x0009e2000a121844 */
[----:B-1----:R-:W-:-:S04]  /*18cf0*/  IADD3 R144, P0, R150, R173, RZ ;  /* 0x000000ad96907210 */ /* 0x002fc80007f1e0ff */
[----:B------:R-:W-:Y:S02]  /*18d00*/  IADD3.X R145, R252, R155, RZ, P0, !PT ;  /* 0x0000009bfc917210 */ /* 0x000fe400007fe4ff */
[C---:B----4-:R-:W-:Y:S02]  /*18d10*/  IADD3 R146, P0, R150.reuse, R154, RZ ;  /* 0x0000009a96927210 */ /* 0x050fe40007f1e0ff */
[----:B------:R-:W-:Y:S02]  /*18d20*/  MOV R197, 0x1f ;  /* 0x0000001f00c57802 */ /* 0x000fe40000000f00 */
[----:B------:R-:W-:Y:S02]  /*18d30*/  IADD3 R148, P5, R150, R148, RZ ;  /* 0x0000009496947210 */ /* 0x000fe40007fbe0ff */
[----:B------:R-:W-:Y:S01]  /*18d40*/  IADD3 R188, R188, 0x1, RZ ;  /* 0x00000001bcbc7810 */ /* 0x000fe20007ffe0ff */
[----:B------:R-:W-:Y:S01]  /*18d50*/  IMAD.MOV.U32 R199, RZ, RZ, c[0x0][0x188] ;  /* 0x00006200ffc77624 */ /* 0x000fe200078e00ff */
[----:B--2---:R-:W-:Y:S01]  /*18d60*/  IADD3 R6, P3, R150, R149, RZ ;  /* 0x0000009596067210 */ /* 0x004fe20007f7e0ff */
[----:B------:R-:W-:Y:S01]  /*18d70*/  IMAD.MOV.U32 R198, RZ, RZ, c[0x0][0x18c] ;  /* 0x00006300ffc67624 */ /* 0x000fe200078e00ff */
[----:B------:R-:W-:Y:S01]  /*18d80*/  IADD3 R197, R197, c[0x0][0x180], RZ ;  /* 0x00006000c5c57a10 */ /* 0x000fe20007ffe0ff */
[C---:B------:R-:W-:Y:S01]  /*18d90*/  IMAD.X R149, R252.reuse, 0x1, R152, P5 ;  /* 0x00000001fc957824 */ /* 0x040fe200028e0698 */
[----:B------:R1:W-:Y:S01]  /*18da0*/  LDGSTS.E [R5+0x51200], [R144.64], P4 ;  /* 0x5120000090057fae */ /* 0x0003e2000a121844 */
[----:B------:R-:W-:Y:S01]  /*18db0*/  IMAD.X R7, R252, 0x1, R153, P3 ;  /* 0x00000001fc077824 */ /* 0x000fe200018e0699 */
[----:B------:R-:W-:-:S04]  /*18dc0*/  SHF.R.S32.HI R152, RZ, 0x1f, R197 ;  /* 0x0000001fff987819 */ /* 0x000fc800000114c5 */
[----:B------:R-:W-:Y:S01]  /*18dd0*/  LEA.HI R152, R152, R197, RZ, 0x5 ;  /* 0x000000c598987211 */ /* 0x000fe200078f28ff */
[----:B------:R-:W-:Y:S01]  /*18de0*/  IMAD.SHL.U32 R198, R198, 0x20, RZ ;  /* 0x00000020c6c67824 */ /* 0x000fe200078e00ff */
[----:B------:R1:W-:Y:S02]  /*18df0*/  LDGSTS.E [R5+0x51600], [R6.64], P4 ;  /* 0x5160000006057fae */ /* 0x0003e4000a121844 */
[----:B------:R-:W-:Y:S02]  /*18e00*/  SHF.R.S32.HI R152, RZ, 0x5, R152 ;  /* 0x00000005ff987819 */ /* 0x000fe40000011498 */
[----:B------:R1:W-:Y:S01]  /*18e10*/  LDGSTS.E [R5+0x51a00], [R148.64], P4 ;  /* 0x51a0000094057fae */ /* 0x0003e2000a121844 */
[----:B------:R-:W-:Y:S02]  /*18e20*/  SHF.R.S32.HI R198, RZ, 0x1f, R198 ;  /* 0x0000001fffc67819 */ /* 0x000fe400000114c6 */
[----:B------:R-:W-:Y:S01]  /*18e30*/  IADD3 R3, R3, -0x20, RZ ;  /* 0xffffffe003037810 */ /* 0x000fe20007ffe0ff */
[----:B---3--:R-:W-:-:S02]  /*18e40*/  IMAD.X R147, R252, 0x1, R151, P0 ;  /* 0x00000001fc937824 */ /* 0x008fc400000e0697 */
[----:B------:R-:W-:Y:S01]  /*18e50*/  IMAD.MOV.U32 R151, RZ, RZ, c[0x0][0x18c] ;  /* 0x00006300ff977624 */ /* 0x000fe200078e00ff */
[----:B------:R-:W-:Y:S02]  /*18e60*/  ISETP.NE.U32.AND P0, PT, R152, R188, PT ;  /* 0x000000bc9800720c */ /* 0x000fe40003f05070 */
[----:B------:R1:W-:Y:S01]  /*18e70*/  LDGSTS.E [R5+0x51e00], [R146.64], P4 ;  /* 0x51e0000092057fae */ /* 0x0003e2000a121844 */
[----:B------:R-:W-:-:S03]  /*18e80*/  IMAD.SHL.U32 R151, R151, 0x20, RZ ;  /* 0x0000002097977824 */ /* 0x000fc600078e00ff */
[----:B------:R-:W0:Y:S02]  /*18e90*/  LDGDEPBAR ;  /* 0x00000000000079af */ /* 0x000e240000000000 */
[----:B------:R-:W-:-:S05]  /*18ea0*/  LEA R150, P3, R151, R150, 0x2 ;  /* 0x0000009697967211 */ /* 0x000fca00078610ff */
[----:B------:R2:W-:Y:S04]  /*18eb0*/  STL [R1+0x250], R150 ;  /* 0x0002509601007387 */ /* 0x0005e80000100800 */
[----:B------:R1:W-:Y:S01]  /*18ec0*/  STL [R1+0x268], R188 ;  /* 0x000268bc01007387 */ /* 0x0003e20000100800 */
[C---:B--2---:R-:W-:Y:S02]  /*18ed0*/  IMAD.SHL.U32 R150, R199.reuse, 0x20, RZ ;  /* 0x00000020c7967824 */ /* 0x044fe400078e00ff */
[----:B------:R-:W-:-:S05]  /*18ee0*/  IMAD.SHL.U32 R199, R199, 0x20, RZ ;  /* 0x00000020c7c77824 */ /* 0x000fca00078e00ff */
[----:B------:R-:W-:Y:S02]  /*18ef0*/  SHF.R.S32.HI R199, RZ, 0x1f, R199 ;  /* 0x0000001fffc77819 */ /* 0x000fe400000114c7 */
[C---:B------:R-:W-:Y:S02]  /*18f00*/  LEA R2, P4, R150.reuse, R2, 0x2 ;  /* 0x0000000296027211 */ /* 0x040fe400078810ff */
[----:B------:R-:W-:Y:S02]  /*18f10*/  SHF.L.U64.HI R150, R150, 0x2, R199 ;  /* 0x0000000296967819 */ /* 0x000fe400000102c7 */
[----:B------:R-:W-:-:S03]  /*18f20*/  SHF.L.U64.HI R151, R151, 0x2, R198 ;  /* 0x0000000297977819 */ /* 0x000fc600000102c6 */
[----:B------:R-:W-:Y:S01]  /*18f30*/  IMAD.X R0, R0, 0x1, R150, P4 ;  /* 0x0000000100007824 */ /* 0x000fe200020e0696 */
[----:B------:R-:W-:Y:S01]  /*18f40*/  IADD3.X R252, R252, R151, RZ, P3, !PT ;  /* 0x00000097fcfc7210 */ /* 0x000fe20001ffe4ff */
[----:B-1----:R-:W-:Y:S01]  /*18f50*/  @!P0 CALL.REL.NOINC `(.L_x_0) ;  /* 0x0000001000008944 */ /* 0x002fe20003c00000 */
[----:B------:R-:W-:Y:S05]  /*18f60*/  BRA `(.L_x_1) ;  /* 0xffff87d000007947 */ /* 0x000fea000383ffff */
.L_x_0:
[----:B---3--:R-:W2:Y:S01]  /*18f70*/  LDL.LU R3, [R1+0x274] ;  /* 0x0002740001037983 */ /* 0x008ea20000300800 */
[----:B------:R-:W-:-:S04]  /*18f80*/  DEPBAR.LE SB0, 0x0 ;  /* 0x000080000000791a */ /* 0x000fc80000000000 */
[----:B------:R-:W1:Y:S01]  /*18f90*/  S2R R149, SR_TID.X ;  /* 0x0000000000957919 */ /* 0x000e620000002100 */
[----:B------:R-:W-:Y:S02]  /*18fa0*/  IMAD.MOV.U32 R144, RZ, RZ, R212 ;  /* 0x000000ffff907224 */ /* 0x000fe400078e00d4 */
[----:B------:R-:W-:Y:S02]  /*18fb0*/  IMAD.MOV.U32 R145, RZ, RZ, R213 ;  /* 0x000000ffff917224 */ /* 0x000fe400078e00d5 */
[----:B------:R-:W-:Y:S01]  /*18fc0*/  IMAD.MOV.U32 R146, RZ, RZ, R208 ;  /* 0x000000ffff927224 */ /* 0x000fe200078e00d0 */
[----:B------:R-:W-:Y:S01]  /*18fd0*/  MOV R208, R214 ;  /* 0x000000d600d07202 */ /* 0x000fe20000000f00 */
[----:B------:R-:W-:Y:S01]  /*18fe0*/  IMAD.MOV.U32 R147, RZ, RZ, R209 ;  /* 0x000000ffff937224 */ /* 0x000fe200078e00d1 */
[----:B------:R-:W-:Y:S01]  /*18ff0*/  BAR.SYNC.DEFER_BLOCKING 0x0 ;  /* 0x0000000000007b1d */ /* 0x000fe20000010000 */
[----:B------:R-:W-:Y:S02]  /*19000*/  IMAD.MOV.U32 R209, RZ, RZ, R215 ;  /* 0x000000ffffd17224 */ /* 0x000fe400078e00d7 */
[----:B------:R-:W-:-:S02]  /*19010*/  IMAD.MOV.U32 R4, RZ, RZ, R140 ;  /* 0x000000ffff047224 */ /* 0x000fc400078e008c */
[----:B------:R-:W-:Y:S02]  /*19020*/  IMAD.MOV.U32 R5, RZ, RZ, R141 ;  /* 0x000000ffff057224 */ /* 0x000fe400078e008d */
[----:B------:R-:W-:Y:S01]  /*19030*/  IMAD.MOV.U32 R6, RZ, RZ, R136 ;  /* 0x000000ffff067224 */ /* 0x000fe200078e0088 */
[----:B------:R-:W-:Y:S01]  /*19040*/  MOV R136, R142 ;  /* 0x0000008e00887202 */ /* 0x000fe20000000f00 */
[----:B------:R-:W-:Y:S02]  /*19050*/  IMAD.MOV.U32 R7, RZ, RZ, R137 ;  /* 0x000000ffff077224 */ /* 0x000fe400078e0089 */
[----:B------:R-:W-:Y:S02]  /*19060*/  IMAD.MOV.U32 R137, RZ, RZ, R143 ;  /* 0x000000ffff897224 */ /* 0x000fe400078e008f */
[C---:B-1----:R-:W-:Y:S01]  /*19070*/  IMAD.SHL.U32 R189, R149.reuse, 0x400, RZ ;  /* 0x0000040095bd7824 */ /* 0x042fe200078e00ff */
[----:B------:R-:W-:-:S04]  /*19080*/  LOP3.LUT R148, R149, 0x7f, RZ, 0xc0, !PT ;  /* 0x0000007f95947812 */ /* 0x000fc800078ec0ff */
[----:B------:R-:W-:-:S05]  /*19090*/  LOP3.LUT R189, R189, 0x1800, RZ, 0xc0, !PT ;  /* 0x00001800bdbd7812 */ /* 0x000fca00078ec0ff */
[----:B------:R-:W-:-:S05]  /*190a0*/  IMAD R189, R148, 0x10, R189 ;  /* 0x0000001094bd7824 */ /* 0x000fca00078e02bd */
[C---:B------:R-:W-:Y:S02]  /*190b0*/  LOP3.LUT R188, R189.reuse, 0x20, RZ, 0x3c, !PT ;  /* 0x00000020bdbc7812 */ /* 0x040fe400078e3cff */
[C---:B------:R-:W-:Y:S02]  /*190c0*/  LOP3.LUT R2, R189.reuse, 0x40, RZ, 0x3c, !PT ;  /* 0x00000040bd027812 */ /* 0x040fe400078e3cff */
[----:B-----5:R-:W-:Y:S01]  /*190d0*/  LOP3.LUT R252, R189, 0x60, RZ, 0x3c, !PT ;  /* 0x00000060bdfc7812 */ /* 0x020fe200078e3cff */
[----:B--2---:R-:W-:Y:S04]  /*190e0*/  STS.128 [R3], R144 ;  /* 0x0000009003007388 */ /* 0x004fe80000000c00 */
[----:B------:R-:W-:Y:S04]  /*190f0*/  STS.128 [R3+0x80], R208 ;  /* 0x000080d003007388 */ /* 0x000fe80000000c00 */
[----:B------:R1:W-:Y:S04]  /*19100*/  STS.128 [R3+0x400], R4 ;  /* 0x0004000403007388 */ /* 0x0003e80000000c00 */
[----:B------:R-:W-:Y:S04]  /*19110*/  STS.128 [R3+0x480], R136 ;  /* 0x0004808803007388 */ /* 0x000fe80000000c00 */
[----:B------:R-:W-:Y:S01]  /*19120*/  BAR.SYNC.DEFER_BLOCKING 0x0 ;  /* 0x0000000000007b1d */ /* 0x000fe20000010000 */
[----:B-1----:R-:W-:Y:S01]  /*19130*/  MOV R6, R124 ;  /* 0x0000007c00067202 */ /* 0x002fe20000000f00 */
[----:B------:R-:W-:-:S02]  /*19140*/  IMAD.MOV.U32 R7, RZ, RZ, R125 ;  /* 0x000000ffff077224 */ /* 0x000fc400078e007d */
[----:B------:R-:W-:Y:S01]  /*19150*/  IMAD.MOV.U32 R124, RZ, RZ, R130 ;  /* 0x000000ffff7c7224 */ /* 0x000fe200078e0082 */
[----:B------:R-:W-:Y:S01]  /*19160*/  MOV R130, R108 ;  /* 0x0000006c00827202 */ /* 0x000fe20000000f00 */
[----:B------:R-:W-:Y:S02]  /*19170*/  IMAD.MOV.U32 R125, RZ, RZ, R131 ;  /* 0x000000ffff7d7224 */ /* 0x000fe400078e0083 */
[----:B------:R-:W-:Y:S02]  /*19180*/  IMAD.MOV.U32 R4, RZ, RZ, R128 ;  /* 0x000000ffff047224 */ /* 0x000fe400078e0080 */
[----:B------:R-:W-:Y:S02]  /*19190*/  IMAD.MOV.U32 R5, RZ, RZ, R129 ;  /* 0x000000ffff057224 */ /* 0x000fe400078e0081 */
[----:B------:R-:W-:Y:S02]  /*191a0*/  IMAD.MOV.U32 R131, RZ, RZ, R109 ;  /* 0x000000ffff837224 */ /* 0x000fe400078e006d */
[----:B------:R-:W-:-:S02]  /*191b0*/  IMAD.MOV.U32 R128, RZ, RZ, R112 ;  /* 0x000000ffff807224 */ /* 0x000fc400078e0070 */
[----:B------:R-:W-:Y:S01]  /*191c0*/  IMAD.MOV.U32 R129, RZ, RZ, R113 ;  /* 0x000000ffff817224 */ /* 0x000fe200078e0071 */
[----:B------:R-:W1:Y:S01]  /*191d0*/  LDS.128 R140, [R189] ;  /* 0x00000000bd8c7984 */ /* 0x000e620000000c00 */
[----:B------:R-:W-:Y:S02]  /*191e0*/  IMAD.MOV.U32 R108, RZ, RZ, R114 ;  /* 0x000000ffff6c7224 */ /* 0x000fe400078e0072 */
[----:B------:R-:W-:Y:S01]  /*191f0*/  IMAD.MOV.U32 R109, RZ, RZ, R115 ;  /* 0x000000ffff6d7224 */ /* 0x000fe200078e0073 */
[----:B------:R-:W-:Y:S04]  /*19200*/  LDS.128 R136, [R2] ;  /* 0x0000000002887984 */ /* 0x000fe80000000c00 */
[----:B------:R-:W-:Y:S04]  /*19210*/  LDS.128 R112, [R252] ;  /* 0x00000000fc707984 */ /* 0x000fe80000000c00 */
[----:B-1----:R-:W-:Y:S01]  /*19220*/  STL [R1+0xc4], R141 ;  /* 0x0000c48d01007387 */ /* 0x002fe20000100800 */
[----:B------:R-:W-:-:S03]  /*19230*/  IMAD.MOV.U32 R0, RZ, RZ, R140 ;  /* 0x000000ffff007224 */ /* 0x000fc600078e008c */
[----:B------:R-:W-:Y:S04]  /*19240*/  STL.64 [R1+0xc8], R142 ;  /* 0x0000c88e01007387 */ /* 0x000fe80000100a00 */
[----:B------:R-:W1:Y:S04]  /*19250*/  LDS.128 R140, [R188] ;  /* 0x00000000bc8c7984 */ /* 0x000e680000000c00 */
[----:B------:R-:W-:Y:S06]  /*19260*/  BAR.SYNC.DEFER_BLOCKING 0x0 ;  /* 0x0000000000007b1d */ /* 0x000fec0000010000 */
[----:B------:R2:W-:Y:S04]  /*19270*/  STS.128 [R3], R4 ;  /* 0x0000000403007388 */ /* 0x0005e80000000c00 */
[----:B------:R-:W-:Y:S04]  /*19280*/  STS.128 [R3+0x80], R124 ;  /* 0x0000807c03007388 */ /* 0x000fe80000000c00 */
[----:B------:R-:W-:Y:S04]  /*19290*/  STS.128 [R3+0x400], R128 ;  /* 0x0004008003007388 */ /* 0x000fe80000000c00 */
[----:B------:R-:W-:Y:S04]  /*192a0*/  STS.128 [R3+0x480], R108 ;  /* 0x0004806c03007388 */ /* 0x000fe80000000c00 */
[----:B------:R-:W-:Y:S01]  /*192b0*/  BAR.SYNC.DEFER_BLOCKING 0x0 ;  /* 0x0000000000007b1d */ /* 0x000fe20000010000 */
[----:B--2---:R-:W-:Y:S01]  /*192c0*/  IMAD.MOV.U32 R6, RZ, RZ, R84 ;  /* 0x000000ffff067224 */ /* 0x004fe200078e0054 */
[----:B------:R-:W-:Y:S01]  /*192d0*/  MOV R5, R89 ;  /* 0x0000005900057202 */ /* 0x000fe20000000f00 */
[----:B------:R-:W-:Y:S01]  /*192e0*/  IMAD.MOV.U32 R7, RZ, RZ, R85 ;  /* 0x000000ffff077224 */ /* 0x000fe200078e0055 */
[----:B------:R-:W-:Y:S01]  /*192f0*/  MOV R89, R65 ;  /* 0x0000004100597202 */ /* 0x000fe20000000f00 */
[----:B------:R-:W-:Y:S01]  /*19300*/  IMAD.MOV.U32 R84, RZ, RZ, R90 ;  /* 0x000000ffff547224 */ /* 0x000fe200078e005a */
[----:B-1----:R-:W-:Y:S01]  /*19310*/  STL.64 [R1+0xb0], R140 ;  /* 0x0000b08c01007387 */ /* 0x002fe20000100a00 */
[----:B------:R-:W-:-:S02]  /*19320*/  IMAD.MOV.U32 R85, RZ, RZ, R91 ;  /* 0x000000ffff557224 */ /* 0x000fc400078e005b */
[----:B------:R-:W-:Y:S01]  /*19330*/  IMAD.MOV.U32 R4, RZ, RZ, R88 ;  /* 0x000000ffff047224 */ /* 0x000fe200078e0058 */
[----:B------:R-:W-:Y:S01]  /*19340*/  STL.64 [R1+0xb8], R142 ;  /* 0x0000b88e01007387 */ /* 0x000fe20000100a00 */
[----:B------:R-:W-:Y:S02]  /*19350*/  IMAD.MOV.U32 R90, RZ, RZ, R60 ;  /* 0x000000ffff5a7224 */ /* 0x000fe400078e003c */
[----:B------:R-:W-:Y:S01]  /*19360*/  IMAD.MOV.U32 R91, RZ, RZ, R61 ;  /* 0x000000ffff5b7224 */ /* 0x000fe200078e003d */
[----:B------:R-:W-:Y:S01]  /*19370*/  STL.64 [R1+0xa0], R136 ;  /* 0x0000a08801007387 */ /* 0x000fe20000100a00 */
[----:B------:R-:W-:Y:S02]  /*19380*/  IMAD.MOV.U32 R88, RZ, RZ, R64 ;  /* 0x000000ffff587224 */ /* 0x000fe400078e0040 */
[----:B------:R-:W-:Y:S01]  /*19390*/  IMAD.MOV.U32 R60, RZ, RZ, R66 ;  /* 0x000000ffff3c7224 */ /* 0x000fe200078e0042 */
[----:B------:R-:W-:Y:S01]  /*193a0*/  STL.64 [R1+0xa8], R138 ;  /* 0x0000a88a01007387 */ /* 0x000fe20000100a00 */
[----:B------:R-:W-:-:S03]  /*193b0*/  IMAD.MOV.U32 R61, RZ, RZ, R67 ;  /* 0x000000ffff3d7224 */ /* 0x000fc600078e0043 */
[----:B------:R-:W-:Y:S04]  /*193c0*/  STL.64 [R1+0x80], R112 ;  /* 0x0000807001007387 */ /* 0x000fe80000100a00 */
[----:B------:R-:W1:Y:S04]  /*193d0*/  LDS.128 R108, [R189] ;  /* 0x00000000bd6c7984 */ /* 0x000e680000000c00 */
[----:B------:R-:W2:Y:S04]  /*193e0*/  LDS.128 R64, [R188] ;  /* 0x00000000bc407984 */ /* 0x000ea80000000c00 */
[----:B------:R-:W-:Y:S04]  /*193f0*/  LDS.128 R244, [R2] ;  /* 0x0000000002f47984 */ /* 0x000fe80000000c00 */
[----:B------:R-:W-:Y:S04]  /*19400*/  LDS.128 R224, [R252] ;  /* 0x00000000fce07984 */ /* 0x000fe80000000c00 */
[----:B------:R-:W-:Y:S06]  /*19410*/  BAR.SYNC.DEFER_BLOCKING 0x0 ;  /* 0x0000000000007b1d */ /* 0x000fec0000010000 */
[----:B------:R-:W-:Y:S04]  /*19420*/  STL.64 [R1+0x88], R114 ;  /* 0x0000887201007387 */ /* 0x000fe80000100a00 */
[----:B------:R3:W-:Y:S04]  /*19430*/  STS.128 [R3], R4 ;  /* 0x0000000403007388 */ /* 0x0007e80000000c00 */
[----:B------:R4:W-:Y:S04]  /*19440*/  STS.128 [R3+0x80], R84 ;  /* 0x0000805403007388 */ /* 0x0009e80000000c00 */
[----:B------:R-:W-:Y:S04]  /*19450*/  STS.128 [R3+0x400], R88 ;  /* 0x0004005803007388 */ /* 0x000fe80000000c00 */
[----:B------:R-:W-:Y:S04]  /*19460*/  STS.128 [R3+0x480], R60 ;  /* 0x0004803c03007388 */ /* 0x000fe80000000c00 */
[----:B------:R-:W-:Y:S01]  /*19470*/  BAR.SYNC.DEFER_BLOCKING 0x0 ;  /* 0x0000000000007b1d */ /* 0x000fe20000010000 */
[----:B---3--:R-:W-:Y:S01]  /*19480*/  IMAD.MOV.U32 R6, RZ, RZ, R36 ;  /* 0x000000ffff067224 */ /* 0x008fe200078e0024 */
[----:B------:R-:W-:Y:S01]  /*19490*/  MOV R5, R41 ;  /* 0x0000002900057202 */ /* 0x000fe20000000f00 */
[----:B------:R-:W-:Y:S01]  /*194a0*/  IMAD.MOV.U32 R7, RZ, RZ, R37 ;  /* 0x000000ffff077224 */ /* 0x000fe200078e0025 */
[----:B------:R-:W-:Y:S01]  /*194b0*/  MOV R41, R17 ;  /* 0x0000001100297202 */ /* 0x000fe20000000f00 */
[----:B------:R-:W-:Y:S01]  /*194c0*/  IMAD.MOV.U32 R4, RZ, RZ, R40 ;  /* 0x000000ffff047224 */ /* 0x000fe200078e0028 */
[----:B-1----:R-:W-:Y:S01]  /*194d0*/  STL.64 [R1+0x30], R108 ;  /* 0x0000306c01007387 */ /* 0x002fe20000100a00 */
[----:B------:R-:W-:Y:S01]  /*194e0*/  IMAD.MOV.U32 R36, RZ, RZ, R42 ;  /* 0x000000ffff247224 */ /* 0x000fe200078e002a */
[----:B----4-:R-:W-:Y:S01]  /*194f0*/  MOV R87, R15 ;  /* 0x0000000f00577202 */ /* 0x010fe20000000f00 */
[----:B------:R-:W-:Y:S01]  /*19500*/  IMAD.MOV.U32 R37, RZ, RZ, R43 ;  /* 0x000000ffff257224 */ /* 0x000fe200078e002b */
[----:B------:R-:W-:Y:S01]  /*19510*/  STL.64 [R1+0x38], R110 ;  /* 0x0000386e01007387 */ /* 0x000fe20000100a00 */
[----:B------:R-:W-:-:S02]  /*19520*/  IMAD.MOV.U32 R40, RZ, RZ, R16 ;  /* 0x000000ffff287224 */ /* 0x000fc400078e0010 */
[----:B------:R-:W-:Y:S01]  /*19530*/  IMAD.MOV.U32 R42, RZ, RZ, R12 ;  /* 0x000000ffff2a7224 */ /* 0x000fe200078e000c */
[----:B--2---:R-:W-:Y:S01]  /*19540*/  STL.64 [R1+0x20], R64 ;  /* 0x0000204001007387 */ /* 0x004fe20000100a00 */
[----:B------:R-:W-:Y:S02]  /*19550*/  IMAD.MOV.U32 R43, RZ, RZ, R13 ;  /* 0x000000ffff2b7224 */ /* 0x000fe400078e000d */
[----:B------:R-:W-:Y:S01]  /*19560*/  IMAD.MOV.U32 R84, RZ, RZ, R18 ;  /* 0x000000ffff547224 */ /* 0x000fe200078e0012 */
[----:B------:R-:W-:Y:S01]  /*19570*/  STL.64 [R1+0x28], R66 ;  /* 0x0000284201007387 */ /* 0x000fe20000100a00 */
[----:B------:R-:W-:Y:S02]  /*19580*/  IMAD.MOV.U32 R85, RZ, RZ, R19 ;  /* 0x000000ffff557224 */ /* 0x000fe400078e0013 */
[----:B------:R-:W-:Y:S02]  /*19590*/  IMAD.MOV.U32 R86, RZ, RZ, R14 ;  /* 0x000000ffff567224 */ /* 0x000fe400078e000e */
[----:B------:R-:W1:Y:S04]  /*195a0*/  LDS.128 R12, [R189] ;  /* 0x00000000bd0c7984 */ /* 0x000e680000000c00 */
[----:B------:R-:W-:Y:S04]  /*195b0*/  LDS.128 R64, [R188] ;  /* 0x00000000bc407984 */ /* 0x000fe80000000c00 */
[----:B------:R-:W-:Y:S04]  /*195c0*/  LDS.128 R60, [R2] ;  /* 0x00000000023c7984 */ /* 0x000fe80000000c00 */
[----:B------:R-:W-:Y:S04]  /*195d0*/  LDS.128 R16, [R252] ;  /* 0x00000000fc107984 */ /* 0x000fe80000000c00 */
[----:B------:R-:W-:Y:S06]  /*195e0*/  BAR.SYNC.DEFER_BLOCKING 0x0 ;  /* 0x0000000000007b1d */ /* 0x000fec0000010000 */
[----:B------:R2:W-:Y:S04]  /*195f0*/  STS.128 [R3], R4 ;  /* 0x0000000403007388 */ /* 0x0005e80000000c00 */
[----:B------:R3:W-:Y:S04]  /*19600*/  STS.128 [R3+0x80], R36 ;  /* 0x0000802403007388 */ /* 0x0007e80000000c00 */
[----:B------:R4:W-:Y:S04]  /*19610*/  STS.128 [R3+0x400], R40 ;  /* 0x0004002803007388 */ /* 0x0009e80000000c00 */
[----:B------:R-:W-:Y:S04]  /*19620*/  STS.128 [R3+0x480], R84 ;  /* 0x0004805403007388 */ /* 0x000fe80000000c00 */
[----:B--2---:R-:W2:Y:S01]  /*19630*/  LDL.LU R6, [R1+0x90] ;  /* 0x0000900001067983 */ /* 0x004ea20000300800 */
[----:B------:R-:W-:-:S02]  /*19640*/  IMAD.MOV.U32 R4, RZ, RZ, R248 ;  /* 0x000000ffff047224 */ /* 0x000fc400078e00f8 */
[----:B------:R-:W-:Y:S01]  /*19650*/  IMAD.MOV.U32 R5, RZ, RZ, R249 ;  /* 0x000000ffff057224 */ /* 0x000fe200078e00f9 */
[----:B------:R-:W2:Y:S04]  /*19660*/  LDL.LU R7, [R1+0x94] ;  /* 0x0000940001077983 */ /* 0x000ea80000300800 */
[----:B---3--:R-:W3:Y:S04]  /*19670*/  LDL.LU R38, [R1+0x98] ;  /* 0x0000980001267983 */ /* 0x008ee80000300800 */
[----:B------:R-:W3:Y:S04]  /*19680*/  LDL.LU R39, [R1+0x9c] ;  /* 0x00009c0001277983 */ /* 0x000ee80000300800 */
[----:B------:R-:W-:Y:S01]  /*19690*/  BAR.SYNC.DEFER_BLOCKING 0x0 ;  /* 0x0000000000007b1d */ /* 0x000fe20000010000 */
[----:B------:R-:W-:Y:S01]  /*196a0*/  IMAD.MOV.U32 R36, RZ, RZ, R250 ;  /* 0x000000ffff247224 */ /* 0x000fe200078e00fa */
[----:B----4-:R-:W-:Y:S01]  /*196b0*/  MOV R41, R133 ;  /* 0x0000008500297202 */ /* 0x010fe20000000f00 */
[----:B------:R-:W-:-:S03]  /*196c0*/  IMAD.MOV.U32 R37, RZ, RZ, R251 ;  /* 0x000000ffff257224 */ /* 0x000fc600078e00fb */
[----:B------:R-:W4:Y:S04]  /*196d0*/  LDS.128 R84, [R189] ;  /* 0x00000000bd547984 */ /* 0x000f280000000c00 */
[----:B------:R-:W1:Y:S04]  /*196e0*/  LDS.128 R112, [R188] ;  /* 0x00000000bc707984 */ /* 0x000e680000000c00 */
[----:B------:R-:W1:Y:S04]  /*196f0*/  LDS.128 R108, [R2] ;  /* 0x00000000026c7984 */ /* 0x000e680000000c00 */
[----:B------:R-:W1:Y:S04]  /*19700*/  LDS.128 R88, [R252] ;  /* 0x00000000fc587984 */ /* 0x000e680000000c00 */
[----:B------:R-:W-:Y:S01]  /*19710*/  BAR.SYNC.DEFER_BLOCKING 0x0 ;  /* 0x0000000000007b1d */ /* 0x000fe20000010000 */
[----:B------:R-:W-:-:S02]  /*19720*/  IMAD.MOV.U32 R40, RZ, RZ, R132 ;  /* 0x000000ffff287224 */ /* 0x000fc400078e0084 */
[----:B------:R-:W-:Y:S02]  /*19730*/  IMAD.MOV.U32 R42, RZ, RZ, R220 ;  /* 0x000000ffff2a7224 */ /* 0x000fe400078e00dc */
[----:B------:R-:W-:Y:S02]  /*19740*/  IMAD.MOV.U32 R43, RZ, RZ, R221 ;  /* 0x000000ffff2b7224 */ /* 0x000fe400078e00dd */
[----:B------:R-:W-:Y:S02]  /*19750*/  IMAD.MOV.U32 R220, RZ, RZ, R134 ;  /* 0x000000ffffdc7224 */ /* 0x000fe400078e0086 */
[----:B------:R-:W-:Y:S01]  /*19760*/  IMAD.MOV.U32 R221, RZ, RZ, R135 ;  /* 0x000000ffffdd7224 */ /* 0x000fe200078e0087 */
[----:B------:R-:W-:Y:S01]  /*19770*/  MOV R127, R103 ;  /* 0x00000067007f7202 */ /* 0x000fe20000000f00 */
[----:B------:R-:W-:Y:S02]  /*19780*/  IMAD.MOV.U32 R124, RZ, RZ, R106 ;  /* 0x000000ffff7c7224 */ /* 0x000fe400078e006a */
[----:B------:R-:W-:-:S02]  /*19790*/  IMAD.MOV.U32 R125, RZ, RZ, R107 ;  /* 0x000000ffff7d7224 */ /* 0x000fc400078e006b */
[----:B------:R-:W-:Y:S01]  /*197a0*/  IMAD.MOV.U32 R126, RZ, RZ, R102 ;  /* 0x000000ffff7e7224 */ /* 0x000fe200078e0066 */
[----:B--2---:R2:W-:Y:S04]  /*197b0*/  STS.128 [R3], R4 ;  /* 0x0000000403007388 */ /* 0x0045e80000000c00 */
[----:B---3--:R3:W-:Y:S04]  /*197c0*/  STS.128 [R3+0x80], R36 ;  /* 0x0000802403007388 */ /* 0x0087e80000000c00 */
[----:B------:R-:W-:Y:S04]  /*197d0*/  STS.128 [R3+0x400], R40 ;  /* 0x0004002803007388 */ /* 0x000fe80000000c00 */
[----:B------:R-:W-:Y:S04]  /*197e0*/  STS.128 [R3+0x480], R220 ;  /* 0x000480dc03007388 */ /* 0x000fe80000000c00 */
[----:B------:R-:W-:Y:S01]  /*197f0*/  BAR.SYNC.DEFER_BLOCKING 0x0 ;  /* 0x0000000000007b1d */ /* 0x000fe20000010000 */
[----:B--2---:R-:W-:Y:S01]  /*19800*/  IMAD.MOV.U32 R6, RZ, RZ, R116 ;  /* 0x000000ffff067224 */ /* 0x004fe200078e0074 */
[----:B------:R-:W-:Y:S01]  /*19810*/  MOV R5, R121 ;  /* 0x0000007900057202 */ /* 0x000fe20000000f00 */
[----:B------:R-:W-:Y:S01]  /*19820*/  IMAD.MOV.U32 R7, RZ, RZ, R117 ;  /* 0x000000ffff077224 */ /* 0x000fe200078e0075 */
[----:B---3--:R-:W-:Y:S01]  /*19830*/  MOV R37, R105 ;  /* 0x0000006900257202 */ /* 0x008fe20000000f00 */
[----:B------:R-:W-:-:S02]  /*19840*/  IMAD.MOV.U32 R4, RZ, RZ, R120 ;  /* 0x000000ffff047224 */ /* 0x000fc400078e0078 */
[----:B------:R-:W-:Y:S02]  /*19850*/  IMAD.MOV.U32 R116, RZ, RZ, R122 ;  /* 0x000000ffff747224 */ /* 0x000fe400078e007a */
[----:B------:R-:W-:Y:S02]  /*19860*/  IMAD.MOV.U32 R117, RZ, RZ, R123 ;  /* 0x000000ffff757224 */ /* 0x000fe400078e007b */
[----:B------:R-:W-:Y:S02]  /*19870*/  IMAD.MOV.U32 R36, RZ, RZ, R104 ;  /* 0x000000ffff247224 */ /* 0x000fe400078e0068 */
[----:B------:R-:W-:Y:S02]  /*19880*/  IMAD.MOV.U32 R38, RZ, RZ, R100 ;  /* 0x000000ffff267224 */ /* 0x000fe400078e0064 */
[----:B------:R-:W-:Y:S01]  /*19890*/  IMAD.MOV.U32 R39, RZ, RZ, R101 ;  /* 0x000000ffff277224 */ /* 0x000fe200078e0065 */
[----:B------:R-:W2:Y:S04]  /*198a0*/  LDS.128 R120, [R189] ;  /* 0x00000000bd787984 */ /* 0x000ea80000000c00 */
[----:B------:R-:W-:Y:S04]  /*198b0*/  LDS.128 R104, [R188] ;  /* 0x00000000bc687984 */ /* 0x000fe80000000c00 */
[----:B------:R-:W-:Y:S04]  /*198c0*/  LDS.128 R100, [R2] ;  /* 0x0000000002647984 */ /* 0x000fe80000000c00 */
[----:B------:R-:W-:Y:S04]  /*198d0*/  LDS.128 R40, [R252] ;  /* 0x00000000fc287984 */ /* 0x000fe80000000c00 */
[----:B------:R-:W-:Y:S06]  /*198e0*/  BAR.SYNC.DEFER_BLOCKING 0x0 ;  /* 0x0000000000007b1d */ /* 0x000fec0000010000 */
[----:B------:R3:W-:Y:S04]  /*198f0*/  STS.128 [R3], R4 ;  /* 0x0000000403007388 */ /* 0x0007e80000000c00 */
[----:B------:R-:W-:Y:S04]  /*19900*/  STS.128 [R3+0x80], R116 ;  /* 0x0000807403007388 */ /* 0x000fe80000000c00 */
[----:B------:R1:W-:Y:S04]  /*19910*/  STS.128 [R3+0x400], R36 ;  /* 0x0004002403007388 */ /* 0x0003e80000000c00 */
[----:B------:R2:W-:Y:S04]  /*19920*/  STS.128 [R3+0x480], R124 ;  /* 0x0004807c03007388 */ /* 0x0005e80000000c00 */
[----:B------:R-:W-:Y:S01]  /*19930*/  BAR.SYNC.DEFER_BLOCKING 0x0 ;  /* 0x0000000000007b1d */ /* 0x000fe20000010000 */
[----:B---3--:R-:W-:-:S02]  /*19940*/  IMAD.MOV.U32 R6, RZ, RZ, R76 ;  /* 0x000000ffff067224 */ /* 0x008fc400078e004c */
[----:B------:R-:W-:Y:S01]  /*19950*/  IMAD.MOV.U32 R7, RZ, RZ, R77 ;  /* 0x000000ffff077224 */ /* 0x000fe200078e004d */
[----:B------:R-:W-:Y:S01]  /*19960*/  MOV R77, R83 ;  /* 0x00000053004d7202 */ /* 0x000fe20000000f00 */
[----:B------:R-:W-:Y:S02]  /*19970*/  IMAD.MOV.U32 R4, RZ, RZ, R80 ;  /* 0x000000ffff047224 */ /* 0x000fe400078e0050 */
[----:B------:R-:W-:Y:S02]  /*19980*/  IMAD.MOV.U32 R5, RZ, RZ, R81 ;  /* 0x000000ffff057224 */ /* 0x000fe400078e0051 */
[----:B------:R-:W-:Y:S02]  /*19990*/  IMAD.MOV.U32 R76, RZ, RZ, R82 ;  /* 0x000000ffff4c7224 */ /* 0x000fe400078e0052 */
[----:B-1----:R-:W-:Y:S01]  /*199a0*/  IMAD.MOV.U32 R36, RZ, RZ, R56 ;  /* 0x000000ffff247224 */ /* 0x002fe200078e0038 */
[----:B--2---:R-:W-:Y:S01]  /*199b0*/  MOV R125, R59 ;  /* 0x0000003b007d7202 */ /* 0x004fe20000000f00 */
[----:B------:R-:W-:-:S02]  /*199c0*/  IMAD.MOV.U32 R37, RZ, RZ, R57 ;  /* 0x000000ffff257224 */ /* 0x000fc400078e0039 */
[----:B------:R-:W-:Y:S02]  /*199d0*/  IMAD.MOV.U32 R38, RZ, RZ, R52 ;  /* 0x000000ffff267224 */ /* 0x000fe400078e0034 */
[----:B------:R-:W-:Y:S02]  /*199e0*/  IMAD.MOV.U32 R39, RZ, RZ, R53 ;  /* 0x000000ffff277224 */ /* 0x000fe400078e0035 */
[----:B------:R-:W-:Y:S02]  /*199f0*/  IMAD.MOV.U32 R124, RZ, RZ, R58 ;  /* 0x000000ffff7c7224 */ /* 0x000fe400078e003a */
[----:B------:R-:W-:Y:S02]  /*19a00*/  IMAD.MOV.U32 R126, RZ, RZ, R54 ;  /* 0x000000ffff7e7224 */ /* 0x000fe400078e0036 */
[----:B------:R-:W-:Y:S01]  /*19a10*/  IMAD.MOV.U32 R127, RZ, RZ, R55 ;  /* 0x000000ffff7f7224 */ /* 0x000fe200078e0037 */
[----:B------:R-:W1:Y:S04]  /*19a20*/  LDS.128 R116, [R189] ;  /* 0x00000000bd747984 */ /* 0x000e680000000c00 */
[----:B------:R-:W-:Y:S04]  /*19a30*/  LDS.128 R80, [R188] ;  /* 0x00000000bc507984 */ /* 0x000fe80000000c00 */
[----:B------:R-:W-:Y:S04]  /*19a40*/  LDS.128 R56, [R2] ;  /* 0x0000000002387984 */ /* 0x000fe80000000c00 */
[----:B------:R-:W-:Y:S04]  /*19a50*/  LDS.128 R52, [R252] ;  /* 0x00000000fc347984 */ /* 0x000fe80000000c00 */
        /* <DEDUP_REMOVED lines=24> */
[----:B------:R1:W-:Y:S04]  /*19be0*/  STS.128 [R3+0x80], R28 ;  /* 0x0000801c03007388 */ /* 0x0003e80000000c00 */
[----:B---3--:R-:W3:Y:S04]  /*19bf0*/  LDL.LU R4, [R1+0xe0] ;  /* 0x0000e00001047983 */ /* 0x008ee80000300800 */
[----:B------:R-:W3:Y:S04]  /*19c00*/  LDL.LU R5, [R1+0xe4] ;  /* 0x0000e40001057983 */ /* 0x000ee80000300800 */
[----:B------:R-:W3:Y:S04]  /*19c10*/  LDL.LU R6, [R1+0x190] ;  /* 0x0001900001067983 */ /* 0x000ee80000300800 */
[----:B------:R-:W3:Y:S04]  /*19c20*/  LDL.LU R7, [R1+0x194] ;  /* 0x0001940001077983 */ /* 0x000ee80000300800 */
[----:B-1----:R-:W2:Y:S04]  /*19c30*/  LDL.LU R28, [R1+0xe8] ;  /* 0x0000e800011c7983 */ /* 0x002ea80000300800 */
[----:B------:R-:W2:Y:S04]  /*19c40*/  LDL.LU R29, [R1+0xec] ;  /* 0x0000ec00011d7983 */ /* 0x000ea80000300800 */
[----:B------:R-:W2:Y:S04]  /*19c50*/  LDL.LU R30, [R1+0x198] ;  /* 0x00019800011e7983 */ /* 0x000ea80000300800 */
[----:B------:R-:W2:Y:S04]  /*19c60*/  LDL.LU R31, [R1+0x19c] ;  /* 0x00019c00011f7983 */ /* 0x000ea80000300800 */
[----:B------:R1:W-:Y:S04]  /*19c70*/  STS.128 [R3+0x400], R32 ;  /* 0x0004002003007388 */ /* 0x0003e80000000c00 */
[----:B------:R-:W-:Y:S04]  /*19c80*/  STS.128 [R3+0x480], R156 ;  /* 0x0004809c03007388 */ /* 0x000fe80000000c00 */
[----:B------:R-:W-:Y:S06]  /*19c90*/  BAR.SYNC.DEFER_BLOCKING 0x0 ;  /* 0x0000000000007b1d */ /* 0x000fec0000010000 */
[----:B-1----:R-:W4:Y:S04]  /*19ca0*/  LDL.LU R32, [R1+0x50] ;  /* 0x0000500001207983 */ /* 0x002f280000300800 */
[----:B------:R-:W4:Y:S04]  /*19cb0*/  LDL.LU R33, [R1+0x54] ;  /* 0x0000540001217983 */ /* 0x000f280000300800 */
[----:B------:R-:W4:Y:S04]  /*19cc0*/  LDL.LU R34, [R1+0xd0] ;  /* 0x0000d00001227983 */ /* 0x000f280000300800 */
[----:B------:R-:W4:Y:S04]  /*19cd0*/  LDL.LU R35, [R1+0xd4] ;  /* 0x0000d40001237983 */ /* 0x000f280000300800 */
[----:B------:R-:W4:Y:S04]  /*19ce0*/  LDL.LU R144, [R1+0x58] ;  /* 0x0000580001907983 */ /* 0x000f280000300800 */
[----:B------:R-:W4:Y:S04]  /*19cf0*/  LDL.LU R145, [R1+0x5c] ;  /* 0x00005c0001917983 */ /* 0x000f280000300800 */
[----:B------:R-:W4:Y:S04]  /*19d00*/  LDL.LU R146, [R1+0xd8] ;  /* 0x0000d80001927983 */ /* 0x000f280000300800 */
[----:B------:R-:W4:Y:S04]  /*19d10*/  LDL.LU R147, [R1+0xdc] ;  /* 0x0000dc0001937983 */ /* 0x000f280000300800 */
[----:B------:R-:W1:Y:S04]  /*19d20*/  LDS.128 R140, [R189] ;  /* 0x00000000bd8c7984 */ /* 0x000e680000000c00 */
[----:B------:R-:W1:Y:S04]  /*19d30*/  LDS.128 R136, [R188] ;  /* 0x00000000bc887984 */ /* 0x000e680000000c00 */
[----:B------:R-:W1:Y:S04]  /*19d40*/  LDS.128 R132, [R2] ;  /* 0x0000000002847984 */ /* 0x000e680000000c00 */
[----:B------:R-:W1:Y:S04]  /*19d50*/  LDS.128 R128, [R252] ;  /* 0x00000000fc807984 */ /* 0x000e680000000c00 */
[----:B------:R-:W-:Y:S06]  /*19d60*/  BAR.SYNC.DEFER_BLOCKING 0x0 ;  /* 0x0000000000007b1d */ /* 0x000fec0000010000 */
[----:B---3--:R3:W-:Y:S04]  /*19d70*/  STS.128 [R3], R4 ;  /* 0x0000000403007388 */ /* 0x0087e80000000c00 */
[----:B---3--:R-:W3:Y:S04]  /*19d80*/  LDL.LU R6, [R1+0x40] ;  /* 0x0000400001067983 */ /* 0x008ee80000300800 */
[----:B--2---:R2:W-:Y:S04]  /*19d90*/  STS.128 [R3+0x80], R28 ;  /* 0x0000801c03007388 */ /* 0x0045e80000000c00 */
[----:B------:R-:W3:Y:S04]  /*19da0*/  LDL.LU R7, [R1+0x44] ;  /* 0x0000440001077983 */ /* 0x000ee80000300800 */
[----:B--2---:R-:W2:Y:S04]  /*19db0*/  LDL.LU R30, [R1+0x48] ;  /* 0x00004800011e7983 */ /* 0x004ea80000300800 */
[----:B------:R-:W2:Y:S04]  /*19dc0*/  LDL.LU R31, [R1+0x4c] ;  /* 0x00004c00011f7983 */ /* 0x000ea80000300800 */
[----:B----4-:R4:W-:Y:S04]  /*19dd0*/  STS.128 [R3+0x400], R32 ;  /* 0x0004002003007388 */ /* 0x0109e80000000c00 */
[----:B------:R-:W-:Y:S04]  /*19de0*/  STS.128 [R3+0x480], R144 ;  /* 0x0004809003007388 */ /* 0x000fe80000000c00 */
[----:B------:R-:W-:Y:S01]  /*19df0*/  BAR.SYNC.DEFER_BLOCKING 0x0 ;  /* 0x0000000000007b1d */ /* 0x000fe20000010000 */
[----:B----4-:R-:W-:Y:S01]  /*19e00*/  IMAD.MOV.U32 R32, RZ, RZ, R96 ;  /* 0x000000ffff207224 */ /* 0x010fe200078e0060 */
[----:B------:R-:W-:Y:S01]  /*19e10*/  MOV R153, R99 ;  /* 0x0000006300997202 */ /* 0x000fe20000000f00 */
[----:B------:R-:W-:-:S02]  /*19e20*/  IMAD.MOV.U32 R33, RZ, RZ, R97 ;  /* 0x000000ffff217224 */ /* 0x000fc400078e0061 */
[----:B------:R-:W-:Y:S02]  /*19e30*/  IMAD.MOV.U32 R34, RZ, RZ, R92 ;  /* 0x000000ffff227224 */ /* 0x000fe400078e005c */
[----:B------:R-:W-:Y:S02]  /*19e40*/  IMAD.MOV.U32 R35, RZ, RZ, R93 ;  /* 0x000000ffff237224 */ /* 0x000fe400078e005d */
[----:B------:R-:W-:Y:S02]  /*19e50*/  IMAD.MOV.U32 R152, RZ, RZ, R98 ;  /* 0x000000ffff987224 */ /* 0x000fe400078e0062 */
[----:B------:R-:W-:Y:S02]  /*19e60*/  IMAD.MOV.U32 R154, RZ, RZ, R94 ;  /* 0x000000ffff9a7224 */ /* 0x000fe400078e005e */
[----:B------:R-:W-:Y:S01]  /*19e70*/  IMAD.MOV.U32 R155, RZ, RZ, R95 ;  /* 0x000000ffff9b7224 */ /* 0x000fe200078e005f */
[----:B------:R-:W4:Y:S04]  /*19e80*/  LDS.128 R148, [R189] ;  /* 0x00000000bd947984 */ /* 0x000f280000000c00 */
[----:B------:R-:W-:Y:S04]  /*19e90*/  LDS.128 R144, [R188] ;  /* 0x00000000bc907984 */ /* 0x000fe80000000c00 */
[----:B------:R-:W-:Y:S04]  /*19ea0*/  LDS.128 R96, [R2] ;  /* 0x0000000002607984 */ /* 0x000fe80000000c00 */
[----:B------:R-:W-:Y:S01]  /*19eb0*/  LDS.128 R92, [R252] ;  /* 0x00000000fc5c7984 */ /* 0x000fe20000000c00 */
[----:B------:R-:W-:Y:S01]  /*19ec0*/  IMAD.MOV.U32 R4, RZ, RZ, R216 ;  /* 0x000000ffff047224 */ /* 0x000fe200078e00d8 */
[----:B------:R-:W-:Y:S01]  /*19ed0*/  MOV R29, R219 ;  /* 0x000000db001d7202 */ /* 0x000fe20000000f00 */
[----:B------:R-:W-:Y:S01]  /*19ee0*/  IMAD.MOV.U32 R5, RZ, RZ, R217 ;  /* 0x000000ffff057224 */ /* 0x000fe200078e00d9 */
[----:B------:R-:W-:Y:S01]  /*19ef0*/  BAR.SYNC.DEFER_BLOCKING 0x0 ;  /* 0x0000000000007b1d */ /* 0x000fe20000010000 */
[----:B------:R-:W-:-:S05]  /*19f00*/  IMAD.MOV.U32 R28, RZ, RZ, R218 ;  /* 0x000000ffff1c7224 */ /* 0x000fca00078e00da */
[----:B---3--:R3:W-:Y:S04]  /*19f10*/  STS.128 [R3], R4 ;  /* 0x0000000403007388 */ /* 0x0087e80000000c00 */
[----:B--2---:R2:W-:Y:S04]  /*19f20*/  STS.128 [R3+0x80], R28 ;  /* 0x0000801c03007388 */ /* 0x0045e80000000c00 */
[----:B------:R-:W-:Y:S04]  /*19f30*/  STS.128 [R3+0x400], R32 ;  /* 0x0004002003007388 */ /* 0x000fe80000000c00 */
[----:B------:R1:W-:Y:S04]  /*19f40*/  STS.128 [R3+0x480], R152 ;  /* 0x0004809803007388 */ /* 0x0003e80000000c00 */
[----:B------:R-:W-:Y:S01]  /*19f50*/  BAR.SYNC.DEFER_BLOCKING 0x0 ;  /* 0x0000000000007b1d */ /* 0x000fe20000010000 */
[----:B---3--:R-:W-:Y:S01]  /*19f60*/  IMAD.MOV.U32 R6, RZ, RZ, R68 ;  /* 0x000000ffff067224 */ /* 0x008fe200078e0044 */
[----:B------:R-:W-:Y:S01]  /*19f70*/  MOV R7, R69 ;  /* 0x0000004500077202 */ /* 0x000fe20000000f00 */
[----:B------:R-:W-:Y:S01]  /*19f80*/  IMAD.MOV.U32 R4, RZ, RZ, R72 ;  /* 0x000000ffff047224 */ /* 0x000fe200078e0048 */
[----:B--2---:R-:W-:Y:S01]  /*19f90*/  MOV R31, R45 ;  /* 0x0000002d001f7202 */ /* 0x004fe20000000f00 */
[----:B------:R-:W-:-:S02]  /*19fa0*/  IMAD.MOV.U32 R5, RZ, RZ, R73 ;  /* 0x000000ffff057224 */ /* 0x000fc400078e0049 */
[----:B------:R-:W-:Y:S02]  /*19fb0*/  IMAD.MOV.U32 R68, RZ, RZ, R74 ;  /* 0x000000ffff447224 */ /* 0x000fe400078e004a */
[----:B------:R-:W-:Y:S02]  /*19fc0*/  IMAD.MOV.U32 R69, RZ, RZ, R75 ;  /* 0x000000ffff457224 */ /* 0x000fe400078e004b */
[----:B------:R-:W-:Y:S02]  /*19fd0*/  IMAD.MOV.U32 R28, RZ, RZ, R48 ;  /* 0x000000ffff1c7224 */ /* 0x000fe400078e0030 */
[----:B------:R-:W-:Y:S02]  /*19fe0*/  IMAD.MOV.U32 R29, RZ, RZ, R49 ;  /* 0x000000ffff1d7224 */ /* 0x000fe400078e0031 */
[----:B------:R-:W-:Y:S02]  /*19ff0*/  IMAD.MOV.U32 R30, RZ, RZ, R44 ;  /* 0x000000ffff1e7224 */ /* 0x000fe400078e002c */
[----:B-1----:R-:W-:-:S02]  /*1a000*/  IMAD.MOV.U32 R152, RZ, RZ, R50 ;  /* 0x000000ffff987224 */ /* 0x002fc400078e0032 */
        /* <DEDUP_REMOVED lines=15> */
[----:B------:R-:W-:-:S03]  /*1a100*/  IMAD.MOV.U32 R6, RZ, RZ, R20 ;  /* 0x000000ffff067224 */ /* 0x000fc600078e0014 */
[----:B------:R-:W2:Y:S04]  /*1a110*/  LDS.128 R156, [R189] ;  /* 0x00000000bd9c7984 */ /* 0x000ea80000000c00 */
[----:B------:R-:W-:Y:S04]  /*1a120*/  LDS.128 R152, [R188] ;  /* 0x00000000bc987984 */ /* 0x000fe80000000c00 */
[----:B------:R-:W-:Y:S04]  /*1a130*/  LDS.128 R68, [R2] ;  /* 0x0000000002447984 */ /* 0x000fe80000000c00 */
[----:B------:R-:W-:Y:S01]  /*1a140*/  LDS.128 R28, [R252] ;  /* 0x00000000fc1c7984 */ /* 0x000fe20000000c00 */
[----:B------:R-:W-:-:S03]  /*1a150*/  IMAD.MOV.U32 R7, RZ, RZ, R21 ;  /* 0x000000ffff077224 */ /* 0x000fc600078e0015 */
[----:B------:R-:W-:Y:S01]  /*1a160*/  BAR.SYNC.DEFER_BLOCKING 0x0 ;  /* 0x0000000000007b1d */ /* 0x000fe20000010000 */
[----:B------:R-:W-:Y:S02]  /*1a170*/  IMAD.MOV.U32 R20, RZ, RZ, R26 ;  /* 0x000000ffff147224 */ /* 0x000fe400078e001a */
[----:B------:R-:W-:Y:S01]  /*1a180*/  IMAD.MOV.U32 R21, RZ, RZ, R27 ;  /* 0x000000ffff157224 */ /* 0x000fe200078e001b */
[----:B------:R-:W-:Y:S01]  /*1a190*/  MOV R25, R161 ;  /* 0x000000a100197202 */ /* 0x000fe20000000f00 */
[----:B------:R-:W-:Y:S02]  /*1a1a0*/  IMAD.MOV.U32 R24, RZ, RZ, R160 ;  /* 0x000000ffff187224 */ /* 0x000fe400078e00a0 */
[----:B------:R-:W-:Y:S02]  /*1a1b0*/  IMAD.MOV.U32 R26, RZ, RZ, R164 ;  /* 0x000000ffff1a7224 */ /* 0x000fe400078e00a4 */
[----:B------:R-:W-:Y:S01]  /*1a1c0*/  IMAD.MOV.U32 R27, RZ, RZ, R165 ;  /* 0x000000ffff1b7224 */ /* 0x000fe200078e00a5 */
[----:B------:R3:W-:Y:S04]  /*1a1d0*/  STS.128 [R3], R4 ;  /* 0x0000000403007388 */ /* 0x0007e80000000c00 */
[----:B------:R1:W-:Y:S04]  /*1a1e0*/  STS.128 [R3+0x80], R20 ;  /* 0x0000801403007388 */ /* 0x0003e80000000c00 */
        /* <DEDUP_REMOVED lines=9> */
[----:B------:R-:W2:Y:S04]  /*1a280*/  LDL.LU R24, [R1+0x1b0] ;  /* 0x0001b00001187983 */ /* 0x000ea80000300800 */
[----:B------:R-:W2:Y:S04]  /*1a290*/  LDL.LU R25, [R1+0x1b4] ;  /* 0x0001b40001197983 */ /* 0x000ea80000300800 */
[----:B------:R-:W2:Y:S04]  /*1a2a0*/  LDL.LU R26, [R1+0x1a0] ;  /* 0x0001a000011a7983 */ /* 0x000ea80000300800 */
[----:B------:R-:W4:Y:S01]  /*1a2b0*/  LDL.LU R27, [R1+0x1a4] ;  /* 0x0001a400011b7983 */ /* 0x000f220000300800 */
[----:B------:R-:W-:-:S02]  /*1a2c0*/  IMAD.MOV.U32 R164, RZ, RZ, R162 ;  /* 0x000000ffffa47224 */ /* 0x000fc400078e00a2 */
[----:B------:R-:W-:Y:S01]  /*1a2d0*/  IMAD.MOV.U32 R165, RZ, RZ, R163 ;  /* 0x000000ffffa57224 */ /* 0x000fe200078e00a3 */
[----:B------:R-:W4:Y:S04]  /*1a2e0*/  LDL.LU R184, [R1+0x1b8] ;  /* 0x0001b80001b87983 */ /* 0x000f280000300800 */
[----:B------:R-:W-:Y:S04]  /*1a2f0*/  STS.128 [R3+0x480], R164 ;  /* 0x000480a403007388 */ /* 0x000fe80000000c00 */
[----:B------:R-:W-:Y:S06]  /*1a300*/  BAR.SYNC.DEFER_BLOCKING 0x0 ;  /* 0x0000000000007b1d */ /* 0x000fec0000010000 */
        /* <DEDUP_REMOVED lines=10> */
[----:B------:R-:W3:Y:S04]  /*1a3b0*/  LDL.LU R5, [R1+0x154] ;  /* 0x0001540001057983 */ /* 0x000ee80000300800 */
[----:B------:R-:W3:Y:S04]  /*1a3c0*/  LDL.LU R6, [R1+0x140] ;  /* 0x0001400001067983 */ /* 0x000ee80000300800 */
[----:B--2---:R2:W-:Y:S04]  /*1a3d0*/  STS.128 [R3+0x80], R20 ;  /* 0x0000801403007388 */ /* 0x0045e80000000c00 */
[----:B------:R-:W3:Y:S04]  /*1a3e0*/  LDL.LU R7, [R1+0x144] ;  /* 0x0001440001077983 */ /* 0x000ee80000300800 */
[----:B----4-:R4:W-:Y:S04]  /*1a3f0*/  STS.128 [R3+0x400], R24 ;  /* 0x0004001803007388 */ /* 0x0109e80000000c00 */
[----:B--2---:R-:W2:Y:S04]  /*1a400*/  LDL.LU R20, [R1+0x158] ;  /* 0x0001580001147983 */ /* 0x004ea80000300800 */
[----:B------:R-:W2:Y:S04]  /*1a410*/  LDL.LU R21, [R1+0x15c] ;  /* 0x00015c0001157983 */ /* 0x000ea80000300800 */
[----:B------:R-:W2:Y:S04]  /*1a420*/  LDL.LU R22, [R1+0x148] ;  /* 0x0001480001167983 */ /* 0x000ea80000300800 */
[----:B------:R-:W2:Y:S04]  /*1a430*/  LDL.LU R23, [R1+0x14c] ;  /* 0x00014c0001177983 */ /* 0x000ea80000300800 */
[----:B----4-:R-:W4:Y:S04]  /*1a440*/  LDL.LU R24, [R1+0x70] ;  /* 0x0000700001187983 */ /* 0x010f280000300800 */
[----:B------:R-:W4:Y:S04]  /*1a450*/  LDL.LU R25, [R1+0x74] ;  /* 0x0000740001197983 */ /* 0x000f280000300800 */
[----:B------:R-:W4:Y:S04]  /*1a460*/  LDL.LU R26, [R1+0x60] ;  /* 0x00006000011a7983 */ /* 0x000f280000300800 */
[----:B------:R-:W4:Y:S04]  /*1a470*/  LDL.LU R27, [R1+0x64] ;  /* 0x00006400011b7983 */ /* 0x000f280000300800 */
[----:B------:R-:W-:Y:S04]  /*1a480*/  STS.128 [R3+0x480], R184 ;  /* 0x000480b803007388 */ /* 0x000fe80000000c00 */
[----:B------:R-:W-:Y:S06]  /*1a490*/  BAR.SYNC.DEFER_BLOCKING 0x0 ;  /* 0x0000000000007b1d */ /* 0x000fec0000010000 */
[----:B------:R-:W4:Y:S04]  /*1a4a0*/  LDL.LU R200, [R1+0x78] ;  /* 0x0000780001c87983 */ /* 0x000f280000300800 */
[----:B------:R-:W4:Y:S04]  /*1a4b0*/  LDL.LU R201, [R1+0x7c] ;  /* 0x00007c0001c97983 */ /* 0x000f280000300800 */
[----:B------:R-:W4:Y:S04]  /*1a4c0*/  LDL.LU R202, [R1+0x68] ;  /* 0x0000680001ca7983 */ /* 0x000f280000300800 */
[----:B------:R-:W4:Y:S04]  /*1a4d0*/  LDL.LU R203, [R1+0x6c] ;  /* 0x00006c0001cb7983 */ /* 0x000f280000300800 */
[----:B------:R-:W1:Y:S04]  /*1a4e0*/  LDS.128 R196, [R189] ;  /* 0x00000000bdc47984 */ /* 0x000e680000000c00 */
[----:B------:R-:W-:Y:S04]  /*1a4f0*/  LDS.128 R192, [R188] ;  /* 0x00000000bcc07984 */ /* 0x000fe80000000c00 */
[----:B------:R-:W-:Y:S04]  /*1a500*/  LDS.128 R188, [R2] ;  /* 0x0000000002bc7984 */ /* 0x000fe80000000c00 */
[----:B------:R-:W-:Y:S04]  /*1a510*/  LDS.128 R184, [R252] ;  /* 0x00000000fcb87984 */ /* 0x000fe80000000c00 */
[----:B------:R-:W-:Y:S06]  /*1a520*/  BAR.SYNC.DEFER_BLOCKING 0x0 ;  /* 0x0000000000007b1d */ /* 0x000fec0000010000 */
[----:B---3--:R3:W-:Y:S04]  /*1a530*/  STS.128 [R3], R4 ;  /* 0x0000000403007388 */ /* 0x0087e80000000c00 */
[----:B---3--:R-:W3:Y:S04]  /*1a540*/  LDL.LU R4, [R1+0x10] ;  /* 0x0000100001047983 */ /* 0x008ee80000300800 */
[----:B------:R-:W3:Y:S04]  /*1a550*/  LDL.LU R5, [R1+0x14] ;  /* 0x0000140001057983 */ /* 0x000ee80000300800 */
[----:B--2---:R-:W-:Y:S04]  /*1a560*/  STS.128 [R3+0x80], R20 ;  /* 0x0000801403007388 */ /* 0x004fe80000000c00 */
[----:B------:R-:W3:Y:S04]  /*1a570*/  LDL.LU R6, [R1] ;  /* 0x0000000001067983 */ /* 0x000ee80000300800 */
[----:B------:R-:W3:Y:S04]  /*1a580*/  LDL.LU R7, [R1+0x4] ;  /* 0x0000040001077983 */ /* 0x000ee80000300800 */
[----:B----4-:R2:W-:Y:S04]  /*1a590*/  STS.128 [R3+0x400], R24 ;  /* 0x0004001803007388 */ /* 0x0105e80000000c00 */
[----:B--2---:R-:W2:Y:S04]  /*1a5a0*/  LDL.LU R24, [R1+0x18] ;  /* 0x0000180001187983 */ /* 0x004ea80000300800 */
[----:B------:R-:W2:Y:S04]  /*1a5b0*/  LDL.LU R25, [R1+0x1c] ;  /* 0x00001c0001197983 */ /* 0x000ea80000300800 */
[----:B------:R-:W2:Y:S04]  /*1a5c0*/  LDL.LU R26, [R1+0x8] ;  /* 0x00000800011a7983 */ /* 0x000ea80000300800 */
[----:B------:R-:W2:Y:S04]  /*1a5d0*/  LDL.LU R27, [R1+0xc] ;  /* 0x00000c00011b7983 */ /* 0x000ea80000300800 */
[----:B------:R-:W4:Y:S01]  /*1a5e0*/  S2R R205, SR_TID.X ;  /* 0x0000000000cd7919 */ /* 0x000f220000002100 */
[----:B------:R-:W-:-:S03]  /*1a5f0*/  IMAD.MOV.U32 R22, RZ, RZ, R236 ;  /* 0x000000ffff167224 */ /* 0x000fc600078e00ec */
[----:B------:R-:W-:Y:S01]  /*1a600*/  STS.128 [R3+0x480], R200 ;  /* 0x000480c803007388 */ /* 0x000fe20000000c00 */
[----:B------:R-:W-:Y:S01]  /*1a610*/  IMAD.MOV.U32 R236, RZ, RZ, R242 ;  /* 0x000000ffffec7224 */ /* 0x000fe200078e00f2 */
[----:B------:R-:W-:Y:S01]  /*1a620*/  MOV R21, R241 ;  /* 0x000000f100157202 */ /* 0x000fe20000000f00 */
[----:B------:R-:W-:Y:S01]  /*1a630*/  IMAD.MOV.U32 R23, RZ, RZ, R237 ;  /* 0x000000ffff177224 */ /* 0x000fe200078e00ed */
[----:B------:R-:W2:Y:S01]  /*1a640*/  LDL.LU R251, [R1+0x25c] ;  /* 0x00025c0001fb7983 */ /* 0x000ea20000300800 */
[----:B------:R-:W-:Y:S02]  /*1a650*/  IMAD.MOV.U32 R237, RZ, RZ, R243 ;  /* 0x000000ffffed7224 */ /* 0x000fe400078e00f3 */
[----:B------:R-:W-:Y:S01]  /*1a660*/  IMAD.MOV.U32 R20, RZ, RZ, R240 ;  /* 0x000000ffff147224 */ /* 0x000fe200078e00f0 */
[----:B------:R-:W2:Y:S04]  /*1a670*/  LDL.LU R250, [R1+0x264] ;  /* 0x0002640001fa7983 */ /* 0x000ea80000300800 */
[----:B------:R-:W2:Y:S04]  /*1a680*/  LDL.LU R249, [R1+0x270] ;  /* 0x0002700001f97983 */ /* 0x000ea80000300800 */
[----:B------:R-:W2:Y:S01]  /*1a690*/  LDL.LU R248, [R1+0x26c] ;  /* 0x00026c0001f87983 */ /* 0x000ea20000300800 */
[C---:B----4-:R-:W-:Y:S01]  /*1a6a0*/  IMAD.SHL.U32 R242, R205.reuse, 0x400, RZ ;  /* 0x00000400cdf27824 */ /* 0x050fe200078e00ff */
[C---:B------:R-:W-:Y:S01]  /*1a6b0*/  LOP3.LUT R204, R205.reuse, 0x7f, RZ, 0xc0, !PT ;  /* 0x0000007fcdcc7812 */ /* 0x040fe200078ec0ff */
[C---:B------:R-:W-:Y:S01]  /*1a6c0*/  IMAD.SHL.U32 R241, R205.reuse, 0x400, RZ ;  /* 0x00000400cdf17824 */ /* 0x040fe200078e00ff */
[----:B------:R-:W4:Y:S01]  /*1a6d0*/  LDL.LU R240, [R1+0x260] ;  /* 0x0002600001f07983 */ /* 0x000f220000300800 */
[----:B------:R-:W-:Y:S01]  /*1a6e0*/  IMAD.SHL.U32 R243, R205, 0x400, RZ ;  /* 0x00000400cdf37824 */ /* 0x000fe200078e00ff */
[----:B------:R-:W-:-:S02]  /*1a6f0*/  LOP3.LUT R242, R242, 0x1800, RZ, 0xc0, !PT ;  /* 0x00001800f2f27812 */ /* 0x000fc400078ec0ff */
[----:B------:R-:W-:Y:S02]  /*1a700*/  LOP3.LUT R241, R241, 0x1800, RZ, 0xc0, !PT ;  /* 0x00001800f1f17812 */ /* 0x000fe400078ec0ff */
[----:B------:R-:W-:Y:S01]  /*1a710*/  LOP3.LUT R243, R243, 0x1800, RZ, 0xc0, !PT ;  /* 0x00001800f3f37812 */ /* 0x000fe200078ec0ff */
[C---:B------:R-:W-:Y:S01]  /*1a720*/  IMAD R242, R204.reuse, 0x10, R242 ;  /* 0x00000010ccf27824 */ /* 0x040fe200078e02f2 */
[----:B------:R-:W-:-:S03]  /*1a730*/  LEA R241, R204, R241, 0x4 ;  /* 0x000000f1ccf17211 */ /* 0x000fc600078e20ff */
[----:B------:R-:W-:Y:S01]  /*1a740*/  IMAD R243, R204, 0x10, R243 ;  /* 0x00000010ccf37824 */ /* 0x000fe200078e02f3 */
[----:B------:R-:W-:Y:S01]  /*1a750*/  BAR.SYNC.DEFER_BLOCKING 0x0 ;  /* 0x0000000000007b1d */ /* 0x000fe20000010000 */
[----:B------:R-:W-:Y:S02]  /*1a760*/  LOP3.LUT R242, R242, 0x20, RZ, 0x3c, !PT ;  /* 0x00000020f2f27812 */ /* 0x000fe400078e3cff */
[----:B------:R-:W-:-:S03]  /*1a770*/  LOP3.LUT R241, R241, 0x40, RZ, 0x3c, !PT ;  /* 0x00000040f1f17812 */ /* 0x000fc600078e3cff */
[----:B------:R-:W1:Y:S04]  /*1a780*/  LDS.128 R212, [R243] ;  /* 0x00000000f3d47984 */ /* 0x000e680000000c00 */
[----:B------:R-:W-:Y:S04]  /*1a790*/  LDS.128 R208, [R242] ;  /* 0x00000000f2d07984 */ /* 0x000fe80000000c00 */
[----:B------:R-:W-:Y:S04]  /*1a7a0*/  LDS.128 R200, [R241] ;  /* 0x00000000f1c87984 */ /* 0x000fe80000000c00 */
[----:B------:R-:W-:Y:S04]  /*1a7b0*/  LDS.128 R204, [R252] ;  /* 0x00000000fccc7984 */ /* 0x000fe80000000c00 */
[----:B------:R-:W-:Y:S06]  /*1a7c0*/  BAR.SYNC.DEFER_BLOCKING 0x0 ;  /* 0x0000000000007b1d */ /* 0x000fec0000010000 */
[----:B---3--:R3:W-:Y:S04]  /*1a7d0*/  STS.128 [R3], R4 ;  /* 0x0000000403007388 */ /* 0x0087e80000000c00 */
[----:B--2---:R-:W-:Y:S04]  /*1a7e0*/  STS.128 [R3+0x80], R24 ;  /* 0x0000801803007388 */ /* 0x004fe80000000c00 */
[----:B------:R-:W-:Y:S04]  /*1a7f0*/  STS.128 [R3+0x400], R20 ;  /* 0x0004001403007388 */ /* 0x000fe80000000c00 */
[----:B------:R2:W-:Y:S04]  /*1a800*/  STS.128 [R3+0x480], R236 ;  /* 0x000480ec03007388 */ /* 0x0005e80000000c00 */
[----:B------:R-:W-:Y:S01]  /*1a810*/  BAR.SYNC.DEFER_BLOCKING 0x0 ;  /* 0x0000000000007b1d */ /* 0x000fe20000010000 */
[----:B---3--:R-:W-:-:S05]  /*1a820*/  IMAD.MOV.U32 R4, RZ, RZ, R232 ;  /* 0x000000ffff047224 */ /* 0x008fca00078e00e8 */
[----:B--2---:R-:W2:Y:S04]  /*1a830*/  LDL.LU R237, [R1+0x30] ;  /* 0x0000300001ed7983 */ /* 0x004ea80000300800 */
[----:B------:R-:W3:Y:S04]  /*1a840*/  LDL.LU R238, [R1+0xc4] ;  /* 0x0000c40001ee7983 */ /* 0x000ee80000300800 */
[----:B------:R-:W1:Y:S04]  /*1a850*/  LDS.128 R20, [R243] ;  /* 0x00000000f3147984 */ /* 0x000e680000000c00 */
[----:B------:R-:W-:Y:S04]  /*1a860*/  LDS.128 R24, [R242] ;  /* 0x00000000f2187984 */ /* 0x000fe80000000c00 */
[----:B------:R-:W-:Y:S04]  /*1a870*/  LDS.128 R216, [R241] ;  /* 0x00000000f1d87984 */ /* 0x000fe80000000c00 */
[----:B------:R-:W-:Y:S01]  /*1a880*/  LDS.128 R220, [R252] ;  /* 0x00000000fcdc7984 */ /* 0x000fe20000000c00 */
[----:B------:R-:W-:-:S02]  /*1a890*/  IMAD.MOV.U32 R239, RZ, RZ, R3 ;  /* 0x000000ffffef7224 */ /* 0x000fc400078e0003 */
[----:B------:R-:W-:Y:S02]  /*1a8a0*/  IMAD.MOV.U32 R5, RZ, RZ, R233 ;  /* 0x000000ffff057224 */ /* 0x000fe400078e00e9 */
[----:B------:R-:W-:Y:S02]  /*1a8b0*/  IMAD.MOV.U32 R6, RZ, RZ, R228 ;  /* 0x000000ffff067224 */ /* 0x000fe400078e00e4 */
[----:B------:R-:W-:Y:S01]  /*1a8c0*/  IMAD.MOV.U32 R7, RZ, RZ, R229 ;  /* 0x000000ffff077224 */ /* 0x000fe200078e00e5 */
[----:B------:R-:W-:Y:S01]  /*1a8d0*/  BAR.SYNC.DEFER_BLOCKING 0x0 ;  /* 0x0000000000007b1d */ /* 0x000fe20000010000 */
[----:B------:R-:W-:Y:S01]  /*1a8e0*/  IMAD.MOV.U32 R228, RZ, RZ, R234 ;  /* 0x000000ffffe47224 */ /* 0x000fe200078e00ea */
[----:B------:R-:W-:-:S04]  /*1a8f0*/  MOV R229, R235 ;  /* 0x000000eb00e57202 */ /* 0x000fc80000000f00 */
[----:B------:R1:W-:Y:S04]  /*1a900*/  STS.128 [R239], R4 ;  /* 0x00000004ef007388 */ /* 0x0003e80000000c00 */
[----:B------:R-:W-:Y:S01]  /*1a910*/  STS.128 [R239+0x80], R228 ;  /* 0x000080e4ef007388 */ /* 0x000fe20000000c00 */
[----:B-1----:R-:W-:Y:S02]  /*1a920*/  IMAD.MOV.U32 R4, RZ, RZ, R168 ;  /* 0x000000ffff047224 */ /* 0x002fe400078e00a8 */
[----:B------:R-:W-:Y:S02]  /*1a930*/  IMAD.MOV.U32 R5, RZ, RZ, R169 ;  /* 0x000000ffff057224 */ /* 0x000fe400078e00a9 */
[----:B------:R-:W-:Y:S02]  /*1a940*/  IMAD.MOV.U32 R6, RZ, RZ, R176 ;  /* 0x000000ffff067224 */ /* 0x000fe400078e00b0 */
[----:B------:R-:W-:Y:S01]  /*1a950*/  IMAD.MOV.U32 R7, RZ, RZ, R177 ;  /* 0x000000ffff077224 */ /* 0x000fe200078e00b1 */
[----:B------:R-:W-:Y:S01]  /*1a960*/  MOV R177, R171 ;  /* 0x000000ab00b17202 */ /* 0x000fe20000000f00 */
[----:B------:R-:W-:-:S03]  /*1a970*/  IMAD.MOV.U32 R176, RZ, RZ, R170 ;  /* 0x000000ffffb07224 */ /* 0x000fc600078e00aa */
[----:B------:R-:W-:Y:S04]  /*1a980*/  STS.128 [R239+0x400], R4 ;  /* 0x00040004ef007388 */ /* 0x000fe80000000c00 */
[----:B------:R1:W-:Y:S04]  /*1a990*/  STS.128 [R239+0x480], R176 ;  /* 0x000480b0ef007388 */ /* 0x0003e80000000c00 */
[----:B-1----:R-:W3:Y:S01]  /*1a9a0*/  LDL.LU R239, [R1+0x34] ;  /* 0x0000340001ef7983 */ /* 0x002ee20000300800 */
[----:B------:R-:W-:Y:S01]  /*1a9b0*/  MOV R236, R0 ;  /* 0x0000000000ec7202 */ /* 0x000fe20000000f00 */
[----:B------:R-:W-:-:S02]  /*1a9c0*/  IMAD R0, R251, c[0x0][0x194], RZ ;  /* 0x00006500fb007a24 */ /* 0x000fc400078e02ff */
[----:B------:R-:W-:Y:S01]  /*1a9d0*/  BAR.SYNC.DEFER_BLOCKING 0x0 ;  /* 0x0000000000007b1d */ /* 0x000fe20000010000 */
[----:B------:R-:W-:Y:S02]  /*1a9e0*/  ISETP.GE.AND P0, PT, R251, c[0x0][0x178], PT ;  /* 0x00005e00fb007a0c */ /* 0x000fe40003f06270 */
[----:B------:R-:W-:Y:S01]  /*1a9f0*/  LEA R2, P3, R0, c[0x0][0x170], 0x2 ;  /* 0x00005c0000027a11 */ /* 0x000fe200078610ff */
[----:B------:R-:W-:Y:S01]  /*1aa00*/  IMAD.MOV.U32 R170, RZ, RZ, c[0x0][0x194] ;  /* 0x00006500ffaa7624 */ /* 0x000fe200078e00ff */
[C---:B----4-:R-:W-:Y:S01]  /*1aa10*/  ISETP.LT.AND P0, PT, R240.reuse, c[0x0][0x17c], !P0 ;  /* 0x00005f00f0007a0c */ /* 0x050fe20004701270 */
[----:B------:R-:W-:Y:S01]  /*1aa20*/  IMAD R231, R240, c[0x0][0x198], RZ ;  /* 0x00006600f0e77a24 */ /* 0x000fe200078e02ff */
[----:B------:R-:W-:Y:S01]  /*1aa30*/  LEA.HI.X.SX32 R3, R0, c[0x0][0x174], 0x2, P3 ;  /* 0x00005d0000037a11 */ /* 0x000fe200018f16ff */
[C---:B------:R-:W-:Y:S01]  /*1aa40*/  IMAD R5, R170.reuse, 0x80, R0 ;  /* 0x00000080aa057824 */ /* 0x040fe200078e0200 */
[----:B------:R-:W4:Y:S03]  /*1aa50*/  LDL.LU R233, [R1+0xb0] ;  /* 0x0000b00001e97983 */ /* 0x000f260000300800 */
[----:B------:R-:W-:Y:S01]  /*1aa60*/  IMAD.WIDE R168, R231, 0x4, R2 ;  /* 0x00000004e7a87825 */ /* 0x000fe200078e0202 */
[C---:B------:R-:W-:Y:S01]  /*1aa70*/  LEA R4, P4, R5.reuse, c[0x0][0x170], 0x2 ;  /* 0x00005c0005047a11 */ /* 0x040fe200078810ff */
[----:B------:R-:W4:Y:S02]  /*1aa80*/  LDL.LU R232, [R1+0x20] ;  /* 0x0000200001e87983 */ /* 0x000f240000300800 */
[----:B------:R-:W-:Y:S01]  /*1aa90*/  IMAD R0, R170, 0x80, R5 ;  /* 0x00000080aa007824 */ /* 0x000fe200078e0205 */
[----:B------:R-:W-:-:S04]  /*1aaa0*/  LEA.HI.X.SX32 R5, R5, c[0x0][0x174], 0x2, P4 ;  /* 0x00005d0005057a11 */ /* 0x000fc800020f16ff */
[----:B------:R-:W-:Y:S01]  /*1aab0*/  LEA R6, P6, R0, c[0x0][0x170], 0x2 ;  /* 0x00005c0000067a11 */ /* 0x000fe200078c10ff */
[----:B------:R1:W-:Y:S01]  /*1aac0*/  @P0 STG.E [R168.64], R236 ;  /* 0x000000eca8000986 */ /* 0x0003e2000c101904 */
[----:B------:R-:W-:Y:S02]  /*1aad0*/  ISETP.GE.AND P0, PT, R240, c[0x0][0x17c], PT ;  /* 0x00005f00f0007a0c */ /* 0x000fe40003f06270 */
[----:B------:R-:W-:Y:S02]  /*1aae0*/  LEA.HI.X.SX32 R7, R0, c[0x0][0x174], 0x2, P6 ;  /* 0x00005d0000077a11 */ /* 0x000fe400030f16ff */
[----:B------:R-:W-:Y:S02]  /*1aaf0*/  ISETP.LT.AND P3, PT, R250, c[0x0][0x178], !P0 ;  /* 0x00005e00fa007a0c */ /* 0x000fe40004761270 */
[----:B------:R-:W-:Y:S01]  /*1ab00*/  ISETP.LT.AND P6, PT, R249, c[0x0][0x178], !P0 ;  /* 0x00005e00f9007a0c */ /* 0x000fe200047c1270 */
[----:B-1----:R-:W-:Y:S01]  /*1ab10*/  IMAD R169, R170, 0x80, R0 ;  /* 0x00000080aaa97824 */ /* 0x002fe200078e0200 */
[----:B------:R-:W-:Y:S01]  /*1ab20*/  ISETP.LT.AND P0, PT, R248, c[0x0][0x178], !P0 ;  /* 0x00005e00f8007a0c */ /* 0x000fe20004701270 */
[----:B------:R-:W4:Y:S01]  /*1ab30*/  LDL.LU R236, [R1+0xb4] ;  /* 0x0000b40001ec7983 */ /* 0x000f220000300800 */
[----:B------:R-:W-:-:S02]  /*1ab40*/  ISETP.LT.AND P5, PT, R251, c[0x0][0x178], !P2 ;  /* 0x00005e00fb007a0c */ /* 0x000fc400057a1270 */
[----:B------:R-:W-:Y:S02]  /*1ab50*/  LEA R168, P4, R169, c[0x0][0x170], 0x2 ;  /* 0x00005c00a9a87a11 */ /* 0x000fe400078810ff */
[----:B------:R-:W-:Y:S02]  /*1ab60*/  IADD3 R230, R231, c[0x0][0x198], RZ ;  /* 0x00006600e7e67a10 */ /* 0x000fe40007ffe0ff */
[----:B------:R-:W-:Y:S01]  /*1ab70*/  LEA.HI.X.SX32 R169, R169, c[0x0][0x174], 0x2, P4 ;  /* 0x00005d00a9a97a11 */ /* 0x000fe200020f16ff */
[----:B------:R-:W-:-:S04]  /*1ab80*/  IMAD.WIDE R170, R231, 0x4, R4 ;  /* 0x00000004e7aa7825 */ /* 0x000fc800078e0204 */
[----:B------:R-:W-:-:S04]  /*1ab90*/  IMAD.WIDE R228, R231, 0x4, R6 ;  /* 0x00000004e7e47825 */ /* 0x000fc800078e0206 */
[----:B------:R-:W-:-:S04]  /*1aba0*/  IMAD.WIDE R178, R231, 0x4, R168 ;  /* 0x00000004e7b27825 */ /* 0x000fc800078e02a8 */
[----:B------:R-:W-:Y:S01]  /*1abb0*/  IMAD.WIDE R176, R230, 0x4, R2 ;  /* 0x00000004e6b07825 */ /* 0x000fe200078e0202 */
[----:B------:R-:W-:Y:S01]  /*1abc0*/  ISETP.LT.AND P4, PT, R250, c[0x0][0x178], !P2 ;  /* 0x00005e00fa007a0c */ /* 0x000fe20005781270 */
[----:B--2---:R-:W-:Y:S04]  /*1abd0*/  @P3 STG.E [R170.64], R237 ;  /* 0x000000edaa003986 */ /* 0x004fe8000c101904 */
[----:B------:R-:W-:Y:S04]  /*1abe0*/  @P6 STG.E [R228.64], R12 ;  /* 0x0000000ce4006986 */ /* 0x000fe8000c101904 */
[----:B------:R-:W-:Y:S04]  /*1abf0*/  @P0 STG.E [R178.64], R84 ;  /* 0x00000054b2000986 */ /* 0x000fe8000c101904 */
[----:B---3--:R1:W-:Y:S04]  /*1ac00*/  @P5 STG.E [R176.64], R238 ;  /* 0x000000eeb0005986 */ /* 0x0083e8000c101904 */
[----:B-1----:R-:W2:Y:S01]  /*1ac10*/  LDL.LU R238, [R1+0x24] ;  /* 0x0000240001ee7983 */ /* 0x002ea20000300800 */
[----:B------:R-:W-:-:S03]  /*1ac20*/  IMAD.WIDE R170, R230, 0x4, R4 ;  /* 0x00000004e6aa7825 */ /* 0x000fc600078e0204 */
[----:B------:R-:W3:Y:S04]  /*1ac30*/  LDL.LU R237, [R1+0xa0] ;  /* 0x0000a00001ed7983 */ /* 0x000ee80000300800 */
[----:B------:R1:W-:Y:S04]  /*1ac40*/  @P4 STG.E [R170.64], R239 ;  /* 0x000000efaa004986 */ /* 0x0003e8000c101904 */
[----:B-1----:R-:W3:Y:S01]  /*1ac50*/  LDL.LU R239, [R1+0xa4] ;  /* 0x0000a40001ef7983 */ /* 0x002ee20000300800 */
[----:B------:R-:W-:Y:S02]  /*1ac60*/  ISETP.LT.AND P3, PT, R249, c[0x0][0x178], !P2 ;  /* 0x00005e00f9007a0c */ /* 0x000fe40005761270 */
[----:B------:R-:W-:-:S02]  /*1ac70*/  ISETP.LT.AND P2, PT, R248, c[0x0][0x178], !P2 ;  /* 0x00005e00f8007a0c */ /* 0x000fc40005741270 */
[----:B------:R-:W-:Y:S02]  /*1ac80*/  ISETP.LT.AND P5, PT, R251, c[0x0][0x178], !P1 ;  /* 0x00005e00fb007a0c */ /* 0x000fe40004fa1270 */
[C---:B------:R-:W-:Y:S01]  /*1ac90*/  IADD3 R228, R230.reuse, c[0x0][0x198], RZ ;  /* 0x00006600e6e47a10 */ /* 0x040fe20007ffe0ff */
[----:B------:R-:W-:Y:S01]  /*1aca0*/  IMAD.WIDE R178, R230, 0x4, R6 ;  /* 0x00000004e6b27825 */ /* 0x000fe200078e0206 */
[----:B------:R-:W-:Y:S02]  /*1acb0*/  IADD3 R0, R240, 0x3, RZ ;  /* 0x00000003f0007810 */ /* 0x000fe40007ffe0ff */
[----:B------:R-:W-:Y:S01]  /*1acc0*/  ISETP.LT.AND P0, PT, R250, c[0x0][0x178], !P1 ;  /* 0x00005e00fa007a0c */ /* 0x000fe20004f01270 */
[----:B------:R-:W-:Y:S01]  /*1acd0*/  IMAD.WIDE R176, R230, 0x4, R168 ;  /* 0x00000004e6b07825 */ /* 0x000fe200078e02a8 */
[----:B------:R-:W-:Y:S02]  /*1ace0*/  ISETP.LT.AND P4, PT, R249, c[0x0][0x178], !P1 ;  /* 0x00005e00f9007a0c */ /* 0x000fe40004f81270 */
[----:B------:R-:W-:Y:S01]  /*1acf0*/  IADD3 R12, R240, 0x4, RZ ;  /* 0x00000004f00c7810 */ /* 0x000fe20007ffe0ff */
[----:B------:R-:W-:Y:S01]  /*1ad00*/  IMAD.WIDE R170, R228, 0x4, R2 ;  /* 0x00000004e4aa7825 */ /* 0x000fe200078e0202 */
[----:B------:R-:W-:Y:S01]  /*1ad10*/  ISETP.GE.AND P6, PT, R0, c[0x0][0x17c], PT ;  /* 0x00005f0000007a0c */ /* 0x000fe20003fc6270 */
[----:B------:R1:W-:Y:S01]  /*1ad20*/  @P3 STG.E [R178.64], R13 ;  /* 0x0000000db2003986 */ /* 0x0003e2000c101904 */
[----:B------:R-:W-:-:S02]  /*1ad30*/  ISETP.LT.AND P1, PT, R248, c[0x0][0x178], !P1 ;  /* 0x00005e00f8007a0c */ /* 0x000fc40004f21270 */
[----:B------:R-:W-:Y:S01]  /*1ad40*/  ISETP.GE.AND P3, PT, R12, c[0x0][0x17c], PT ;  /* 0x00005f000c007a0c */ /* 0x000fe20003f66270 */
[----:B------:R1:W-:Y:S01]  /*1ad50*/  @P2 STG.E [R176.64], R85 ;  /* 0x00000055b0002986 */ /* 0x0003e2000c101904 */
[----:B------:R-:W-:-:S03]  /*1ad60*/  ISETP.LT.AND P2, PT, R251, c[0x0][0x178], !P6 ;  /* 0x00005e00fb007a0c */ /* 0x000fc60007741270 */
[----:B----4-:R4:W-:Y:S01]  /*1ad70*/  @P5 STG.E [R170.64], R233 ;  /* 0x000000e9aa005986 */ /* 0x0109e2000c101904 */
[----:B------:R-:W-:Y:S01]  /*1ad80*/  ISETP.LT.AND P5, PT, R250, c[0x0][0x178], !P6 ;  /* 0x00005e00fa007a0c */ /* 0x000fe200077a1270 */
[C---:B-1----:R-:W-:Y:S01]  /*1ad90*/  IMAD.WIDE R12, R228.reuse, 0x4, R6 ;  /* 0x00000004e40c7825 */ /* 0x042fe200078e0206 */
[----:B------:R-:W-:-:S03]  /*1ada0*/  IADD3 R0, R228, c[0x0][0x198], RZ ;  /* 0x00006600e4007a10 */ /* 0x000fc60007ffe0ff */
[----:B------:R-:W-:-:S05]  /*1adb0*/  IMAD.WIDE R84, R228, 0x4, R4 ;  /* 0x00000004e4547825 */ /* 0x000fca00078e0204 */
[----:B------:R1:W-:Y:S01]  /*1adc0*/  @P0 STG.E [R84.64], R232 ;  /* 0x000000e854000986 */ /* 0x0003e2000c101904 */
[----:B----4-:R-:W-:-:S03]  /*1add0*/  IMAD.WIDE R170, R228, 0x4, R168 ;  /* 0x00000004e4aa7825 */ /* 0x010fc600078e02a8 */
[----:B------:R4:W-:Y:S01]  /*1ade0*/  @P4 STG.E [R12.64], R64 ;  /* 0x000000400c004986 */ /* 0x0009e2000c101904 */
[----:B------:R-:W-:Y:S02]  /*1adf0*/  ISETP.LT.AND P4, PT, R249, c[0x0][0x178], !P6 ;  /* 0x00005e00f9007a0c */ /* 0x000fe40007781270 */
[----:B------:R-:W-:Y:S01]  /*1ae00*/  ISETP.LT.AND P6, PT, R248, c[0x0][0x178], !P6 ;  /* 0x00005e00f8007a0c */ /* 0x000fe200077c1270 */
[----:B------:R4:W-:Y:S01]  /*1ae10*/  @P1 STG.E [R170.64], R112 ;  /* 0x00000070aa001986 */ /* 0x0009e2000c101904 */
[----:B-1----:R-:W-:-:S04]  /*1ae20*/  IMAD.WIDE R84, R0, 0x4, R2 ;  /* 0x0000000400547825 */ /* 0x002fc800078e0202 */
[----:B----4-:R-:W-:Y:S01]  /*1ae30*/  IMAD.WIDE R12, R0, 0x4, R4 ;  /* 0x00000004000c7825 */ /* 0x010fe200078e0204 */
[----:B------:R1:W-:Y:S01]  /*1ae40*/  @P2 STG.E [R84.64], R236 ;  /* 0x000000ec54002986 */ /* 0x0003e2000c101904 */
[----:B------:R-:W-:Y:S02]  /*1ae50*/  IADD3 R64, R240, 0x5, RZ ;  /* 0x00000005f0407810 */ /* 0x000fe40007ffe0ff */
[----:B------:R-:W-:Y:S02]  /*1ae60*/  IADD3 R112, R0, c[0x0][0x198], RZ ;  /* 0x0000660000707a10 */ /* 0x000fe40007ffe0ff */
[----:B------:R-:W-:Y:S02]  /*1ae70*/  ISETP.GE.AND P0, PT, R64, c[0x0][0x17c], PT ;  /* 0x00005f0040007a0c */ /* 0x000fe40003f06270 */
[----:B------:R-:W-:Y:S01]  /*1ae80*/  ISETP.LT.AND P1, PT, R250, c[0x0][0x178], !P3 ;  /* 0x00005e00fa007a0c */ /* 0x000fe20005f21270 */
[----:B-1----:R-:W-:Y:S01]  /*1ae90*/  IMAD.WIDE R84, R0, 0x4, R168 ;  /* 0x0000000400547825 */ /* 0x002fe200078e02a8 */
[----:B------:R-:W-:-:S02]  /*1aea0*/  ISETP.LT.AND P2, PT, R249, c[0x0][0x178], !P3 ;  /* 0x00005e00f9007a0c */ /* 0x000fc40005f41270 */
[----:B------:R-:W-:Y:S02]  /*1aeb0*/  IADD3 R64, R240, 0x6, RZ ;  /* 0x00000006f0407810 */ /* 0x000fe40007ffe0ff */
[----:B------:R-:W-:Y:S01]  /*1aec0*/  IADD3 R171, R112, c[0x0][0x198], RZ ;  /* 0x0000660070ab7a10 */ /* 0x000fe20007ffe0ff */
[----:B--2---:R1:W-:Y:S01]  /*1aed0*/  @P5 STG.E [R12.64], R238 ;  /* 0x000000ee0c005986 */ /* 0x0043e2000c101904 */
[C---:B------:R-:W-:Y:S02]  /*1aee0*/  ISETP.LT.AND P5, PT, R251.reuse, c[0x0][0x178], !P3 ;  /* 0x00005e00fb007a0c */ /* 0x040fe40005fa1270 */
[----:B------:R-:W-:Y:S01]  /*1aef0*/  ISETP.LT.AND P3, PT, R248, c[0x0][0x178], !P3 ;  /* 0x00005e00f8007a0c */ /* 0x000fe20005f61270 */
[----:B-1----:R-:W-:Y:S01]  /*1af00*/  IMAD.WIDE R12, R0, 0x4, R6 ;  /* 0x00000004000c7825 */ /* 0x002fe200078e0206 */
[----:B------:R-:W2:Y:S04]  /*1af10*/  LDL.LU R238, [R1+0x80] ;  /* 0x0000800001ee7983 */ /* 0x000ea80000300800 */
[----:B------:R1:W-:Y:S04]  /*1af20*/  @P4 STG.E [R12.64], R65 ;  /* 0x000000410c004986 */ /* 0x0003e8000c101904 */
[----:B------:R4:W-:Y:S01]  /*1af30*/  @P6 STG.E [R84.64], R113 ;  /* 0x0000007154006986 */ /* 0x0009e2000c101904 */
[----:B------:R-:W-:-:S02]  /*1af40*/  ISETP.LT.AND P6, PT, R251, c[0x0][0x178], !P0 ;  /* 0x00005e00fb007a0c */ /* 0x000fc400047c1270 */
[----:B------:R-:W-:Y:S01]  /*1af50*/  ISETP.GE.AND P4, PT, R64, c[0x0][0x17c], PT ;  /* 0x00005f0040007a0c */ /* 0x000fe20003f86270 */
[----:B-1----:R-:W-:-:S04]  /*1af60*/  IMAD.WIDE R12, R112, 0x4, R2 ;  /* 0x00000004700c7825 */ /* 0x002fc800078e0202 */
[C---:B------:R-:W-:Y:S01]  /*1af70*/  IMAD.WIDE R64, R112.reuse, 0x4, R4 ;  /* 0x0000000470407825 */ /* 0x040fe200078e0204 */
[----:B---3--:R1:W-:Y:S03]  /*1af80*/  @P5 STG.E [R12.64], R237 ;  /* 0x000000ed0c005986 */ /* 0x0083e6000c101904 */
[C---:B----4-:R-:W-:Y:S01]  /*1af90*/  IMAD.WIDE R84, R112.reuse, 0x4, R6 ;  /* 0x0000000470547825 */ /* 0x050fe200078e0206 */
[----:B------:R-:W-:Y:S03]  /*1afa0*/  @P1 STG.E [R64.64], R244 ;  /* 0x000000f440001986 */ /* 0x000fe6000c101904 */
[----:B------:R-:W-:Y:S01]  /*1afb0*/  IMAD.WIDE R112, R112, 0x4, R168 ;  /* 0x0000000470707825 */ /* 0x000fe200078e02a8 */
[----:B------:R-:W-:Y:S03]  /*1afc0*/  @P2 STG.E [R84.64], R60 ;  /* 0x0000003c54002986 */ /* 0x000fe6000c101904 */
[----:B-1----:R-:W-:Y:S01]  /*1afd0*/  IMAD.WIDE R12, R171, 0x4, R2 ;  /* 0x00000004ab0c7825 */ /* 0x002fe200078e0202 */
[----:B------:R-:W-:Y:S04]  /*1afe0*/  @P3 STG.E [R112.64], R108 ;  /* 0x0000006c70003986 */ /* 0x000fe8000c101904 */
[----:B------:R1:W-:Y:S04]  /*1aff0*/  @P6 STG.E [R12.64], R239 ;  /* 0x000000ef0c006986 */ /* 0x0003e8000c101904 */
[----:B-1----:R-:W3:Y:S01]  /*1b000*/  LDL.LU R239, [R1+0x84] ;  /* 0x0000840001ef7983 */ /* 0x002ee20000300800 */
[----:B------:R-:W-:-:S02]  /*1b010*/  ISETP.LT.AND P5, PT, R250, c[0x0][0x178], !P0 ;  /* 0x00005e00fa007a0c */ /* 0x000fc400047a1270 */
[----:B------:R-:W-:Y:S01]  /*1b020*/  ISETP.LT.AND P1, PT, R249, c[0x0][0x178], !P0 ;  /* 0x00005e00f9007a0c */ /* 0x000fe20004721270 */
[C---:B------:R-:W-:Y:S01]  /*1b030*/  IMAD.WIDE R64, R171.reuse, 0x4, R4 ;  /* 0x00000004ab407825 */ /* 0x040fe200078e0204 */
[----:B------:R-:W-:Y:S01]  /*1b040*/  ISETP.LT.AND P0, PT, R248, c[0x0][0x178], !P0 ;  /* 0x00005e00f8007a0c */ /* 0x000fe20004701270 */
[----:B------:R-:W4:Y:S01]  /*1b050*/  LDL.LU R234, [R1+0xc8] ;  /* 0x0000c80001ea7983 */ /* 0x000f220000300800 */
[----:B------:R-:W-:Y:S01]  /*1b060*/  IADD3 R0, R240, 0x7, RZ ;  /* 0x00000007f0007810 */ /* 0x000fe20007ffe0ff */
[C---:B------:R-:W-:Y:S01]  /*1b070*/  IMAD.WIDE R84, R171.reuse, 0x4, R6 ;  /* 0x00000004ab547825 */ /* 0x040fe200078e0206 */
[C---:B------:R-:W-:Y:S01]  /*1b080*/  IADD3 R179, R171.reuse, c[0x0][0x198], RZ ;  /* 0x00006600abb37a10 */ /* 0x040fe20007ffe0ff */
[----:B------:R-:W4:Y:S02]  /*1b090*/  LDL.LU R233, [R1+0x38] ;  /* 0x0000380001e97983 */ /* 0x000f240000300800 */
[----:B------:R-:W-:Y:S01]  /*1b0a0*/  IMAD.WIDE R170, R171, 0x4, R168 ;  /* 0x00000004abaa7825 */ /* 0x000fe200078e02a8 */
[----:B------:R-:W-:Y:S01]  /*1b0b0*/  ISETP.GE.AND P2, PT, R0, c[0x0][0x17c], PT ;  /* 0x00005f0000007a0c */ /* 0x000fe20003f46270 */
[----:B------:R1:W-:Y:S01]  /*1b0c0*/  @P5 STG.E [R64.64], R245 ;  /* 0x000000f540005986 */ /* 0x0003e2000c101904 */
[----:B------:R-:W-:-:S02]  /*1b0d0*/  ISETP.LT.AND P6, PT, R251, c[0x0][0x178], !P4 ;  /* 0x00005e00fb007a0c */ /* 0x000fc400067c1270 */
[----:B------:R-:W-:Y:S01]  /*1b0e0*/  ISETP.LT.AND P3, PT, R250, c[0x0][0x178], !P4 ;  /* 0x00005e00fa007a0c */ /* 0x000fe20006761270 */
[----:B------:R1:W-:Y:S01]  /*1b0f0*/  @P1 STG.E [R84.64], R61 ;  /* 0x0000003d54001986 */ /* 0x0003e2000c101904 */
[----:B------:R-:W-:Y:S02]  /*1b100*/  ISETP.LT.AND P5, PT, R249, c[0x0][0x178], !P4 ;  /* 0x00005e00f9007a0c */ /* 0x000fe400067a1270 */
[----:B------:R-:W-:Y:S01]  /*1b110*/  ISETP.LT.AND P4, PT, R248, c[0x0][0x178], !P4 ;  /* 0x00005e00f8007a0c */ /* 0x000fe20006781270 */
[----:B------:R-:W-:Y:S01]  /*1b120*/  @P0 STG.E [R170.64], R109 ;  /* 0x0000006daa000986 */ /* 0x000fe2000c101904 */
[----:B------:R-:W-:Y:S01]  /*1b130*/  ISETP.LT.AND P0, PT, R251, c[0x0][0x178], !P2 ;  /* 0x00005e00fb007a0c */ /* 0x000fe20005701270 */
[C---:B------:R-:W-:Y:S02]  /*1b140*/  IMAD.WIDE R12, R179.reuse, 0x4, R2 ;  /* 0x00000004b30c7825 */ /* 0x040fe400078e0202 */
[----:B------:R-:W4:Y:S02]  /*1b150*/  LDL.LU R236, [R1+0xcc] ;  /* 0x0000cc0001ec7983 */ /* 0x000f240000300800 */
[----:B-1----:R-:W-:-:S04]  /*1b160*/  IMAD.WIDE R64, R179, 0x4, R4 ;  /* 0x00000004b3407825 */ /* 0x002fc800078e0204 */
[----:B------:R-:W-:-:S04]  /*1b170*/  IMAD.WIDE R112, R179, 0x4, R6 ;  /* 0x00000004b3707825 */ /* 0x000fc800078e0206 */
[C---:B------:R-:W-:Y:S01]  /*1b180*/  IMAD.WIDE R176, R179.reuse, 0x4, R168 ;  /* 0x00000004b3b07825 */ /* 0x040fe200078e02a8 */
[----:B------:R-:W-:-:S05]  /*1b190*/  IADD3 R179, R179, c[0x0][0x198], RZ ;  /* 0x00006600b3b37a10 */ /* 0x000fca0007ffe0ff */
[----:B------:R-:W-:Y:S01]  /*1b1a0*/  IMAD.WIDE R84, R179, 0x4, R2 ;  /* 0x00000004b3547825 */ /* 0x000fe200078e0202 */
[----:B--2---:R-:W-:Y:S04]  /*1b1b0*/  @P6 STG.E [R12.64], R238 ;  /* 0x000000ee0c006986 */ /* 0x004fe8000c101904 */
[----:B------:R-:W-:Y:S04]  /*1b1c0*/  @P3 STG.E [R64.64], R224 ;  /* 0x000000e040003986 */ /* 0x000fe8000c101904 */
[----:B------:R-:W-:Y:S04]  /*1b1d0*/  @P5 STG.E [R112.64], R16 ;  /* 0x0000001070005986 */ /* 0x000fe8000c101904 */
[----:B------:R-:W-:Y:S04]  /*1b1e0*/  @P4 STG.E [R176.64], R88 ;  /* 0x00000058b0004986 */ /* 0x000fe8000c101904 */
[----:B---3--:R1:W-:Y:S04]  /*1b1f0*/  @P0 STG.E [R84.64], R239 ;  /* 0x000000ef54000986 */ /* 0x0083e8000c101904 */
[----:B-1----:R-:W2:Y:S01]  /*1b200*/  LDL.LU R239, [R1+0x3c] ;  /* 0x00003c0001ef7983 */ /* 0x002ea20000300800 */
[----:B------:R-:W-:-:S02]  /*1b210*/  IADD3 R0, R240, 0x8, RZ ;  /* 0x00000008f0007810 */ /* 0x000fc40007ffe0ff */
[----:B------:R-:W-:Y:S02]  /*1b220*/  ISETP.LT.AND P3, PT, R250, c[0x0][0x178], !P2 ;  /* 0x00005e00fa007a0c */ /* 0x000fe40005761270 */
[----:B------:R-:W-:Y:S02]  /*1b230*/  ISETP.LT.AND P6, PT, R249, c[0x0][0x178], !P2 ;  /* 0x00005e00f9007a0c */ /* 0x000fe400057c1270 */
[C---:B------:R-:W-:Y:S01]  /*1b240*/  IADD3 R171, R179.reuse, c[0x0][0x198], RZ ;  /* 0x00006600b3ab7a10 */ /* 0x040fe20007ffe0ff */
[----:B------:R-:W-:Y:S01]  /*1b250*/  IMAD.WIDE R12, R179, 0x4, R4 ;  /* 0x00000004b30c7825 */ /* 0x000fe200078e0204 */
[----:B------:R-:W-:Y:S01]  /*1b260*/  ISETP.GE.AND P1, PT, R0, c[0x0][0x17c], PT ;  /* 0x00005f0000007a0c */ /* 0x000fe20003f26270 */
[----:B------:R-:W3:Y:S01]  /*1b270*/  LDL.LU R232, [R1+0xb8] ;  /* 0x0000b80001e87983 */ /* 0x000ee20000300800 */
[----:B------:R-:W-:Y:S02]  /*1b280*/  ISETP.LT.AND P2, PT, R248, c[0x0][0x178], !P2 ;  /* 0x00005e00f8007a0c */ /* 0x000fe40005741270 */
[----:B------:R-:W-:Y:S01]  /*1b290*/  ISETP.LT.AND P4, PT, R251, c[0x0][0x178], !P1 ;  /* 0x00005e00fb007a0c */ /* 0x000fe20004f81270 */
[C---:B------:R-:W-:Y:S01]  /*1b2a0*/  IMAD.WIDE R60, R179.reuse, 0x4, R6 ;  /* 0x00000004b33c7825 */ /* 0x040fe200078e0206 */
[----:B------:R-:W-:Y:S01]  /*1b2b0*/  ISETP.LT.AND P5, PT, R250, c[0x0][0x178], !P1 ;  /* 0x00005e00fa007a0c */ /* 0x000fe20004fa1270 */
[----:B------:R-:W3:Y:S01]  /*1b2c0*/  LDL.LU R237, [R1+0x28] ;  /* 0x0000280001ed7983 */ /* 0x000ee20000300800 */
[----:B------:R-:W-:Y:S01]  /*1b2d0*/  IADD3 R0, R240, 0x9, RZ ;  /* 0x00000009f0007810 */ /* 0x000fe20007ffe0ff */
[----:B------:R-:W-:-:S02]  /*1b2e0*/  IMAD.WIDE R64, R179, 0x4, R168 ;  /* 0x00000004b3407825 */ /* 0x000fc400078e02a8 */
[----:B------:R1:W-:Y:S02]  /*1b2f0*/  @P3 STG.E [R12.64], R225 ;  /* 0x000000e10c003986 */ /* 0x0003e4000c101904 */
[C---:B------:R-:W-:Y:S01]  /*1b300*/  IMAD.WIDE R108, R171.reuse, 0x4, R2 ;  /* 0x00000004ab6c7825 */ /* 0x040fe200078e0202 */
[----:B------:R-:W-:Y:S01]  /*1b310*/  ISETP.GE.AND P0, PT, R0, c[0x0][0x17c], PT ;  /* 0x00005f0000007a0c */ /* 0x000fe20003f06270 */
[----:B------:R1:W-:Y:S02]  /*1b320*/  @P6 STG.E [R60.64], R17 ;  /* 0x000000113c006986 */ /* 0x0003e4000c101904 */
[----:B------:R-:W-:Y:S01]  /*1b330*/  IMAD.WIDE R112, R171, 0x4, R4 ;  /* 0x00000004ab707825 */ /* 0x000fe200078e0204 */
[----:B------:R-:W-:Y:S01]  /*1b340*/  ISETP.LT.AND P3, PT, R249, c[0x0][0x178], !P1 ;  /* 0x00005e00f9007a0c */ /* 0x000fe20004f61270 */
[----:B------:R1:W-:Y:S01]  /*1b350*/  @P2 STG.E [R64.64], R89 ;  /* 0x0000005940002986 */ /* 0x0003e2000c101904 */
[----:B------:R-:W-:-:S03]  /*1b360*/  ISETP.LT.AND P2, PT, R248, c[0x0][0x178], !P1 ;  /* 0x00005e00f8007a0c */ /* 0x000fc60004f41270 */
[----:B----4-:R-:W-:Y:S01]  /*1b370*/  @P4 STG.E [R108.64], R234 ;  /* 0x000000ea6c004986 */ /* 0x010fe2000c101904 */
[----:B------:R-:W-:-:S03]  /*1b380*/  ISETP.LT.AND P4, PT, R251, c[0x0][0x178], !P0 ;  /* 0x00005e00fb007a0c */ /* 0x000fc60004781270 */
[----:B------:R-:W-:Y:S01]  /*1b390*/  @P5 STG.E [R112.64], R233 ;  /* 0x000000e970005986 */ /* 0x000fe2000c101904 */
[----:B------:R-:W-:Y:S02]  /*1b3a0*/  ISETP.LT.AND P5, PT, R250, c[0x0][0x178], !P0 ;  /* 0x00005e00fa007a0c */ /* 0x000fe400047a1270 */
[C---:B------:R-:W-:Y:S01]  /*1b3b0*/  IADD3 R177, R171.reuse, c[0x0][0x198], RZ ;  /* 0x00006600abb17a10 */ /* 0x040fe20007ffe0ff */
[C---:B-1----:R-:W-:Y:S01]  /*1b3c0*/  IMAD.WIDE R12, R171.reuse, 0x4, R6 ;  /* 0x00000004ab0c7825 */ /* 0x042fe200078e0206 */
[----:B------:R-:W4:Y:S03]  /*1b3d0*/  LDL.LU R238, [R1+0xbc] ;  /* 0x0000bc0001ee7983 */ /* 0x000f260000300800 */
[----:B------:R-:W-:Y:S01]  /*1b3e0*/  IMAD.WIDE R16, R171, 0x4, R168 ;  /* 0x00000004ab107825 */ /* 0x000fe200078e02a8 */
[----:B------:R-:W-:Y:S03]  /*1b3f0*/  @P3 STG.E [R12.64], R14 ;  /* 0x0000000e0c003986 */ /* 0x000fe6000c101904 */
[C---:B------:R-:W-:Y:S01]  /*1b400*/  IMAD.WIDE R60, R177.reuse, 0x4, R2 ;  /* 0x00000004b13c7825 */ /* 0x040fe200078e0202 */
[----:B------:R-:W-:Y:S03]  /*1b410*/  @P2 STG.E [R16.64], R86 ;  /* 0x0000005610002986 */ /* 0x000fe6000c101904 */
[----:B------:R-:W-:Y:S01]  /*1b420*/  IMAD.WIDE R64, R177, 0x4, R4 ;  /* 0x00000004b1407825 */ /* 0x000fe200078e0204 */
[----:B------:R-:W-:Y:S04]  /*1b430*/  @P4 STG.E [R60.64], R236 ;  /* 0x000000ec3c004986 */ /* 0x000fe8000c101904 */
[----:B--2---:R1:W-:Y:S04]  /*1b440*/  @P5 STG.E [R64.64], R239 ;  /* 0x000000ef40005986 */ /* 0x0043e8000c101904 */
[----:B-1----:R-:W2:Y:S01]  /*1b450*/  LDL.LU R239, [R1+0x2c] ;  /* 0x00002c0001ef7983 */ /* 0x002ea20000300800 */
[----:B------:R-:W-:-:S02]  /*1b460*/  ISETP.LT.AND P6, PT, R249, c[0x0][0x178], !P0 ;  /* 0x00005e00f9007a0c */ /* 0x000fc400047c1270 */
[----:B------:R-:W-:Y:S01]  /*1b470*/  IADD3 R0, R240, 0xa, RZ ;  /* 0x0000000af0007810 */ /* 0x000fe20007ffe0ff */
[----:B------:R-:W-:Y:S01]  /*1b480*/  IMAD.WIDE R84, R177, 0x4, R6 ;  /* 0x00000004b1547825 */ /* 0x000fe200078e0206 */
[----:B------:R-:W2:Y:S02]  /*1b490*/  LDL.LU R236, [R1+0xa8] ;  /* 0x0000a80001ec7983 */ /* 0x000ea40000300800 */
[----:B------:R-:W-:Y:S02]  /*1b4a0*/  ISETP.GE.AND P1, PT, R0, c[0x0][0x17c], PT ;  /* 0x00005f0000007a0c */ /* 0x000fe40003f26270 */
[----:B------:R-:W-:Y:S02]  /*1b4b0*/  ISETP.LT.AND P0, PT, R248, c[0x0][0x178], !P0 ;  /* 0x00005e00f8007a0c */ /* 0x000fe40004701270 */
[----:B------:R-:W-:-:S03]  /*1b4c0*/  ISETP.LT.AND P4, PT, R251, c[0x0][0x178], !P1 ;  /* 0x00005e00fb007a0c */ /* 0x000fc60004f81270 */
[----:B------:R-:W-:Y:S01]  /*1b4d0*/  @P6 STG.E [R84.64], R15 ;  /* 0x0000000f54006986 */ /* 0x000fe2000c101904 */
[----:B------:R-:W-:Y:S02]  /*1b4e0*/  ISETP.LT.AND P6, PT, R250, c[0x0][0x178], !P1 ;  /* 0x00005e00fa007a0c */ /* 0x000fe40004fc1270 */
[C---:B------:R-:W-:Y:S01]  /*1b4f0*/  IADD3 R89, R177.reuse, c[0x0][0x198], RZ ;  /* 0x00006600b1597a10 */ /* 0x040fe20007ffe0ff */
[----:B------:R-:W-:Y:S01]  /*1b500*/  IMAD.WIDE R12, R177, 0x4, R168 ;  /* 0x00000004b10c7825 */ /* 0x000fe200078e02a8 */
[----:B------:R-:W-:-:S03]  /*1b510*/  IADD3 R0, R240, 0xb, RZ ;  /* 0x0000000bf0007810 */ /* 0x000fc60007ffe0ff */
[C---:B------:R-:W-:Y:S01]  /*1b520*/  IMAD.WIDE R16, R89.reuse, 0x4, R2 ;  /* 0x0000000459107825 */ /* 0x040fe200078e0202 */
[----:B------:R-:W-:Y:S03]  /*1b530*/  @P0 STG.E [R12.64], R87 ;  /* 0x000000570c000986 */ /* 0x000fe6000c101904 */
[----:B------:R-:W-:Y:S01]  /*1b540*/  IMAD.WIDE R60, R89, 0x4, R4 ;  /* 0x00000004593c7825 */ /* 0x000fe200078e0204 */
[----:B------:R-:W-:Y:S01]  /*1b550*/  ISETP.GE.AND P3, PT, R0, c[0x0][0x17c], PT ;  /* 0x00005f0000007a0c */ /* 0x000fe20003f66270 */
[----:B---3--:R-:W-:Y:S01]  /*1b560*/  @P4 STG.E [R16.64], R232 ;  /* 0x000000e810004986 */ /* 0x008fe2000c101904 */
[----:B------:R-:W-:-:S03]  /*1b570*/  ISETP.LT.AND P2, PT, R249, c[0x0][0x178], !P1 ;  /* 0x00005e00f9007a0c */ /* 0x000fc60004f41270 */
[----:B------:R1:W-:Y:S01]  /*1b580*/  @P6 STG.E [R60.64], R237 ;  /* 0x000000ed3c006986 */ /* 0x0003e2000c101904 */
[----:B------:R-:W-:Y:S02]  /*1b590*/  ISETP.LT.AND P1, PT, R248, c[0x0][0x178], !P1 ;  /* 0x00005e00f8007a0c */ /* 0x000fe40004f21270 */
[----:B------:R-:W-:Y:S02]  /*1b5a0*/  ISETP.LT.AND P5, PT, R251, c[0x0][0x178], !P3 ;  /* 0x00005e00fb007a0c */ /* 0x000fe40005fa1270 */
[C---:B------:R-:W-:Y:S01]  /*1b5b0*/  IADD3 R109, R89.reuse, c[0x0][0x198], RZ ;  /* 0x00006600596d7a10 */ /* 0x040fe20007ffe0ff */
[----:B-1----:R-:W3:Y:S01]  /*1b5c0*/  LDL.LU R237, [R1+0xac] ;  /* 0x0000ac0001ed7983 */ /* 0x002ee20000300800 */
[----:B------:R-:W-:Y:S01]  /*1b5d0*/  ISETP.LT.AND P6, PT, R250, c[0x0][0x178], !P3 ;  /* 0x00005e00fa007a0c */ /* 0x000fe20005fc1270 */
[----:B------:R-:W-:-:S04]  /*1b5e0*/  IMAD.WIDE R14, R89, 0x4, R6 ;  /* 0x00000004590e7825 */ /* 0x000fc800078e0206 */
[----:B------:R-:W-:Y:S01]  /*1b5f0*/  IMAD.WIDE R64, R89, 0x4, R168 ;  /* 0x0000000459407825 */ /* 0x000fe200078e02a8 */
[----:B------:R-:W-:Y:S03]  /*1b600*/  @P2 STG.E [R14.64], R66 ;  /* 0x000000420e002986 */ /* 0x000fe6000c101904 */
[C---:B------:R-:W-:Y:S01]  /*1b610*/  IMAD.WIDE R84, R109.reuse, 0x4, R2 ;  /* 0x000000046d547825 */ /* 0x040fe200078e0202 */
[----:B------:R-:W-:Y:S03]  /*1b620*/  @P1 STG.E [R64.64], R114 ;  /* 0x0000007240001986 */ /* 0x000fe6000c101904 */
[----:B------:R-:W-:Y:S01]  /*1b630*/  IMAD.WIDE R12, R109, 0x4, R4 ;  /* 0x000000046d0c7825 */ /* 0x000fe200078e0204 */
[----:B----4-:R1:W-:Y:S04]  /*1b640*/  @P5 STG.E [R84.64], R238 ;  /* 0x000000ee54005986 */ /* 0x0103e8000c101904 */
[----:B-1----:R-:W4:Y:S04]  /*1b650*/  LDL.LU R238, [R1+0x88] ;  /* 0x0000880001ee7983 */ /* 0x002f280000300800 */
[----:B--2---:R1:W-:Y:S04]  /*1b660*/  @P6 STG.E [R12.64], R239 ;  /* 0x000000ef0c006986 */ /* 0x0043e8000c101904 */
[----:B-1----:R-:W2:Y:S01]  /*1b670*/  LDL.LU R239, [R1+0x8c] ;  /* 0x00008c0001ef7983 */ /* 0x002ea20000300800 */
[----:B------:R-:W-:-:S02]  /*1b680*/  IADD3 R0, R240, 0xc, RZ ;  /* 0x0000000cf0007810 */ /* 0x000fc40007ffe0ff */
[----:B------:R-:W-:Y:S02]  /*1b690*/  ISETP.LT.AND P4, PT, R249, c[0x0][0x178], !P3 ;  /* 0x00005e00f9007a0c */ /* 0x000fe40005f81270 */
[----:B------:R-:W-:Y:S02]  /*1b6a0*/  ISETP.GE.AND P0, PT, R0, c[0x0][0x17c], PT ;  /* 0x00005f0000007a0c */ /* 0x000fe40003f06270 */
[----:B------:R-:W-:Y:S02]  /*1b6b0*/  ISETP.LT.AND P3, PT, R248, c[0x0][0x178], !P3 ;  /* 0x00005e00f8007a0c */ /* 0x000fe40005f61270 */
[----:B------:R-:W-:Y:S02]  /*1b6c0*/  ISETP.LT.AND P2, PT, R251, c[0x0][0x178], !P0 ;  /* 0x00005e00fb007a0c */ /* 0x000fe40004741270 */
[----:B------:R-:W-:Y:S02]  /*1b6d0*/  ISETP.LT.AND P5, PT, R250, c[0x0][0x178], !P0 ;  /* 0x00005e00fa007a0c */ /* 0x000fe400047a1270 */
[C---:B------:R-:W-:Y:S01]  /*1b6e0*/  IADD3 R87, R109.reuse, c[0x0][0x198], RZ ;  /* 0x000066006d577a10 */ /* 0x040fe20007ffe0ff */
[----:B------:R-:W-:Y:S01]  /*1b6f0*/  IMAD.WIDE R16, R109, 0x4, R6 ;  /* 0x000000046d107825 */ /* 0x000fe200078e0206 */
[----:B------:R-:W-:-:S03]  /*1b700*/  IADD3 R0, R240, 0xd, RZ ;  /* 0x0000000df0007810 */ /* 0x000fc60007ffe0ff */
[----:B------:R-:W-:Y:S01]  /*1b710*/  IMAD.WIDE R14, R109, 0x4, R168 ;  /* 0x000000046d0e7825 */ /* 0x000fe200078e02a8 */
[----:B------:R-:W-:-:S03]  /*1b720*/  ISETP.GE.AND P1, PT, R0, c[0x0][0x17c], PT ;  /* 0x00005f0000007a0c */ /* 0x000fc60003f26270 */
[C---:B------:R-:W-:Y:S01]  /*1b730*/  IMAD.WIDE R60, R87.reuse, 0x4, R2 ;  /* 0x00000004573c7825 */ /* 0x040fe200078e0202 */
[----:B------:R-:W-:Y:S03]  /*1b740*/  @P4 STG.E [R16.64], R67 ;  /* 0x0000004310004986 */ /* 0x000fe6000c101904 */
[----:B------:R-:W-:Y:S01]  /*1b750*/  IMAD.WIDE R64, R87, 0x4, R4 ;  /* 0x0000000457407825 */ /* 0x000fe200078e0204 */
[----:B------:R1:W-:Y:S01]  /*1b760*/  @P3 STG.E [R14.64], R115 ;  /* 0x000000730e003986 */ /* 0x0003e2000c101904 */
[----:B------:R-:W-:Y:S02]  /*1b770*/  ISETP.LT.AND P6, PT, R249, c[0x0][0x178], !P0 ;  /* 0x00005e00f9007a0c */ /* 0x000fe400047c1270 */
[----:B------:R-:W-:Y:S01]  /*1b780*/  ISETP.LT.AND P0, PT, R248, c[0x0][0x178], !P0 ;  /* 0x00005e00f8007a0c */ /* 0x000fe20004701270 */
[----:B------:R1:W-:Y:S01]  /*1b790*/  @P2 STG.E [R60.64], R236 ;  /* 0x000000ec3c002986 */ /* 0x0003e2000c101904 */
[----:B------:R-:W-:-:S03]  /*1b7a0*/  ISETP.LT.AND P3, PT, R250, c[0x0][0x178], !P1 ;  /* 0x00005e00fa007a0c */ /* 0x000fc60004f61270 */
[----:B------:R1:W-:Y:S01]  /*1b7b0*/  @P5 STG.E [R64.64], R246 ;  /* 0x000000f640005986 */ /* 0x0003e2000c101904 */
[----:B------:R-:W-:Y:S02]  /*1b7c0*/  ISETP.LT.AND P5, PT, R251, c[0x0][0x178], !P1 ;  /* 0x00005e00fb007a0c */ /* 0x000fe40004fa1270 */
[----:B------:R-:W-:Y:S02]  /*1b7d0*/  ISETP.LT.AND P2, PT, R249, c[0x0][0x178], !P1 ;  /* 0x00005e00f9007a0c */ /* 0x000fe40004f41270 */
[C---:B------:R-:W-:Y:S02]  /*1b7e0*/  IADD3 R85, R87.reuse, c[0x0][0x198], RZ ;  /* 0x0000660057557a10 */ /* 0x040fe40007ffe0ff */
[----:B------:R-:W-:Y:S01]  /*1b7f0*/  ISETP.LT.AND P1, PT, R248, c[0x0][0x178], !P1 ;  /* 0x00005e00f8007a0c */ /* 0x000fe20004f21270 */
[----:B------:R-:W-:Y:S01]  /*1b800*/  IMAD.WIDE R12, R87, 0x4, R6 ;  /* 0x00000004570c7825 */ /* 0x000fe200078e0206 */
[----:B------:R-:W-:-:S03]  /*1b810*/  IADD3 R0, R240, 0xe, RZ ;  /* 0x0000000ef0007810 */ /* 0x000fc60007ffe0ff */
[----:B-1----:R-:W-:Y:S01]  /*1b820*/  IMAD.WIDE R14, R87, 0x4, R168 ;  /* 0x00000004570e7825 */ /* 0x002fe200078e02a8 */
[----:B------:R-:W-:-:S03]  /*1b830*/  ISETP.GE.AND P4, PT, R0, c[0x0][0x17c], PT ;  /* 0x00005f0000007a0c */ /* 0x000fc60003f86270 */
[C---:B------:R-:W-:Y:S01]  /*1b840*/  IMAD.WIDE R16, R85.reuse, 0x4, R2 ;  /* 0x0000000455107825 */ /* 0x040fe200078e0202 */
[----:B------:R1:W-:Y:S03]  /*1b850*/  @P6 STG.E [R12.64], R62 ;  /* 0x0000003e0c006986 */ /* 0x0003e6000c101904 */
[C---:B------:R-:W-:Y:S01]  /*1b860*/  IMAD.WIDE R60, R85.reuse, 0x4, R4 ;  /* 0x00000004553c7825 */ /* 0x040fe200078e0204 */
[----:B------:R-:W-:Y:S01]  /*1b870*/  IADD3 R0, R240, 0xf, RZ ;  /* 0x0000000ff0007810 */ /* 0x000fe20007ffe0ff */
[----:B------:R-:W-:Y:S02]  /*1b880*/  @P0 STG.E [R14.64], R110 ;  /* 0x0000006e0e000986 */ /* 0x000fe4000c101904 */
[C---:B------:R-:W-:Y:S02]  /*1b890*/  IMAD.WIDE R64, R85.reuse, 0x4, R6 ;  /* 0x0000000455407825 */ /* 0x040fe400078e0206 */
[----:B---3--:R-:W-:Y:S02]  /*1b8a0*/  @P5 STG.E [R16.64], R237 ;  /* 0x000000ed10005986 */ /* 0x008fe4000c101904 */
[----:B------:R-:W-:-:S02]  /*1b8b0*/  IMAD.WIDE R66, R85, 0x4, R168 ;  /* 0x0000000455427825 */ /* 0x000fc400078e02a8 */
[----:B------:R-:W-:Y:S01]  /*1b8c0*/  @P3 STG.E [R60.64], R247 ;  /* 0x000000f73c003986 */ /* 0x000fe2000c101904 */
[----:B------:R-:W-:-:S03]  /*1b8d0*/  ISETP.GE.AND P6, PT, R0, c[0x0][0x17c], PT ;  /* 0x00005f0000007a0c */ /* 0x000fc60003fc6270 */
[----:B------:R3:W-:Y:S01]  /*1b8e0*/  @P2 STG.E [R64.64], R63 ;  /* 0x0000003f40002986 */ /* 0x0007e2000c101904 */
[----:B------:R-:W-:Y:S02]  /*1b8f0*/  ISETP.LT.AND P2, PT, R251, c[0x0][0x178], !P4 ;  /* 0x00005e00fb007a0c */ /* 0x000fe40006741270 */
[----:B------:R-:W-:Y:S01]  /*1b900*/  ISETP.LT.AND P3, PT, R250, c[0x0][0x178], !P4 ;  /* 0x00005e00fa007a0c */ /* 0x000fe20006761270 */
[----:B------:R-:W-:Y:S01]  /*1b910*/  @P1 STG.E [R66.64], R111 ;  /* 0x0000006f42001986 */ /* 0x000fe2000c101904 */
[----:B------:R-:W-:Y:S02]  /*1b920*/  ISETP.LT.AND P1, PT, R249, c[0x0][0x178], !P4 ;  /* 0x00005e00f9007a0c */ /* 0x000fe40006721270 */
[----:B------:R-:W-:Y:S02]  /*1b930*/  IADD3 R85, R85, c[0x0][0x198], RZ ;  /* 0x0000660055557a10 */ /* 0x000fe40007ffe0ff */
[----:B------:R-:W-:Y:S02]  /*1b940*/  ISETP.LT.AND P4, PT, R248, c[0x0][0x178], !P4 ;  /* 0x00005e00f8007a0c */ /* 0x000fe40006781270 */
[----:B------:R-:W-:Y:S01]  /*1b950*/  ISETP.LT.AND P5, PT, R251, c[0x0][0x178], !P6 ;  /* 0x00005e00fb007a0c */ /* 0x000fe200077a1270 */
[C---:B-1----:R-:W-:Y:S01]  /*1b960*/  IMAD.WIDE R12, R85.reuse, 0x4, R2 ;  /* 0x00000004550c7825 */ /* 0x042fe200078e0202 */
[----:B---3--:R-:W-:-:S03]  /*1b970*/  IADD3 R65, R85, c[0x0][0x198], RZ ;  /* 0x0000660055417a10 */ /* 0x008fc60007ffe0ff */
[C---:B------:R-:W-:Y:S01]  /*1b980*/  IMAD.WIDE R14, R85.reuse, 0x4, R4 ;  /* 0x00000004550e7825 */ /* 0x040fe200078e0204 */
[----:B----4-:R1:W-:Y:S03]  /*1b990*/  @P2 STG.E [R12.64], R238 ;  /* 0x000000ee0c002986 */ /* 0x0103e6000c101904 */
[----:B------:R-:W-:Y:S01]  /*1b9a0*/  IMAD.WIDE R16, R85, 0x4, R6 ;  /* 0x0000000455107825 */ /* 0x000fe200078e0206 */
[----:B------:R-:W-:-:S03]  /*1b9b0*/  IADD3 R0, R240, 0x10, RZ ;  /* 0x00000010f0007810 */ /* 0x000fc60007ffe0ff */
[----:B------:R-:W-:Y:S01]  /*1b9c0*/  IMAD.WIDE R60, R85, 0x4, R168 ;  /* 0x00000004553c7825 */ /* 0x000fe200078e02a8 */
[----:B------:R3:W-:Y:S03]  /*1b9d0*/  @P3 STG.E [R14.64], R226 ;  /* 0x000000e20e003986 */ /* 0x0007e6000c101904 */
[----:B------:R-:W-:Y:S01]  /*1b9e0*/  IMAD.WIDE R62, R65, 0x4, R2 ;  /* 0x00000004413e7825 */ /* 0x000fe200078e0202 */
[----:B------:R4:W-:Y:S01]  /*1b9f0*/  @P1 STG.E [R16.64], R18 ;  /* 0x0000001210001986 */ /* 0x0009e2000c101904 */
[----:B------:R-:W-:Y:S02]  /*1ba00*/  ISETP.LT.AND P1, PT, R250, c[0x0][0x178], !P6 ;  /* 0x00005e00fa007a0c */ /* 0x000fe40007721270 */
[----:B------:R-:W-:Y:S01]  /*1ba10*/  ISETP.LT.AND P3, PT, R249, c[0x0][0x178], !P6 ;  /* 0x00005e00f9007a0c */ /* 0x000fe20007761270 */
[----:B------:R4:W-:Y:S01]  /*1ba20*/  @P4 STG.E [R60.64], R90 ;  /* 0x0000005a3c004986 */ /* 0x0009e2000c101904 */
[----:B------:R-:W-:Y:S01]  /*1ba30*/  ISETP.GE.AND P0, PT, R0, c[0x0][0x17c], PT ;  /* 0x00005f0000007a0c */ /* 0x000fe20003f06270 */
[C---:B-1----:R-:W-:Y:S01]  /*1ba40*/  IMAD.WIDE R12, R65.reuse, 0x4, R4 ;  /* 0x00000004410c7825 */ /* 0x042fe200078e0204 */
[----:B------:R-:W-:-:S02]  /*1ba50*/  IADD3 R67, R65, c[0x0][0x198], RZ ;  /* 0x0000660041437a10 */ /* 0x000fc40007ffe0ff */
[----:B------:R-:W-:Y:S01]  /*1ba60*/  IADD3 R0, R240, 0x11, RZ ;  /* 0x00000011f0007810 */ /* 0x000fe20007ffe0ff */
[----:B---3--:R-:W-:Y:S01]  /*1ba70*/  IMAD.WIDE R14, R65, 0x4, R6 ;  /* 0x00000004410e7825 */ /* 0x008fe200078e0206 */
[----:B------:R-:W-:-:S03]  /*1ba80*/  ISETP.LT.AND P4, PT, R250, c[0x0][0x178], !P0 ;  /* 0x00005e00fa007a0c */ /* 0x000fc60004781270 */
[----:B----4-:R-:W-:Y:S01]  /*1ba90*/  IMAD.WIDE R16, R65, 0x4, R168 ;  /* 0x0000000441107825 */ /* 0x010fe200078e02a8 */
[----:B------:R-:W-:-:S03]  /*1baa0*/  ISETP.GE.AND P2, PT, R0, c[0x0][0x17c], PT ;  /* 0x00005f0000007a0c */ /* 0x000fc60003f46270 */
[----:B------:R-:W-:Y:S01]  /*1bab0*/  IMAD.WIDE R60, R67, 0x4, R2 ;  /* 0x00000004433c7825 */ /* 0x000fe200078e0202 */
[C---:B------:R-:W-:Y:S02]  /*1bac0*/  IADD3 R18, R240.reuse, 0x12, RZ ;  /* 0x00000012f0127810 */ /* 0x040fe40007ffe0ff */
[----:B------:R-:W-:Y:S01]  /*1bad0*/  IADD3 R0, R240, 0x13, RZ ;  /* 0x00000013f0007810 */ /* 0x000fe20007ffe0ff */
[----:B--2---:R1:W-:Y:S01]  /*1bae0*/  @P5 STG.E [R62.64], R239 ;  /* 0x000000ef3e005986 */ /* 0x0043e2000c101904 */
[----:B------:R-:W-:Y:S02]  /*1baf0*/  ISETP.LT.AND P5, PT, R248, c[0x0][0x178], !P6 ;  /* 0x00005e00f8007a0c */ /* 0x000fe400077a1270 */
[C---:B------:R-:W-:Y:S01]  /*1bb00*/  ISETP.LT.AND P6, PT, R251.reuse, c[0x0][0x178], !P0 ;  /* 0x00005e00fb007a0c */ /* 0x040fe200047c1270 */
[----:B------:R2:W-:Y:S04]  /*1bb10*/  @P1 STG.E [R12.64], R227 ;  /* 0x000000e30c001986 */ /* 0x0005e8000c101904 */
[----:B------:R3:W-:Y:S01]  /*1bb20*/  @P3 STG.E [R14.64], R19 ;  /* 0x000000130e003986 */ /* 0x0007e2000c101904 */
[----:B------:R-:W-:-:S05]  /*1bb30*/  ISETP.LT.AND P1, PT, R251, c[0x0][0x178], !P2 ;  /* 0x00005e00fb007a0c */ /* 0x000fca0005721270 */
[----:B------:R4:W-:Y:S01]  /*1bb40*/  @P5 STG.E [R16.64], R91 ;  /* 0x0000005b10005986 */ /* 0x0009e2000c101904 */
[----:B------:R-:W-:Y:S02]  /*1bb50*/  ISETP.LT.AND P5, PT, R249, c[0x0][0x178], !P0 ;  /* 0x00005e00f9007a0c */ /* 0x000fe400047a1270 */
[----:B------:R-:W-:Y:S01]  /*1bb60*/  ISETP.LT.AND P0, PT, R248, c[0x0][0x178], !P0 ;  /* 0x00005e00f8007a0c */ /* 0x000fe20004701270 */
[----:B------:R4:W-:Y:S01]  /*1bb70*/  @P6 STG.E [R60.64], R120 ;  /* 0x000000783c006986 */ /* 0x0009e2000c101904 */
[----:B------:R-:W-:Y:S01]  /*1bb80*/  ISETP.LT.AND P3, PT, R250, c[0x0][0x178], !P2 ;  /* 0x00005e00fa007a0c */ /* 0x000fe20005761270 */
[----:B-1----:R-:W-:Y:S01]  /*1bb90*/  IMAD.WIDE R62, R67, 0x4, R4 ;  /* 0x00000004433e7825 */ /* 0x002fe200078e0204 */
[----:B------:R-:W-:-:S03]  /*1bba0*/  ISETP.LT.AND P6, PT, R249, c[0x0][0x178], !P2 ;  /* 0x00005e00f9007a0c */ /* 0x000fc600057c1270 */
[----:B--2---:R-:W-:-:S04]  /*1bbb0*/  IMAD.WIDE R12, R67, 0x4, R6 ;  /* 0x00000004430c7825 */ /* 0x004fc800078e0206 */
[C---:B---3--:R-:W-:Y:S01]  /*1bbc0*/  IMAD.WIDE R14, R67.reuse, 0x4, R168 ;  /* 0x00000004430e7825 */ /* 0x048fe200078e02a8 */
[----:B------:R-:W-:Y:S01]  /*1bbd0*/  IADD3 R67, R67, c[0x0][0x198], RZ ;  /* 0x0000660043437a10 */ /* 0x000fe20007ffe0ff */
[----:B------:R1:W-:Y:S01]  /*1bbe0*/  @P4 STG.E [R62.64], R116 ;  /* 0x000000743e004986 */ /* 0x0003e2000c101904 */
[----:B------:R-:W-:-:S03]  /*1bbf0*/  ISETP.GE.AND P4, PT, R18, c[0x0][0x17c], PT ;  /* 0x00005f0012007a0c */ /* 0x000fc60003f86270 */
[C---:B----4-:R-:W-:Y:S01]  /*1bc00*/  IMAD.WIDE R16, R67.reuse, 0x4, R2 ;  /* 0x0000000443107825 */ /* 0x050fe200078e0202 */
[----:B------:R2:W-:Y:S03]  /*1bc10*/  @P5 STG.E [R12.64], R124 ;  /* 0x0000007c0c005986 */ /* 0x0005e6000c101904 */
[C---:B------:R-:W-:Y:S01]  /*1bc20*/  IMAD.WIDE R18, R67.reuse, 0x4, R4 ;  /* 0x0000000443127825 */ /* 0x040fe200078e0204 */
[----:B------:R3:W-:Y:S03]  /*1bc30*/  @P0 STG.E [R14.64], R140 ;  /* 0x0000008c0e000986 */ /* 0x0007e6000c101904 */
[----:B------:R-:W-:Y:S01]  /*1bc40*/  IMAD.WIDE R60, R67, 0x4, R6 ;  /* 0x00000004433c7825 */ /* 0x000fe200078e0206 */
[----:B------:R-:W-:Y:S01]  /*1bc50*/  ISETP.LT.AND P2, PT, R248, c[0x0][0x178], !P2 ;  /* 0x00005e00f8007a0c */ /* 0x000fe20005741270 */
[----:B------:R4:W-:Y:S01]  /*1bc60*/  @P1 STG.E [R16.64], R121 ;  /* 0x0000007910001986 */ /* 0x0009e2000c101904 */
[----:B------:R-:W-:-:S02]  /*1bc70*/  ISETP.LT.AND P0, PT, R251, c[0x0][0x178], !P4 ;  /* 0x00005e00fb007a0c */ /* 0x000fc40006701270 */
[----:B------:R-:W-:Y:S01]  /*1bc80*/  ISETP.LT.AND P1, PT, R250, c[0x0][0x178], !P4 ;  /* 0x00005e00fa007a0c */ /* 0x000fe20006721270 */
[----:B------:R4:W-:Y:S01]  /*1bc90*/  @P3 STG.E [R18.64], R117 ;  /* 0x0000007512003986 */ /* 0x0009e2000c101904 */
[----:B-1----:R-:W-:-:S03]  /*1bca0*/  IADD3 R63, R67, c[0x0][0x198], RZ ;  /* 0x00006600433f7a10 */ /* 0x002fc60007ffe0ff */
[----:B------:R1:W-:Y:S01]  /*1bcb0*/  @P6 STG.E [R60.64], R125 ;  /* 0x0000007d3c006986 */ /* 0x0003e2000c101904 */
[----:B------:R-:W-:Y:S01]  /*1bcc0*/  ISETP.LT.AND P6, PT, R249, c[0x0][0x178], !P4 ;  /* 0x00005e00f9007a0c */ /* 0x000fe200067c1270 */
[----:B--2---:R-:W-:Y:S01]  /*1bcd0*/  IMAD.WIDE R12, R67, 0x4, R168 ;  /* 0x00000004430c7825 */ /* 0x004fe200078e02a8 */
[----:B------:R-:W-:-:S03]  /*1bce0*/  ISETP.GE.AND P5, PT, R0, c[0x0][0x17c], PT ;  /* 0x00005f0000007a0c */ /* 0x000fc60003fa6270 */
[----:B---3--:R-:W-:Y:S01]  /*1bcf0*/  IMAD.WIDE R14, R63, 0x4, R2 ;  /* 0x000000043f0e7825 */ /* 0x008fe200078e0202 */
[----:B------:R-:W-:-:S03]  /*1bd00*/  ISETP.LT.AND P4, PT, R248, c[0x0][0x178], !P4 ;  /* 0x00005e00f8007a0c */ /* 0x000fc60006781270 */
[C---:B----4-:R-:W-:Y:S01]  /*1bd10*/  IMAD.WIDE R16, R63.reuse, 0x4, R4 ;  /* 0x000000043f107825 */ /* 0x050fe200078e0204 */
[----:B------:R2:W-:Y:S03]  /*1bd20*/  @P2 STG.E [R12.64], R141 ;  /* 0x0000008d0c002986 */ /* 0x0005e6000c101904 */
[----:B------:R-:W-:Y:S01]  /*1bd30*/  IMAD.WIDE R18, R63, 0x4, R6 ;  /* 0x000000043f127825 */ /* 0x000fe200078e0206 */
[----:B------:R3:W-:Y:S01]  /*1bd40*/  @P0 STG.E [R14.64], R104 ;  /* 0x000000680e000986 */ /* 0x0007e2000c101904 */
[----:B------:R-:W-:-:S03]  /*1bd50*/  ISETP.LT.AND P0, PT, R251, c[0x0][0x178], !P5 ;  /* 0x00005e00fb007a0c */ /* 0x000fc60006f01270 */
[----:B------:R4:W-:Y:S01]  /*1bd60*/  @P1 STG.E [R16.64], R80 ;  /* 0x0000005010001986 */ /* 0x0009e2000c101904 */
[----:B------:R-:W-:-:S03]  /*1bd70*/  ISETP.LT.AND P1, PT, R250, c[0x0][0x178], !P5 ;  /* 0x00005e00fa007a0c */ /* 0x000fc60006f21270 */
[----:B------:R2:W-:Y:S01]  /*1bd80*/  @P6 STG.E [R18.64], R76 ;  /* 0x0000004c12006986 */ /* 0x0005e2000c101904 */
[----:B------:R-:W-:Y:S02]  /*1bd90*/  ISETP.LT.AND P6, PT, R249, c[0x0][0x178], !P5 ;  /* 0x00005e00f9007a0c */ /* 0x000fe40006fc1270 */
[----:B------:R-:W-:Y:S02]  /*1bda0*/  IADD3 R0, R240, 0x14, RZ ;  /* 0x00000014f0007810 */ /* 0x000fe40007ffe0ff */
[C---:B------:R-:W-:Y:S02]  /*1bdb0*/  IADD3 R65, R63.reuse, c[0x0][0x198], RZ ;  /* 0x000066003f417a10 */ /* 0x040fe40007ffe0ff */
[----:B------:R-:W-:Y:S01]  /*1bdc0*/  ISETP.LT.AND P5, PT, R248, c[0x0][0x178], !P5 ;  /* 0x00005e00f8007a0c */ /* 0x000fe20006fa1270 */
[----:B-1----:R-:W-:Y:S01]  /*1bdd0*/  IMAD.WIDE R60, R63, 0x4, R168 ;  /* 0x000000043f3c7825 */ /* 0x002fe200078e02a8 */
[----:B------:R-:W-:-:S03]  /*1bde0*/  ISETP.GE.AND P3, PT, R0, c[0x0][0x17c], PT ;  /* 0x00005f0000007a0c */ /* 0x000fc60003f66270 */
[----:B--2---:R-:W-:Y:S01]  /*1bdf0*/  IMAD.WIDE R12, R65, 0x4, R2 ;  /* 0x00000004410c7825 */ /* 0x004fe200078e0202 */
[----:B------:R1:W-:Y:S01]  /*1be00*/  @P4 STG.E [R60.64], R136 ;  /* 0x000000883c004986 */ /* 0x0003e2000c101904 */
[----:B------:R-:W-:Y:S02]  /*1be10*/  ISETP.LT.AND P4, PT, R251, c[0x0][0x178], !P3 ;  /* 0x00005e00fb007a0c */ /* 0x000fe40005f81270 */
[----:B---3--:R-:W-:Y:S01]  /*1be20*/  IMAD.WIDE R14, R65, 0x4, R4 ;  /* 0x00000004410e7825 */ /* 0x008fe200078e0204 */
[----:B------:R-:W-:-:S03]  /*1be30*/  IADD3 R0, R240, 0x15, RZ ;  /* 0x00000015f0007810 */ /* 0x000fc60007ffe0ff */
[C---:B----4-:R-:W-:Y:S01]  /*1be40*/  IMAD.WIDE R16, R65.reuse, 0x4, R6 ;  /* 0x0000000441107825 */ /* 0x050fe200078e0206 */
[----:B------:R2:W-:Y:S03]  /*1be50*/  @P0 STG.E [R12.64], R105 ;  /* 0x000000690c000986 */ /* 0x0005e6000c101904 */
[C---:B------:R-:W-:Y:S01]  /*1be60*/  IMAD.WIDE R18, R65.reuse, 0x4, R168 ;  /* 0x0000000441127825 */ /* 0x040fe200078e02a8 */
[----:B------:R-:W-:Y:S01]  /*1be70*/  IADD3 R63, R65, c[0x0][0x198], RZ ;  /* 0x00006600413f7a10 */ /* 0x000fe20007ffe0ff */
[----:B------:R3:W-:Y:S01]  /*1be80*/  @P1 STG.E [R14.64], R81 ;  /* 0x000000510e001986 */ /* 0x0007e2000c101904 */
[----:B------:R-:W-:Y:S02]  /*1be90*/  ISETP.GE.AND P2, PT, R0, c[0x0][0x17c], PT ;  /* 0x00005f0000007a0c */ /* 0x000fe40003f46270 */
[----:B------:R-:W-:Y:S01]  /*1bea0*/  ISETP.LT.AND P1, PT, R250, c[0x0][0x178], !P3 ;  /* 0x00005e00fa007a0c */ /* 0x000fe20005f21270 */
[----:B------:R4:W-:Y:S01]  /*1beb0*/  @P6 STG.E [R16.64], R77 ;  /* 0x0000004d10006986 */ /* 0x0009e2000c101904 */
[----:B-1----:R-:W-:-:S03]  /*1bec0*/  IMAD.WIDE R60, R63, 0x4, R2 ;  /* 0x000000043f3c7825 */ /* 0x002fc600078e0202 */
[----:B------:R1:W-:Y:S01]  /*1bed0*/  @P5 STG.E [R18.64], R137 ;  /* 0x0000008912005986 */ /* 0x0003e2000c101904 */
[----:B------:R-:W-:Y:S02]  /*1bee0*/  ISETP.LT.AND P5, PT, R249, c[0x0][0x178], !P3 ;  /* 0x00005e00f9007a0c */ /* 0x000fe40005fa1270 */
[----:B------:R-:W-:Y:S02]  /*1bef0*/  ISETP.LT.AND P3, PT, R248, c[0x0][0x178], !P3 ;  /* 0x00005e00f8007a0c */ /* 0x000fe40005f61270 */
[----:B------:R-:W-:Y:S01]  /*1bf00*/  ISETP.LT.AND P6, PT, R251, c[0x0][0x178], !P2 ;  /* 0x00005e00fb007a0c */ /* 0x000fe200057c1270 */
[----:B------:R1:W-:Y:S01]  /*1bf10*/  @P4 STG.E [R60.64], R100 ;  /* 0x000000643c004986 */ /* 0x0003e2000c101904 */
[C---:B------:R-:W-:Y:S01]  /*1bf20*/  IADD3 R65, R63.reuse, c[0x0][0x198], RZ ;  /* 0x000066003f417a10 */ /* 0x040fe20007ffe0ff */
[C---:B--2---:R-:W-:Y:S01]  /*1bf30*/  IMAD.WIDE R12, R63.reuse, 0x4, R4 ;  /* 0x000000043f0c7825 */ /* 0x044fe200078e0204 */
[----:B------:R-:W-:Y:S02]  /*1bf40*/  ISETP.LT.AND P4, PT, R250, c[0x0][0x178], !P2 ;  /* 0x00005e00fa007a0c */ /* 0x000fe40005781270 */
[----:B------:R-:W-:Y:S01]  /*1bf50*/  IADD3 R0, R240, 0x16, RZ ;  /* 0x00000016f0007810 */ /* 0x000fe20007ffe0ff */
[C---:B---3--:R-:W-:Y:S01]  /*1bf60*/  IMAD.WIDE R14, R63.reuse, 0x4, R6 ;  /* 0x000000043f0e7825 */ /* 0x048fe200078e0206 */
[----:B------:R2:W-:Y:S03]  /*1bf70*/  @P1 STG.E [R12.64], R56 ;  /* 0x000000380c001986 */ /* 0x0005e6000c101904 */
[----:B----4-:R-:W-:Y:S01]  /*1bf80*/  IMAD.WIDE R16, R63, 0x4, R168 ;  /* 0x000000043f107825 */ /* 0x010fe200078e02a8 */
[----:B------:R-:W-:Y:S01]  /*1bf90*/  ISETP.GE.AND P0, PT, R0, c[0x0][0x17c], PT ;  /* 0x00005f0000007a0c */ /* 0x000fe20003f06270 */
[----:B------:R3:W-:Y:S02]  /*1bfa0*/  @P5 STG.E [R14.64], R36 ;  /* 0x000000240e005986 */ /* 0x0007e4000c101904 */
[----:B-1----:R-:W-:-:S02]  /*1bfb0*/  IMAD.WIDE R18, R65, 0x4, R2 ;  /* 0x0000000441127825 */ /* 0x002fc400078e0202 */
[----:B------:R1:W-:Y:S01]  /*1bfc0*/  @P3 STG.E [R16.64], R132 ;  /* 0x0000008410003986 */ /* 0x0003e2000c101904 */
[----:B------:R-:W-:Y:S01]  /*1bfd0*/  ISETP.LT.AND P3, PT, R249, c[0x0][0x178], !P2 ;  /* 0x00005e00f9007a0c */ /* 0x000fe20005761270 */
[----:B------:R-:W-:Y:S01]  /*1bfe0*/  IMAD.WIDE R60, R65, 0x4, R4 ;  /* 0x00000004413c7825 */ /* 0x000fe200078e0204 */
[----:B------:R-:W-:Y:S01]  /*1bff0*/  ISETP.LT.AND P2, PT, R248, c[0x0][0x178], !P2 ;  /* 0x00005e00f8007a0c */ /* 0x000fe20005741270 */
[----:B------:R4:W-:Y:S01]  /*1c000*/  @P6 STG.E [R18.64], R101 ;  /* 0x0000006512006986 */ /* 0x0009e2000c101904 */
[----:B------:R-:W-:Y:S02]  /*1c010*/  ISETP.LT.AND P6, PT, R251, c[0x0][0x178], !P0 ;  /* 0x00005e00fb007a0c */ /* 0x000fe400047c1270 */
[----:B------:R-:W-:Y:S01]  /*1c020*/  ISETP.LT.AND P5, PT, R250, c[0x0][0x178], !P0 ;  /* 0x00005e00fa007a0c */ /* 0x000fe200047a1270 */
[----:B------:R4:W-:Y:S01]  /*1c030*/  @P4 STG.E [R60.64], R57 ;  /* 0x000000393c004986 */ /* 0x0009e2000c101904 */
[C---:B------:R-:W-:Y:S01]  /*1c040*/  IADD3 R63, R65.reuse, c[0x0][0x198], RZ ;  /* 0x00006600413f7a10 */ /* 0x040fe20007ffe0ff */
[----:B--2---:R-:W-:Y:S01]  /*1c050*/  IMAD.WIDE R12, R65, 0x4, R6 ;  /* 0x00000004410c7825 */ /* 0x004fe200078e0206 */
[----:B------:R-:W-:-:S02]  /*1c060*/  ISETP.LT.AND P4, PT, R249, c[0x0][0x178], !P0 ;  /* 0x00005e00f9007a0c */ /* 0x000fc40004781270 */
[----:B------:R-:W-:Y:S01]  /*1c070*/  IADD3 R0, R240, 0x17, RZ ;  /* 0x00000017f0007810 */ /* 0x000fe20007ffe0ff */
[----:B---3--:R-:W-:Y:S01]  /*1c080*/  IMAD.WIDE R14, R65, 0x4, R168 ;  /* 0x00000004410e7825 */ /* 0x008fe200078e02a8 */
[----:B------:R2:W-:Y:S03]  /*1c090*/  @P3 STG.E [R12.64], R37 ;  /* 0x000000250c003986 */ /* 0x0005e6000c101904 */
[----:B-1----:R-:W-:Y:S01]  /*1c0a0*/  IMAD.WIDE R16, R63, 0x4, R2 ;  /* 0x000000043f107825 */ /* 0x002fe200078e0202 */
[----:B------:R-:W-:-:S03]  /*1c0b0*/  ISETP.GE.AND P1, PT, R0, c[0x0][0x17c], PT ;  /* 0x00005f0000007a0c */ /* 0x000fc60003f26270 */
[C---:B----4-:R-:W-:Y:S01]  /*1c0c0*/  IMAD.WIDE R18, R63.reuse, 0x4, R4 ;  /* 0x000000043f127825 */ /* 0x050fe200078e0204 */
[----:B------:R1:W-:Y:S01]  /*1c0d0*/  @P2 STG.E [R14.64], R133 ;  /* 0x000000850e002986 */ /* 0x0003e2000c101904 */
[----:B------:R-:W-:Y:S02]  /*1c0e0*/  ISETP.LT.AND P0, PT, R248, c[0x0][0x178], !P0 ;  /* 0x00005e00f8007a0c */ /* 0x000fe40004701270 */
[----:B------:R-:W-:Y:S01]  /*1c0f0*/  IMAD.WIDE R56, R63, 0x4, R6 ;  /* 0x000000043f387825 */ /* 0x000fe200078e0206 */
[----:B------:R3:W-:Y:S01]  /*1c100*/  @P6 STG.E [R16.64], R40 ;  /* 0x0000002810006986 */ /* 0x0007e2000c101904 */
[----:B------:R-:W-:-:S03]  /*1c110*/  ISETP.LT.AND P6, PT, R251, c[0x0][0x178], !P1 ;  /* 0x00005e00fb007a0c */ /* 0x000fc60004fc1270 */
[----:B------:R4:W-:Y:S01]  /*1c120*/  @P5 STG.E [R18.64], R52 ;  /* 0x0000003412005986 */ /* 0x0009e2000c101904 */
[----:B------:R-:W-:Y:S02]  /*1c130*/  ISETP.LT.AND P5, PT, R250, c[0x0][0x178], !P1 ;  /* 0x00005e00fa007a0c */ /* 0x000fe40004fa1270 */
[----:B------:R-:W-:Y:S01]  /*1c140*/  IADD3 R61, R63, c[0x0][0x198], RZ ;  /* 0x000066003f3d7a10 */ /* 0x000fe20007ffe0ff */
[----:B------:R-:W-:Y:S01]  /*1c150*/  @P4 STG.E [R56.64], R8 ;  /* 0x0000000838004986 */ /* 0x000fe2000c101904 */
[----:B------:R-:W-:Y:S02]  /*1c160*/  ISETP.LT.AND P2, PT, R249, c[0x0][0x178], !P1 ;  /* 0x00005e00f9007a0c */ /* 0x000fe40004f41270 */
[----:B------:R-:W-:Y:S01]  /*1c170*/  ISETP.LT.AND P4, PT, R248, c[0x0][0x178], !P1 ;  /* 0x00005e00f8007a0c */ /* 0x000fe20004f81270 */
[----:B--2---:R-:W-:Y:S01]  /*1c180*/  IMAD.WIDE R12, R63, 0x4, R168 ;  /* 0x000000043f0c7825 */ /* 0x004fe200078e02a8 */
[----:B------:R-:W-:-:S03]  /*1c190*/  IADD3 R0, R240, 0x18, RZ ;  /* 0x00000018f0007810 */ /* 0x000fc60007ffe0ff */
[----:B-1----:R-:W-:Y:S01]  /*1c1a0*/  IMAD.WIDE R14, R61, 0x4, R2 ;  /* 0x000000043d0e7825 */ /* 0x002fe200078e0202 */
[----:B------:R-:W-:-:S03]  /*1c1b0*/  ISETP.GE.AND P3, PT, R0, c[0x0][0x17c], PT ;  /* 0x00005f0000007a0c */ /* 0x000fc60003f66270 */
[C---:B---3--:R-:W-:Y:S01]  /*1c1c0*/  IMAD.WIDE R16, R61.reuse, 0x4, R4 ;  /* 0x000000043d107825 */ /* 0x048fe200078e0204 */
[----:B------:R-:W-:Y:S01]  /*1c1d0*/  IADD3 R0, R240, 0x19, RZ ;  /* 0x00000019f0007810 */ /* 0x000fe20007ffe0ff */
[----:B------:R-:W-:Y:S02]  /*1c1e0*/  @P0 STG.E [R12.64], R128 ;  /* 0x000000800c000986 */ /* 0x000fe4000c101904 */
[C---:B----4-:R-:W-:Y:S02]  /*1c1f0*/  IMAD.WIDE R18, R61.reuse, 0x4, R6 ;  /* 0x000000043d127825 */ /* 0x050fe400078e0206 */
[----:B------:R1:W-:Y:S02]  /*1c200*/  @P6 STG.E [R14.64], R41 ;  /* 0x000000290e006986 */ /* 0x0003e4000c101904 */
[----:B------:R-:W-:Y:S01]  /*1c210*/  IMAD.WIDE R36, R61, 0x4, R168 ;  /* 0x000000043d247825 */ /* 0x000fe200078e02a8 */
[----:B------:R-:W-:Y:S01]  /*1c220*/  ISETP.GE.AND P1, PT, R0, c[0x0][0x17c], PT ;  /* 0x00005f0000007a0c */ /* 0x000fe20003f26270 */
[----:B------:R-:W-:Y:S01]  /*1c230*/  @P5 STG.E [R16.64], R53 ;  /* 0x0000003510005986 */ /* 0x000fe2000c101904 */
[----:B------:R-:W-:-:S02]  /*1c240*/  ISETP.LT.AND P5, PT, R251, c[0x0][0x178], !P3 ;  /* 0x00005e00fb007a0c */ /* 0x000fc40005fa1270 */
[----:B------:R-:W-:Y:S01]  /*1c250*/  ISETP.LT.AND P0, PT, R250, c[0x0][0x178], !P3 ;  /* 0x00005e00fa007a0c */ /* 0x000fe20005f01270 */
[----:B------:R2:W-:Y:S01]  /*1c260*/  @P2 STG.E [R18.64], R9 ;  /* 0x0000000912002986 */ /* 0x0005e2000c101904 */
[----:B------:R-:W-:Y:S02]  /*1c270*/  ISETP.LT.AND P6, PT, R249, c[0x0][0x178], !P3 ;  /* 0x00005e00f9007a0c */ /* 0x000fe40005fc1270 */
[----:B------:R-:W-:Y:S01]  /*1c280*/  IADD3 R61, R61, c[0x0][0x198], RZ ;  /* 0x000066003d3d7a10 */ /* 0x000fe20007ffe0ff */
[----:B------:R3:W-:Y:S01]  /*1c290*/  @P4 STG.E [R36.64], R129 ;  /* 0x0000008124004986 */ /* 0x0007e2000c101904 */
[----:B------:R-:W-:Y:S02]  /*1c2a0*/  ISETP.LT.AND P3, PT, R248, c[0x0][0x178], !P3 ;  /* 0x00005e00f8007a0c */ /* 0x000fe40005f61270 */
[----:B------:R-:W-:Y:S02]  /*1c2b0*/  ISETP.LT.AND P4, PT, R251, c[0x0][0x178], !P1 ;  /* 0x00005e00fb007a0c */ /* 0x000fe40004f81270 */
[C---:B-1----:R-:W-:Y:S01]  /*1c2c0*/  IADD3 R41, R61.reuse, c[0x0][0x198], RZ ;  /* 0x000066003d297a10 */ /* 0x042fe20007ffe0ff */
[----:B------:R-:W-:-:S04]  /*1c2d0*/  IMAD.WIDE R12, R61, 0x4, R4 ;  /* 0x000000043d0c7825 */ /* 0x000fc800078e0204 */
[----:B--2---:R-:W-:Y:S01]  /*1c2e0*/  IMAD.WIDE R8, R61, 0x4, R2 ;  /* 0x000000043d087825 */ /* 0x004fe200078e0202 */
[----:B------:R-:W-:-:S03]  /*1c2f0*/  IADD3 R0, R240, 0x1a, RZ ;  /* 0x0000001af0007810 */ /* 0x000fc60007ffe0ff */
[C---:B------:R-:W-:Y:S01]  /*1c300*/  IMAD.WIDE R14, R61.reuse, 0x4, R6 ;  /* 0x000000043d0e7825 */ /* 0x040fe200078e0206 */
[----:B------:R1:W-:Y:S03]  /*1c310*/  @P5 STG.E [R8.64], R122 ;  /* 0x0000007a08005986 */ /* 0x0003e6000c101904 */
[----:B------:R-:W-:Y:S01]  /*1c320*/  IMAD.WIDE R16, R61, 0x4, R168 ;  /* 0x000000043d107825 */ /* 0x000fe200078e02a8 */
[----:B------:R2:W-:Y:S03]  /*1c330*/  @P0 STG.E [R12.64], R118 ;  /* 0x000000760c000986 */ /* 0x0005e6000c101904 */
[----:B------:R-:W-:Y:S01]  /*1c340*/  IMAD.WIDE R18, R41, 0x4, R2 ;  /* 0x0000000429127825 */ /* 0x000fe200078e0202 */
[----:B------:R4:W-:Y:S01]  /*1c350*/  @P6 STG.E [R14.64], R126 ;  /* 0x0000007e0e006986 */ /* 0x0009e2000c101904 */
[----:B------:R-:W-:-:S03]  /*1c360*/  ISETP.GE.AND P2, PT, R0, c[0x0][0x17c], PT ;  /* 0x00005f0000007a0c */ /* 0x000fc60003f46270 */
[----:B------:R1:W-:Y:S01]  /*1c370*/  @P3 STG.E [R16.64], R142 ;  /* 0x0000008e10003986 */ /* 0x0003e2000c101904 */
[----:B------:R-:W-:-:S03]  /*1c380*/  ISETP.LT.AND P3, PT, R250, c[0x0][0x178], !P1 ;  /* 0x00005e00fa007a0c */ /* 0x000fc60004f61270 */
[----:B------:R2:W-:Y:S01]  /*1c390*/  @P4 STG.E [R18.64], R123 ;  /* 0x0000007b12004986 */ /* 0x0005e2000c101904 */
[----:B------:R-:W-:Y:S02]  /*1c3a0*/  ISETP.LT.AND P4, PT, R249, c[0x0][0x178], !P1 ;  /* 0x00005e00f9007a0c */ /* 0x000fe40004f81270 */
[----:B------:R-:W-:Y:S02]  /*1c3b0*/  ISETP.LT.AND P0, PT, R248, c[0x0][0x178], !P1 ;  /* 0x00005e00f8007a0c */ /* 0x000fe40004f01270 */
[----:B------:R-:W-:Y:S02]  /*1c3c0*/  ISETP.LT.AND P6, PT, R251, c[0x0][0x178], !P2 ;  /* 0x00005e00fb007a0c */ /* 0x000fe400057c1270 */
[----:B------:R-:W-:Y:S02]  /*1c3d0*/  ISETP.LT.AND P5, PT, R250, c[0x0][0x178], !P2 ;  /* 0x00005e00fa007a0c */ /* 0x000fe400057a1270 */
[C---:B---3--:R-:W-:Y:S01]  /*1c3e0*/  IADD3 R37, R41.reuse, c[0x0][0x198], RZ ;  /* 0x0000660029257a10 */ /* 0x048fe20007ffe0ff */
[----:B-1----:R-:W-:Y:S01]  /*1c3f0*/  IMAD.WIDE R8, R41, 0x4, R4 ;  /* 0x0000000429087825 */ /* 0x002fe200078e0204 */
[----:B------:R-:W-:-:S03]  /*1c400*/  IADD3 R0, R240, 0x1b, RZ ;  /* 0x0000001bf0007810 */ /* 0x000fc60007ffe0ff */
[C---:B--2---:R-:W-:Y:S01]  /*1c410*/  IMAD.WIDE R12, R41.reuse, 0x4, R6 ;  /* 0x00000004290c7825 */ /* 0x044fe200078e0206 */
[----:B------:R1:W-:Y:S03]  /*1c420*/  @P3 STG.E [R8.64], R119 ;  /* 0x0000007708003986 */ /* 0x0003e6000c101904 */
[----:B----4-:R-:W-:Y:S01]  /*1c430*/  IMAD.WIDE R14, R41, 0x4, R168 ;  /* 0x00000004290e7825 */ /* 0x010fe200078e02a8 */
[----:B------:R-:W-:-:S03]  /*1c440*/  ISETP.GE.AND P1, PT, R0, c[0x0][0x17c], PT ;  /* 0x00005f0000007a0c */ /* 0x000fc60003f26270 */
[C---:B------:R-:W-:Y:S01]  /*1c450*/  IMAD.WIDE R16, R37.reuse, 0x4, R2 ;  /* 0x0000000425107825 */ /* 0x040fe200078e0202 */
[----:B------:R2:W-:Y:S03]  /*1c460*/  @P4 STG.E [R12.64], R127 ;  /* 0x0000007f0c004986 */ /* 0x0005e6000c101904 */
[----:B------:R-:W-:Y:S01]  /*1c470*/  IMAD.WIDE R18, R37, 0x4, R4 ;  /* 0x0000000425127825 */ /* 0x000fe200078e0204 */
[----:B------:R3:W-:Y:S01]  /*1c480*/  @P0 STG.E [R14.64], R143 ;  /* 0x0000008f0e000986 */ /* 0x0007e2000c101904 */
[----:B------:R-:W-:Y:S02]  /*1c490*/  ISETP.LT.AND P3, PT, R249, c[0x0][0x178], !P2 ;  /* 0x00005e00f9007a0c */ /* 0x000fe40005761270 */
[----:B------:R-:W-:Y:S01]  /*1c4a0*/  ISETP.LT.AND P2, PT, R248, c[0x0][0x178], !P2 ;  /* 0x00005e00f8007a0c */ /* 0x000fe20005741270 */
[----:B------:R4:W-:Y:S04]  /*1c4b0*/  @P6 STG.E [R16.64], R106 ;  /* 0x0000006a10006986 */ /* 0x0009e8000c101904 */
[----:B------:R3:W-:Y:S01]  /*1c4c0*/  @P5 STG.E [R18.64], R82 ;  /* 0x0000005212005986 */ /* 0x0007e2000c101904 */
[----:B------:R-:W-:-:S02]  /*1c4d0*/  ISETP.LT.AND P5, PT, R251, c[0x0][0x178], !P1 ;  /* 0x00005e00fb007a0c */ /* 0x000fc40004fa1270 */
[C---:B------:R-:W-:Y:S01]  /*1c4e0*/  IADD3 R41, R37.reuse, c[0x0][0x198], RZ ;  /* 0x0000660025297a10 */ /* 0x040fe20007ffe0ff */
[----:B-1----:R-:W-:Y:S01]  /*1c4f0*/  IMAD.WIDE R8, R37, 0x4, R6 ;  /* 0x0000000425087825 */ /* 0x002fe200078e0206 */
[----:B------:R-:W-:-:S03]  /*1c500*/  IADD3 R36, R240, 0x1c, RZ ;  /* 0x0000001cf0247810 */ /* 0x000fc60007ffe0ff */
[----:B--2---:R-:W-:Y:S01]  /*1c510*/  IMAD.WIDE R12, R37, 0x4, R168 ;  /* 0x00000004250c7825 */ /* 0x004fe200078e02a8 */
[----:B------:R-:W-:Y:S02]  /*1c520*/  ISETP.LT.AND P0, PT, R250, c[0x0][0x178], !P1 ;  /* 0x00005e00fa007a0c */ /* 0x000fe40004f01270 */
[----:B------:R-:W-:Y:S01]  /*1c530*/  ISETP.GE.AND P6, PT, R36, c[0x0][0x17c], PT ;  /* 0x00005f0024007a0c */ /* 0x000fe20003fc6270 */
[----:B---3--:R-:W-:Y:S01]  /*1c540*/  IMAD.WIDE R14, R41, 0x4, R2 ;  /* 0x00000004290e7825 */ /* 0x008fe200078e0202 */
[----:B------:R-:W-:Y:S01]  /*1c550*/  ISETP.LT.AND P4, PT, R249, c[0x0][0x178], !P1 ;  /* 0x00005e00f9007a0c */ /* 0x000fe20004f81270 */
[----:B------:R1:W-:Y:S01]  /*1c560*/  @P3 STG.E [R8.64], R78 ;  /* 0x0000004e08003986 */ /* 0x0003e2000c101904 */
[----:B------:R-:W-:-:S03]  /*1c570*/  ISETP.LT.AND P1, PT, R248, c[0x0][0x178], !P1 ;  /* 0x00005e00f8007a0c */ /* 0x000fc60004f21270 */
[----:B------:R2:W-:Y:S01]  /*1c580*/  @P2 STG.E [R12.64], R138 ;  /* 0x0000008a0c002986 */ /* 0x0005e2000c101904 */
[----:B------:R-:W-:-:S03]  /*1c590*/  ISETP.LT.AND P2, PT, R251, c[0x0][0x178], !P6 ;  /* 0x00005e00fb007a0c */ /* 0x000fc60007741270 */
[----:B------:R3:W-:Y:S01]  /*1c5a0*/  @P5 STG.E [R14.64], R107 ;  /* 0x0000006b0e005986 */ /* 0x0007e2000c101904 */
[----:B------:R-:W-:Y:S01]  /*1c5b0*/  ISETP.LT.AND P5, PT, R250, c[0x0][0x178], !P6 ;  /* 0x00005e00fa007a0c */ /* 0x000fe200077a1270 */
[C---:B----4-:R-:W-:Y:S01]  /*1c5c0*/  IMAD.WIDE R16, R41.reuse, 0x4, R4 ;  /* 0x0000000429107825 */ /* 0x050fe200078e0204 */
[----:B------:R-:W-:-:S03]  /*1c5d0*/  IADD3 R37, R41, c[0x0][0x198], RZ ;  /* 0x0000660029257a10 */ /* 0x000fc60007ffe0ff */
[C---:B------:R-:W-:Y:S01]  /*1c5e0*/  IMAD.WIDE R18, R41.reuse, 0x4, R6 ;  /* 0x0000000429127825 */ /* 0x040fe200078e0206 */
[----:B------:R-:W-:Y:S01]  /*1c5f0*/  IADD3 R0, R240, 0x1d, RZ ;  /* 0x0000001df0007810 */ /* 0x000fe20007ffe0ff */
[----:B------:R4:W-:Y:S02]  /*1c600*/  @P0 STG.E [R16.64], R83 ;  /* 0x0000005310000986 */ /* 0x0009e4000c101904 */
[----:B-1----:R-:W-:Y:S01]  /*1c610*/  IMAD.WIDE R8, R41, 0x4, R168 ;  /* 0x0000000429087825 */ /* 0x002fe200078e02a8 */
[----:B------:R-:W-:Y:S01]  /*1c620*/  ISETP.GE.AND P3, PT, R0, c[0x0][0x17c], PT ;  /* 0x00005f0000007a0c */ /* 0x000fe20003f66270 */
[----:B------:R1:W-:Y:S02]  /*1c630*/  @P4 STG.E [R18.64], R79 ;  /* 0x0000004f12004986 */ /* 0x0003e4000c101904 */
[----:B--2---:R-:W-:Y:S01]  /*1c640*/  IMAD.WIDE R12, R37, 0x4, R2 ;  /* 0x00000004250c7825 */ /* 0x004fe200078e0202 */
[----:B------:R-:W-:-:S03]  /*1c650*/  ISETP.LT.AND P4, PT, R249, c[0x0][0x178], !P6 ;  /* 0x00005e00f9007a0c */ /* 0x000fc60007781270 */
[C---:B---3--:R-:W-:Y:S01]  /*1c660*/  IMAD.WIDE R14, R37.reuse, 0x4, R4 ;  /* 0x00000004250e7825 */ /* 0x048fe200078e0204 */
[----:B------:R-:W-:Y:S01]  /*1c670*/  ISETP.LT.AND P6, PT, R248, c[0x0][0x178], !P6 ;  /* 0x00005e00f8007a0c */ /* 0x000fe200077c1270 */
[----:B------:R2:W-:Y:S04]  /*1c680*/  @P1 STG.E [R8.64], R139 ;  /* 0x0000008b08001986 */ /* 0x0005e8000c101904 */
[----:B------:R3:W-:Y:S01]  /*1c690*/  @P2 STG.E [R12.64], R102 ;  /* 0x000000660c002986 */ /* 0x0007e2000c101904 */
[----:B----4-:R-:W-:-:S03]  /*1c6a0*/  IMAD.WIDE R16, R37, 0x4, R6 ;  /* 0x0000000425107825 */ /* 0x010fc600078e0206 */
[----:B------:R4:W-:Y:S01]  /*1c6b0*/  @P5 STG.E [R14.64], R58 ;  /* 0x0000003a0e005986 */ /* 0x0009e2000c101904 */
[----:B------:R-:W-:Y:S01]  /*1c6c0*/  ISETP.LT.AND P5, PT, R251, c[0x0][0x178], !P3 ;  /* 0x00005e00fb007a0c */ /* 0x000fe20005fa1270 */
[C---:B-1----:R-:W-:Y:S01]  /*1c6d0*/  IMAD.WIDE R18, R37.reuse, 0x4, R168 ;  /* 0x0000000425127825 */ /* 0x042fe200078e02a8 */
[----:B------:R-:W-:Y:S02]  /*1c6e0*/  IADD3 R0, R240, 0x1e, RZ ;  /* 0x0000001ef0007810 */ /* 0x000fe40007ffe0ff */
[----:B------:R-:W-:Y:S02]  /*1c6f0*/  IADD3 R37, R37, c[0x0][0x198], RZ ;  /* 0x0000660025257a10 */ /* 0x000fe40007ffe0ff */
[----:B------:R-:W-:Y:S01]  /*1c700*/  ISETP.GE.AND P0, PT, R0, c[0x0][0x17c], PT ;  /* 0x00005f0000007a0c */ /* 0x000fe20003f06270 */
[----:B------:R1:W-:Y:S01]  /*1c710*/  @P4 STG.E [R16.64], R38 ;  /* 0x0000002610004986 */ /* 0x0003e2000c101904 */
[----:B------:R-:W-:Y:S01]  /*1c720*/  ISETP.LT.AND P1, PT, R250, c[0x0][0x178], !P3 ;  /* 0x00005e00fa007a0c */ /* 0x000fe20005f21270 */
[----:B--2---:R-:W-:Y:S01]  /*1c730*/  IMAD.WIDE R8, R37, 0x4, R2 ;  /* 0x0000000425087825 */ /* 0x004fe200078e0202 */
[----:B------:R-:W-:Y:S01]  /*1c740*/  ISETP.LT.AND P2, PT, R249, c[0x0][0x178], !P3 ;  /* 0x00005e00f9007a0c */ /* 0x000fe20005f41270 */
[----:B------:R2:W-:Y:S01]  /*1c750*/  @P6 STG.E [R18.64], R134 ;  /* 0x0000008612006986 */ /* 0x0005e2000c101904 */
[----:B------:R-:W-:-:S02]  /*1c760*/  ISETP.LT.AND P3, PT, R248, c[0x0][0x178], !P3 ;  /* 0x00005e00f8007a0c */ /* 0x000fc40005f61270 */
[----:B------:R-:W-:Y:S01]  /*1c770*/  ISETP.LT.AND P6, PT, R251, c[0x0][0x178], !P0 ;  /* 0x00005e00fb007a0c */ /* 0x000fe200047c1270 */
[----:B------:R-:W-:Y:S01]  /*1c780*/  @P5 STG.E [R8.64], R103 ;  /* 0x0000006708005986 */ /* 0x000fe2000c101904 */
[----:B------:R-:W-:Y:S02]  /*1c790*/  ISETP.LT.AND P5, PT, R250, c[0x0][0x178], !P0 ;  /* 0x00005e00fa007a0c */ /* 0x000fe400047a1270 */
[C---:B------:R-:W-:Y:S01]  /*1c7a0*/  IADD3 R41, R37.reuse, c[0x0][0x198], RZ ;  /* 0x0000660025297a10 */ /* 0x040fe20007ffe0ff */
[----:B---3--:R-:W-:Y:S01]  /*1c7b0*/  IMAD.WIDE R12, R37, 0x4, R4 ;  /* 0x00000004250c7825 */ /* 0x008fe200078e0204 */
[----:B------:R-:W-:-:S03]  /*1c7c0*/  IADD3 R0, R240, 0x1f, RZ ;  /* 0x0000001ff0007810 */ /* 0x000fc60007ffe0ff */
[----:B----4-:R-:W-:Y:S01]  /*1c7d0*/  IMAD.WIDE R14, R37, 0x4, R6 ;  /* 0x00000004250e7825 */ /* 0x010fe200078e0206 */
[----:B------:R-:W-:-:S03]  /*1c7e0*/  ISETP.GE.AND P4, PT, R0, c[0x0][0x17c], PT ;  /* 0x00005f0000007a0c */ /* 0x000fc60003f86270 */
[----:B-1----:R-:W-:Y:S01]  /*1c7f0*/  IMAD.WIDE R16, R37, 0x4, R168 ;  /* 0x0000000425107825 */ /* 0x002fe200078e02a8 */
[----:B------:R-:W-:Y:S03]  /*1c800*/  @P1 STG.E [R12.64], R59 ;  /* 0x0000003b0c001986 */ /* 0x000fe6000c101904 */
[----:B--2---:R-:W-:Y:S01]  /*1c810*/  IMAD.WIDE R18, R41, 0x4, R2 ;  /* 0x0000000429127825 */ /* 0x004fe200078e0202 */
[----:B------:R1:W-:Y:S01]  /*1c820*/  @P2 STG.E [R14.64], R39 ;  /* 0x000000270e002986 */ /* 0x0003e2000c101904 */
[----:B------:R-:W-:Y:S02]  /*1c830*/  ISETP.LT.AND P1, PT, R249, c[0x0][0x178], !P0 ;  /* 0x00005e00f9007a0c */ /* 0x000fe40004721270 */
[----:B------:R-:W-:Y:S01]  /*1c840*/  IMAD.WIDE R36, R41, 0x4, R4 ;  /* 0x0000000429247825 */ /* 0x000fe200078e0204 */
[----:B------:R2:W-:Y:S01]  /*1c850*/  @P3 STG.E [R16.64], R135 ;  /* 0x0000008710003986 */ /* 0x0005e2000c101904 */
[----:B------:R-:W-:-:S03]  /*1c860*/  ISETP.LT.AND P0, PT, R248, c[0x0][0x178], !P0 ;  /* 0x00005e00f8007a0c */ /* 0x000fc60004701270 */
[----:B------:R3:W-:Y:S01]  /*1c870*/  @P6 STG.E [R18.64], R42 ;  /* 0x0000002a12006986 */ /* 0x0007e2000c101904 */
[----:B------:R-:W-:Y:S02]  /*1c880*/  ISETP.LT.AND P6, PT, R251, c[0x0][0x178], !P4 ;  /* 0x00005e00fb007a0c */ /* 0x000fe400067c1270 */
[----:B------:R-:W-:Y:S01]  /*1c890*/  ISETP.LT.AND P3, PT, R250, c[0x0][0x178], !P4 ;  /* 0x00005e00fa007a0c */ /* 0x000fe20006761270 */
[----:B------:R4:W-:Y:S01]  /*1c8a0*/  @P5 STG.E [R36.64], R54 ;  /* 0x0000003624005986 */ /* 0x0009e2000c101904 */
[----:B-1----:R-:W-:Y:S02]  /*1c8b0*/  IADD3 R39, R41, c[0x0][0x198], RZ ;  /* 0x0000660029277a10 */ /* 0x002fe40007ffe0ff */
[----:B------:R-:W-:Y:S02]  /*1c8c0*/  ISETP.LT.AND P5, PT, R249, c[0x0][0x178], !P4 ;  /* 0x00005e00f9007a0c */ /* 0x000fe400067a1270 */
[----:B------:R-:W-:Y:S01]  /*1c8d0*/  ISETP.LT.AND P4, PT, R248, c[0x0][0x178], !P4 ;  /* 0x00005e00f8007a0c */ /* 0x000fe20006781270 */
[----:B------:R-:W-:Y:S01]  /*1c8e0*/  IMAD.WIDE R8, R41, 0x4, R6 ;  /* 0x0000000429087825 */ /* 0x000fe200078e0206 */
[----:B------:R-:W-:-:S03]  /*1c8f0*/  IADD3 R0, R240, 0x20, RZ ;  /* 0x00000020f0007810 */ /* 0x000fc60007ffe0ff */
[----:B------:R-:W-:Y:S01]  /*1c900*/  IMAD.WIDE R12, R41, 0x4, R168 ;  /* 0x00000004290c7825 */ /* 0x000fe200078e02a8 */
[----:B------:R-:W-:-:S03]  /*1c910*/  ISETP.GE.AND P2, PT, R0, c[0x0][0x17c], PT ;  /* 0x00005f0000007a0c */ /* 0x000fc60003f46270 */
[C---:B------:R-:W-:Y:S01]  /*1c920*/  IMAD.WIDE R14, R39.reuse, 0x4, R2 ;  /* 0x00000004270e7825 */ /* 0x040fe200078e0202 */
[----:B------:R-:W-:Y:S01]  /*1c930*/  IADD3 R0, R240, 0x21, RZ ;  /* 0x00000021f0007810 */ /* 0x000fe20007ffe0ff */
[----:B------:R1:W-:Y:S02]  /*1c940*/  @P1 STG.E [R8.64], R10 ;  /* 0x0000000a08001986 */ /* 0x0003e4000c101904 */
[C---:B--2---:R-:W-:Y:S02]  /*1c950*/  IMAD.WIDE R16, R39.reuse, 0x4, R4 ;  /* 0x0000000427107825 */ /* 0x044fe400078e0204 */
[----:B------:R2:W-:Y:S02]  /*1c960*/  @P0 STG.E [R12.64], R130 ;  /* 0x000000820c000986 */ /* 0x0005e4000c101904 */
[C---:B---3--:R-:W-:Y:S01]  /*1c970*/  IMAD.WIDE R18, R39.reuse, 0x4, R6 ;  /* 0x0000000427127825 */ /* 0x048fe200078e0206 */
[----:B------:R-:W-:Y:S01]  /*1c980*/  ISETP.GE.AND P1, PT, R0, c[0x0][0x17c], PT ;  /* 0x00005f0000007a0c */ /* 0x000fe20003f26270 */
[----:B------:R-:W-:Y:S02]  /*1c990*/  @P6 STG.E [R14.64], R43 ;  /* 0x0000002b0e006986 */ /* 0x000fe4000c101904 */
[----:B----4-:R-:W-:Y:S01]  /*1c9a0*/  IMAD.WIDE R36, R39, 0x4, R168 ;  /* 0x0000000427247825 */ /* 0x010fe200078e02a8 */
[----:B------:R-:W-:Y:S01]  /*1c9b0*/  ISETP.LT.AND P0, PT, R251, c[0x0][0x178], !P2 ;  /* 0x00005e00fb007a0c */ /* 0x000fe20005701270 */
[----:B------:R-:W-:Y:S01]  /*1c9c0*/  @P3 STG.E [R16.64], R55 ;  /* 0x0000003710003986 */ /* 0x000fe2000c101904 */
[----:B------:R-:W-:-:S02]  /*1c9d0*/  ISETP.LT.AND P3, PT, R250, c[0x0][0x178], !P2 ;  /* 0x00005e00fa007a0c */ /* 0x000fc40005761270 */
[----:B------:R-:W-:Y:S01]  /*1c9e0*/  ISETP.LT.AND P6, PT, R249, c[0x0][0x178], !P2 ;  /* 0x00005e00f9007a0c */ /* 0x000fe200057c1270 */
[----:B------:R3:W-:Y:S01]  /*1c9f0*/  @P5 STG.E [R18.64], R11 ;  /* 0x0000000b12005986 */ /* 0x0007e2000c101904 */
[----:B------:R-:W-:Y:S02]  /*1ca00*/  IADD3 R39, R39, c[0x0][0x198], RZ ;  /* 0x0000660027277a10 */ /* 0x000fe40007ffe0ff */
[----:B------:R-:W-:Y:S01]  /*1ca10*/  ISETP.LT.AND P2, PT, R248, c[0x0][0x178], !P2 ;  /* 0x00005e00f8007a0c */ /* 0x000fe20005741270 */
[----:B------:R4:W-:Y:S01]  /*1ca20*/  @P4 STG.E [R36.64], R131 ;  /* 0x0000008324004986 */ /* 0x0009e2000c101904 */
[----:B------:R-:W-:Y:S02]  /*1ca30*/  ISETP.LT.AND P4, PT, R251, c[0x0][0x178], !P1 ;  /* 0x00005e00fb007a0c */ /* 0x000fe40004f81270 */
[----:B------:R-:W-:Y:S01]  /*1ca40*/  ISETP.LT.AND P5, PT, R250, c[0x0][0x178], !P1 ;  /* 0x00005e00fa007a0c */ /* 0x000fe20004fa1270 */
[C---:B-1----:R-:W-:Y:S01]  /*1ca50*/  IMAD.WIDE R8, R39.reuse, 0x4, R2 ;  /* 0x0000000427087825 */ /* 0x042fe200078e0202 */
[----:B------:R-:W-:-:S02]  /*1ca60*/  IADD3 R41, R39, c[0x0][0x198], RZ ;  /* 0x0000660027297a10 */ /* 0x000fc40007ffe0ff */
[----:B------:R-:W-:Y:S01]  /*1ca70*/  IADD3 R0, R240, 0x22, RZ ;  /* 0x00000022f0007810 */ /* 0x000fe20007ffe0ff */
[C---:B--2---:R-:W-:Y:S01]  /*1ca80*/  IMAD.WIDE R12, R39.reuse, 0x4, R4 ;  /* 0x00000004270c7825 */ /* 0x044fe200078e0204 */
[----:B------:R1:W-:Y:S03]  /*1ca90*/  @P0 STG.E [R8.64], R148 ;  /* 0x0000009408000986 */ /* 0x0003e6000c101904 */
[----:B---3--:R-:W-:Y:S01]  /*1caa0*/  IMAD.WIDE R10, R39, 0x4, R6 ;  /* 0x00000004270a7825 */ /* 0x008fe200078e0206 */
[----:B------:R-:W-:-:S03]  /*1cab0*/  ISETP.GE.AND P0, PT, R0, c[0x0][0x17c], PT ;  /* 0x00005f0000007a0c */ /* 0x000fc60003f06270 */
[----:B------:R-:W-:Y:S01]  /*1cac0*/  IMAD.WIDE R14, R39, 0x4, R168 ;  /* 0x00000004270e7825 */ /* 0x000fe200078e02a8 */
[----:B------:R-:W-:Y:S03]  /*1cad0*/  @P3 STG.E [R12.64], R48 ;  /* 0x000000300c003986 */ /* 0x000fe6000c101904 */
[C---:B------:R-:W-:Y:S01]  /*1cae0*/  IMAD.WIDE R16, R41.reuse, 0x4, R2 ;  /* 0x0000000429107825 */ /* 0x040fe200078e0202 */
[----:B------:R2:W-:Y:S03]  /*1caf0*/  @P6 STG.E [R10.64], R156 ;  /* 0x0000009c0a006986 */ /* 0x0005e6000c101904 */
[----:B------:R-:W-:Y:S01]  /*1cb00*/  IMAD.WIDE R18, R41, 0x4, R4 ;  /* 0x0000000429127825 */ /* 0x000fe200078e0204 */
[----:B------:R-:W-:Y:S01]  /*1cb10*/  ISETP.LT.AND P3, PT, R249, c[0x0][0x178], !P1 ;  /* 0x00005e00f9007a0c */ /* 0x000fe20004f61270 */
[----:B------:R3:W-:Y:S01]  /*1cb20*/  @P2 STG.E [R14.64], R180 ;  /* 0x000000b40e002986 */ /* 0x0007e2000c101904 */
[----:B------:R-:W-:-:S03]  /*1cb30*/  ISETP.LT.AND P2, PT, R248, c[0x0][0x178], !P1 ;  /* 0x00005e00f8007a0c */ /* 0x000fc60004f41270 */
[----:B------:R2:W-:Y:S01]  /*1cb40*/  @P4 STG.E [R16.64], R149 ;  /* 0x0000009510004986 */ /* 0x0005e2000c101904 */
[----:B------:R-:W-:-:S03]  /*1cb50*/  ISETP.LT.AND P4, PT, R251, c[0x0][0x178], !P0 ;  /* 0x00005e00fb007a0c */ /* 0x000fc60004781270 */
[----:B------:R3:W-:Y:S01]  /*1cb60*/  @P5 STG.E [R18.64], R49 ;  /* 0x0000003112005986 */ /* 0x0007e2000c101904 */
[----:B------:R-:W-:Y:S02]  /*1cb70*/  ISETP.LT.AND P5, PT, R250, c[0x0][0x178], !P0 ;  /* 0x00005e00fa007a0c */ /* 0x000fe400047a1270 */
[----:B------:R-:W-:Y:S02]  /*1cb80*/  ISETP.LT.AND P6, PT, R249, c[0x0][0x178], !P0 ;  /* 0x00005e00f9007a0c */ /* 0x000fe400047c1270 */
[C---:B----4-:R-:W-:Y:S01]  /*1cb90*/  IADD3 R37, R41.reuse, c[0x0][0x198], RZ ;  /* 0x0000660029257a10 */ /* 0x050fe20007ffe0ff */
[----:B-1----:R-:W-:Y:S01]  /*1cba0*/  IMAD.WIDE R8, R41, 0x4, R6 ;  /* 0x0000000429087825 */ /* 0x002fe200078e0206 */
[----:B------:R-:W-:-:S03]  /*1cbb0*/  IADD3 R0, R240, 0x23, RZ ;  /* 0x00000023f0007810 */ /* 0x000fc60007ffe0ff */
[----:B--2---:R-:W-:Y:S01]  /*1cbc0*/  IMAD.WIDE R10, R41, 0x4, R168 ;  /* 0x00000004290a7825 */ /* 0x004fe200078e02a8 */
[----:B------:R-:W-:-:S03]  /*1cbd0*/  ISETP.GE.AND P1, PT, R0, c[0x0][0x17c], PT ;  /* 0x00005f0000007a0c */ /* 0x000fc60003f26270 */
[C---:B------:R-:W-:Y:S01]  /*1cbe0*/  IMAD.WIDE R12, R37.reuse, 0x4, R2 ;  /* 0x00000004250c7825 */ /* 0x040fe200078e0202 */
[----:B------:R1:W-:Y:S03]  /*1cbf0*/  @P3 STG.E [R8.64], R157 ;  /* 0x0000009d08003986 */ /* 0x0003e6000c101904 */
[C---:B---3--:R-:W-:Y:S01]  /*1cc00*/  IMAD.WIDE R14, R37.reuse, 0x4, R4 ;  /* 0x00000004250e7825 */ /* 0x048fe200078e0204 */
[----:B------:R-:W-:Y:S01]  /*1cc10*/  IADD3 R0, R240, 0x24, RZ ;  /* 0x00000024f0007810 */ /* 0x000fe20007ffe0ff */
[----:B------:R2:W-:Y:S02]  /*1cc20*/  @P2 STG.E [R10.64], R181 ;  /* 0x000000b50a002986 */ /* 0x0005e4000c101904 */
[----:B------:R-:W-:Y:S01]  /*1cc30*/  IMAD.WIDE R16, R37, 0x4, R6 ;  /* 0x0000000425107825 */ /* 0x000fe200078e0206 */
[----:B------:R-:W-:Y:S01]  /*1cc40*/  ISETP.LT.AND P0, PT, R248, c[0x0][0x178], !P0 ;  /* 0x00005e00f8007a0c */ /* 0x000fe20004701270 */
[----:B------:R3:W-:Y:S01]  /*1cc50*/  @P4 STG.E [R12.64], R144 ;  /* 0x000000900c004986 */ /* 0x0007e2000c101904 */
[----:B------:R-:W-:-:S03]  /*1cc60*/  ISETP.LT.AND P4, PT, R251, c[0x0][0x178], !P1 ;  /* 0x00005e00fb007a0c */ /* 0x000fc60004f81270 */
[----:B------:R4:W-:Y:S01]  /*1cc70*/  @P5 STG.E [R14.64], R72 ;  /* 0x000000480e005986 */ /* 0x0009e2000c101904 */
[----:B------:R-:W-:-:S03]  /*1cc80*/  ISETP.GE.AND P3, PT, R0, c[0x0][0x17c], PT ;  /* 0x00005f0000007a0c */ /* 0x000fc60003f66270 */
[----:B------:R2:W-:Y:S01]  /*1cc90*/  @P6 STG.E [R16.64], R152 ;  /* 0x0000009810006986 */ /* 0x0005e2000c101904 */
[----:B------:R-:W-:Y:S02]  /*1cca0*/  ISETP.LT.AND P6, PT, R250, c[0x0][0x178], !P1 ;  /* 0x00005e00fa007a0c */ /* 0x000fe40004fc1270 */
[----:B------:R-:W-:Y:S02]  /*1ccb0*/  IADD3 R19, R37, c[0x0][0x198], RZ ;  /* 0x0000660025137a10 */ /* 0x000fe40007ffe0ff */
[----:B------:R-:W-:Y:S02]  /*1ccc0*/  ISETP.LT.AND P2, PT, R249, c[0x0][0x178], !P1 ;  /* 0x00005e00f9007a0c */ /* 0x000fe40004f41270 */
[----:B------:R-:W-:Y:S02]  /*1ccd0*/  ISETP.LT.AND P1, PT, R248, c[0x0][0x178], !P1 ;  /* 0x00005e00f8007a0c */ /* 0x000fe40004f21270 */
[----:B------:R-:W-:Y:S01]  /*1cce0*/  ISETP.LT.AND P5, PT, R251, c[0x0][0x178], !P3 ;  /* 0x00005e00fb007a0c */ /* 0x000fe20005fa1270 */
[----:B-1----:R-:W-:Y:S01]  /*1ccf0*/  IMAD.WIDE R8, R37, 0x4, R168 ;  /* 0x0000000425087825 */ /* 0x002fe200078e02a8 */
[----:B------:R-:W-:-:S03]  /*1cd00*/  IADD3 R37, R19, c[0x0][0x198], RZ ;  /* 0x0000660013257a10 */ /* 0x000fc60007ffe0ff */
[----:B--2---:R-:W-:Y:S01]  /*1cd10*/  IMAD.WIDE R10, R19, 0x4, R2 ;  /* 0x00000004130a7825 */ /* 0x004fe200078e0202 */
[----:B------:R-:W-:-:S03]  /*1cd20*/  IADD3 R0, R240, 0x25, RZ ;  /* 0x00000025f0007810 */ /* 0x000fc60007ffe0ff */
[C---:B---3--:R-:W-:Y:S01]  /*1cd30*/  IMAD.WIDE R12, R19.reuse, 0x4, R4 ;  /* 0x00000004130c7825 */ /* 0x048fe200078e0204 */
[----:B------:R1:W-:Y:S03]  /*1cd40*/  @P0 STG.E [R8.64], R164 ;  /* 0x000000a408000986 */ /* 0x0003e6000c101904 */
[C---:B----4-:R-:W-:Y:S01]  /*1cd50*/  IMAD.WIDE R14, R19.reuse, 0x4, R6 ;  /* 0x00000004130e7825 */ /* 0x050fe200078e0206 */
[----:B------:R2:W-:Y:S01]  /*1cd60*/  @P4 STG.E [R10.64], R145 ;  /* 0x000000910a004986 */ /* 0x0005e2000c101904 */
[----:B------:R-:W-:Y:S02]  /*1cd70*/  ISETP.GE.AND P0, PT, R0, c[0x0][0x17c], PT ;  /* 0x00005f0000007a0c */ /* 0x000fe40003f06270 */
[----:B------:R-:W-:Y:S01]  /*1cd80*/  IMAD.WIDE R16, R19, 0x4, R168 ;  /* 0x0000000413107825 */ /* 0x000fe200078e02a8 */
[----:B------:R3:W-:Y:S01]  /*1cd90*/  @P6 STG.E [R12.64], R73 ;  /* 0x000000490c006986 */ /* 0x0007e2000c101904 */
[----:B------:R-:W-:-:S02]  /*1cda0*/  ISETP.LT.AND P6, PT, R250, c[0x0][0x178], !P3 ;  /* 0x00005e00fa007a0c */ /* 0x000fc40005fc1270 */
[----:B------:R-:W-:Y:S01]  /*1cdb0*/  IMAD.WIDE R18, R37, 0x4, R2 ;  /* 0x0000000425127825 */ /* 0x000fe200078e0202 */
[----:B------:R-:W-:Y:S01]  /*1cdc0*/  ISETP.LT.AND P4, PT, R249, c[0x0][0x178], !P3 ;  /* 0x00005e00f9007a0c */ /* 0x000fe20005f81270 */
[----:B------:R4:W-:Y:S01]  /*1cdd0*/  @P2 STG.E [R14.64], R153 ;  /* 0x000000990e002986 */ /* 0x0009e2000c101904 */
[----:B------:R-:W-:Y:S02]  /*1cde0*/  ISETP.LT.AND P3, PT, R248, c[0x0][0x178], !P3 ;  /* 0x00005e00f8007a0c */ /* 0x000fe40005f61270 */
[----:B------:R-:W-:Y:S01]  /*1cdf0*/  ISETP.LT.AND P2, PT, R251, c[0x0][0x178], !P0 ;  /* 0x00005e00fb007a0c */ /* 0x000fe20004741270 */
[----:B------:R3:W-:Y:S01]  /*1ce00*/  @P1 STG.E [R16.64], R165 ;  /* 0x000000a510001986 */ /* 0x0007e2000c101904 */
[----:B------:R-:W-:-:S03]  /*1ce10*/  IADD3 R39, R37, c[0x0][0x198], RZ ;  /* 0x0000660025277a10 */ /* 0x000fc60007ffe0ff */
[----:B------:R-:W-:Y:S01]  /*1ce20*/  @P5 STG.E [R18.64], R96 ;  /* 0x0000006012005986 */ /* 0x000fe2000c101904 */
[----:B------:R-:W-:Y:S01]  /*1ce30*/  ISETP.LT.AND P5, PT, R250, c[0x0][0x178], !P0 ;  /* 0x00005e00fa007a0c */ /* 0x000fe200047a1270 */
[----:B-1----:R-:W-:Y:S01]  /*1ce40*/  IMAD.WIDE R8, R37, 0x4, R4 ;  /* 0x0000000425087825 */ /* 0x002fe200078e0204 */
[----:B------:R-:W-:-:S03]  /*1ce50*/  IADD3 R0, R240, 0x26, RZ ;  /* 0x00000026f0007810 */ /* 0x000fc60007ffe0ff */
[C---:B--2---:R-:W-:Y:S01]  /*1ce60*/  IMAD.WIDE R10, R37.reuse, 0x4, R6 ;  /* 0x00000004250a7825 */ /* 0x044fe200078e0206 */
[----:B------:R1:W-:Y:S03]  /*1ce70*/  @P6 STG.E [R8.64], R32 ;  /* 0x0000002008006986 */ /* 0x0003e6000c101904 */
[----:B---3--:R-:W-:Y:S01]  /*1ce80*/  IMAD.WIDE R12, R37, 0x4, R168 ;  /* 0x00000004250c7825 */ /* 0x008fe200078e02a8 */
[----:B------:R-:W-:-:S03]  /*1ce90*/  ISETP.GE.AND P1, PT, R0, c[0x0][0x17c], PT ;  /* 0x00005f0000007a0c */ /* 0x000fc60003f26270 */
[C---:B----4-:R-:W-:Y:S01]  /*1cea0*/  IMAD.WIDE R14, R39.reuse, 0x4, R2 ;  /* 0x00000004270e7825 */ /* 0x050fe200078e0202 */
[----:B------:R2:W-:Y:S03]  /*1ceb0*/  @P4 STG.E [R10.64], R68 ;  /* 0x000000440a004986 */ /* 0x0005e6000c101904 */
        /* <DEDUP_REMOVED lines=11> */
[----:B-1----:R-:W-:Y:S01]  /*1cf70*/  IMAD.WIDE R8, R39, 0x4, R6 ;  /* 0x0000000427087825 */ /* 0x002fe200078e0206 */
[----:B------:R-:W-:-:S03]  /*1cf80*/  IADD3 R0, R240, 0x27, RZ ;  /* 0x00000027f0007810 */ /* 0x000fc60007ffe0ff */
[----:B--2---:R-:W-:Y:S01]  /*1cf90*/  IMAD.WIDE R10, R39, 0x4, R168 ;  /* 0x00000004270a7825 */ /* 0x004fe200078e02a8 */
[----:B------:R-:W-:-:S03]  /*1cfa0*/  ISETP.GE.AND P4, PT, R0, c[0x0][0x17c], PT ;  /* 0x00005f0000007a0c */ /* 0x000fc60003f86270 */
[C---:B---3--:R-:W-:Y:S01]  /*1cfb0*/  IMAD.WIDE R12, R37.reuse, 0x4, R2 ;  /* 0x00000004250c7825 */ /* 0x048fe200078e0202 */
[----:B------:R1:W-:Y:S03]  /*1cfc0*/  @P6 STG.E [R8.64], R69 ;  /* 0x0000004508006986 */ /* 0x0003e6000c101904 */
[C---:B----4-:R-:W-:Y:S01]  /*1cfd0*/  IMAD.WIDE R14, R37.reuse, 0x4, R4 ;  /* 0x00000004250e7825 */ /* 0x050fe200078e0204 */
[----:B------:R-:W-:Y:S01]  /*1cfe0*/  IADD3 R0, R240, 0x28, RZ ;  /* 0x00000028f0007810 */ /* 0x000fe20007ffe0ff */
[----:B------:R2:W-:Y:S02]  /*1cff0*/  @P0 STG.E [R10.64], R173 ;  /* 0x000000ad0a000986 */ /* 0x0005e4000c101904 */
[C---:B------:R-:W-:Y:S02]  /*1d000*/  IMAD.WIDE R16, R37.reuse, 0x4, R6 ;  /* 0x0000000425107825 */ /* 0x040fe400078e0206 */
[----:B------:R3:W-:Y:S02]  /*1d010*/  @P5 STG.E [R12.64], R92 ;  /* 0x0000005c0c005986 */ /* 0x0007e4000c101904 */
[----:B------:R-:W-:-:S02]  /*1d020*/  IMAD.WIDE R18, R37, 0x4, R168 ;  /* 0x0000000425127825 */ /* 0x000fc400078e02a8 */
[----:B------:R4:W-:Y:S01]  /*1d030*/  @P3 STG.E [R14.64], R44 ;  /* 0x0000002c0e003986 */ /* 0x0009e2000c101904 */
[----:B------:R-:W-:-:S03]  /*1d040*/  ISETP.GE.AND P6, PT, R0, c[0x0][0x17c], PT ;  /* 0x00005f0000007a0c */ /* 0x000fc60003fc6270 */
[----:B------:R1:W-:Y:S01]  /*1d050*/  @P2 STG.E [R16.64], R28 ;  /* 0x0000001c10002986 */ /* 0x0003e2000c101904 */
[----:B------:R-:W-:Y:S02]  /*1d060*/  ISETP.LT.AND P2, PT, R251, c[0x0][0x178], !P4 ;  /* 0x00005e00fb007a0c */ /* 0x000fe40006741270 */
[----:B------:R-:W-:Y:S01]  /*1d070*/  ISETP.LT.AND P3, PT, R250, c[0x0][0x178], !P4 ;  /* 0x00005e00fa007a0c */ /* 0x000fe20006761270 */
[----:B------:R2:W-:Y:S01]  /*1d080*/  @P1 STG.E [R18.64], R160 ;  /* 0x000000a012001986 */ /* 0x0005e2000c101904 */
[----:B------:R-:W-:Y:S02]  /*1d090*/  ISETP.LT.AND P1, PT, R249, c[0x0][0x178], !P4 ;  /* 0x00005e00f9007a0c */ /* 0x000fe40006721270 */
[----:B------:R-:W-:Y:S02]  /*1d0a0*/  IADD3 R37, R37, c[0x0][0x198], RZ ;  /* 0x0000660025257a10 */ /* 0x000fe40007ffe0ff */
        /* <DEDUP_REMOVED lines=9> */
[----:B----4-:R-:W-:Y:S01]  /*1d140*/  IMAD.WIDE R14, R37, 0x4, R168 ;  /* 0x00000004250e7825 */ /* 0x010fe200078e02a8 */
        /* <DEDUP_REMOVED lines=10> */
[C---:B------:R-:W-:Y:S01]  /*1d1f0*/  IADD3 R19, R33.reuse, c[0x0][0x198], RZ ;  /* 0x0000660021137a10 */ /* 0x040fe20007ffe0ff */
[----:B-1----:R-:W-:Y:S01]  /*1d200*/  IMAD.WIDE R8, R33, 0x4, R4 ;  /* 0x0000000421087825 */ /* 0x002fe200078e0204 */
[----:B------:R-:W-:-:S03]  /*1d210*/  IADD3 R0, R240, 0x2a, RZ ;  /* 0x0000002af0007810 */ /* 0x000fc60007ffe0ff */
[----:B--2---:R-:W-:Y:S01]  /*1d220*/  IMAD.WIDE R10, R33, 0x4, R6 ;  /* 0x00000004210a7825 */ /* 0x004fe200078e0206 */
[----:B------:R-:W-:-:S03]  /*1d230*/  ISETP.GE.AND P1, PT, R0, c[0x0][0x17c], PT ;  /* 0x00005f0000007a0c */ /* 0x000fc60003f26270 */
[----:B---3--:R-:W-:Y:S01]  /*1d240*/  IMAD.WIDE R12, R33, 0x4, R168 ;  /* 0x00000004210c7825 */ /* 0x008fe200078e02a8 */
[----:B------:R1:W-:Y:S03]  /*1d250*/  @P2 STG.E [R8.64], R50 ;  /* 0x0000003208002986 */ /* 0x0003e6000c101904 */
[C---:B----4-:R-:W-:Y:S01]  /*1d260*/  IMAD.WIDE R14, R19.reuse, 0x4, R2 ;  /* 0x00000004130e7825 */ /* 0x050fe200078e0202 */
[----:B------:R2:W-:Y:S03]  /*1d270*/  @P3 STG.E [R10.64], R158 ;  /* 0x0000009e0a003986 */ /* 0x0005e6000c101904 */
[----:B------:R-:W-:Y:S01]  /*1d280*/  IMAD.WIDE R16, R19, 0x4, R4 ;  /* 0x0000000413107825 */ /* 0x000fe200078e0204 */
[----:B------:R3:W-:Y:S01]  /*1d290*/  @P6 STG.E [R12.64], R182 ;  /* 0x000000b60c006986 */ /* 0x0007e2000c101904 */
[----:B------:R-:W-:-:S02]  /*1d2a0*/  ISETP.LT.AND P3, PT, R249, c[0x0][0x178], !P0 ;  /* 0x00005e00f9007a0c */ /* 0x000fc40004761270 */
[----:B------:R-:W-:Y:S01]  /*1d2b0*/  ISETP.LT.AND P0, PT, R248, c[0x0][0x178], !P0 ;  /* 0x00005e00f8007a0c */ /* 0x000fe20004701270 */
[----:B------:R4:W-:Y:S01]  /*1d2c0*/  @P5 STG.E [R14.64], R151 ;  /* 0x000000970e005986 */ /* 0x0009e2000c101904 */
[----:B------:R-:W-:Y:S01]  /*1d2d0*/  ISETP.LT.AND P2, PT, R251, c[0x0][0x178], !P1 ;  /* 0x00005e00fb007a0c */ /* 0x000fe20004f41270 */
[C---:B-1----:R-:W-:Y:S02]  /*1d2e0*/  IMAD.WIDE R8, R19.reuse, 0x4, R6 ;  /* 0x0000000413087825 */ /* 0x042fe400078e0206 */
[----:B------:R1:W-:Y:S01]  /*1d2f0*/  @P4 STG.E [R16.64], R51 ;  /* 0x0000003310004986 */ /* 0x0003e2000c101904 */
[----:B------:R-:W-:Y:S01]  /*1d300*/  ISETP.LT.AND P4, PT, R250, c[0x0][0x178], !P1 ;  /* 0x00005e00fa007a0c */ /* 0x000fe20004f81270 */
[----:B--2---:R-:W-:Y:S01]  /*1d310*/  IMAD.WIDE R10, R19, 0x4, R168 ;  /* 0x00000004130a7825 */ /* 0x004fe200078e02a8 */
[----:B------:R-:W-:Y:S02]  /*1d320*/  ISETP.LT.AND P6, PT, R249, c[0x0][0x178], !P1 ;  /* 0x00005e00f9007a0c */ /* 0x000fe40004fc1270 */
[----:B------:R-:W-:-:S02]  /*1d330*/  IADD3 R19, R19, c[0x0][0x198], RZ ;  /* 0x0000660013137a10 */ /* 0x000fc40007ffe0ff */
[----:B------:R-:W-:-:S03]  /*1d340*/  IADD3 R18, R240, 0x2b, RZ ;  /* 0x0000002bf0127810 */ /* 0x000fc60007ffe0ff */
[C---:B---3--:R-:W-:Y:S01]  /*1d350*/  IMAD.WIDE R12, R19.reuse, 0x4, R2 ;  /* 0x00000004130c7825 */ /* 0x048fe200078e0202 */
[----:B------:R-:W-:Y:S01]  /*1d360*/  ISETP.GE.AND P5, PT, R18, c[0x0][0x17c], PT ;  /* 0x00005f0012007a0c */ /* 0x000fe20003fa6270 */
[----:B------:R2:W-:Y:S02]  /*1d370*/  @P3 STG.E [R8.64], R159 ;  /* 0x0000009f08003986 */ /* 0x0005e4000c101904 */
[C---:B----4-:R-:W-:Y:S01]  /*1d380*/  IMAD.WIDE R14, R19.reuse, 0x4, R4 ;  /* 0x00000004130e7825 */ /* 0x050fe200078e0204 */
[----:B------:R-:W-:Y:S01]  /*1d390*/  ISETP.LT.AND P1, PT, R248, c[0x0][0x178], !P1 ;  /* 0x00005e00f8007a0c */ /* 0x000fe20004f21270 */
[----:B------:R3:W-:Y:S02]  /*1d3a0*/  @P0 STG.E [R10.64], R183 ;  /* 0x000000b70a000986 */ /* 0x0007e4000c101904 */
[----:B-1----:R-:W-:Y:S01]  /*1d3b0*/  IMAD.WIDE R16, R19, 0x4, R6 ;  /* 0x0000000413107825 */ /* 0x002fe200078e0206 */
[----:B------:R-:W-:Y:S01]  /*1d3c0*/  ISETP.LT.AND P0, PT, R251, c[0x0][0x178], !P5 ;  /* 0x00005e00fb007a0c */ /* 0x000fe20006f01270 */
[----:B------:R1:W-:Y:S01]  /*1d3d0*/  @P2 STG.E [R12.64], R146 ;  /* 0x000000920c002986 */ /* 0x0003e2000c101904 */
[----:B------:R-:W-:-:S03]  /*1d3e0*/  IADD3 R29, R19, c[0x0][0x198], RZ ;  /* 0x00006600131d7a10 */ /* 0x000fc60007ffe0ff */
[----:B------:R4:W-:Y:S01]  /*1d3f0*/  @P4 STG.E [R14.64], R74 ;  /* 0x0000004a0e004986 */ /* 0x0009e2000c101904 */
[----:B------:R-:W-:-:S03]  /*1d400*/  ISETP.LT.AND P4, PT, R250, c[0x0][0x178], !P5 ;  /* 0x00005e00fa007a0c */ /* 0x000fc60006f81270 */
[----:B------:R4:W-:Y:S01]  /*1d410*/  @P6 STG.E [R16.64], R154 ;  /* 0x0000009a10006986 */ /* 0x0009e2000c101904 */
[----:B------:R-:W-:Y:S01]  /*1d420*/  ISETP.LT.AND P6, PT, R249, c[0x0][0x178], !P5 ;  /* 0x00005e00f9007a0c */ /* 0x000fe20006fc1270 */
[----:B--2---:R-:W-:Y:S01]  /*1d430*/  IMAD.WIDE R8, R19, 0x4, R168 ;  /* 0x0000000413087825 */ /* 0x004fe200078e02a8 */
[----:B------:R-:W-:Y:S02]  /*1d440*/  IADD3 R0, R240, 0x2c, RZ ;  /* 0x0000002cf0007810 */ /* 0x000fe40007ffe0ff */
[----:B------:R-:W-:Y:S01]  /*1d450*/  ISETP.LT.AND P5, PT, R248, c[0x0][0x178], !P5 ;  /* 0x00005e00f8007a0c */ /* 0x000fe20006fa1270 */
[----:B---3--:R-:W-:Y:S01]  /*1d460*/  IMAD.WIDE R10, R29, 0x4, R2 ;  /* 0x000000041d0a7825 */ /* 0x008fe200078e0202 */
[----:B------:R-:W-:-:S03]  /*1d470*/  ISETP.GE.AND P3, PT, R0, c[0x0][0x17c], PT ;  /* 0x00005f0000007a0c */ /* 0x000fc60003f66270 */
[C---:B-1----:R-:W-:Y:S01]  /*1d480*/  IMAD.WIDE R12, R29.reuse, 0x4, R4 ;  /* 0x000000041d0c7825 */ /* 0x042fe200078e0204 */
[----:B------:R-:W-:Y:S01]  /*1d490*/  IADD3 R0, R240, 0x2d, RZ ;  /* 0x0000002df0007810 */ /* 0x000fe20007ffe0ff */
[----:B------:R1:W-:Y:S02]  /*1d4a0*/  @P1 STG.E [R8.64], R166 ;  /* 0x000000a608001986 */ /* 0x0003e4000c101904 */
[----:B----4-:R-:W-:Y:S01]  /*1d4b0*/  IMAD.WIDE R14, R29, 0x4, R6 ;  /* 0x000000041d0e7825 */ /* 0x010fe200078e0206 */
[----:B------:R-:W-:Y:S01]  /*1d4c0*/  ISETP.LT.AND P1, PT, R251, c[0x0][0x178], !P3 ;  /* 0x00005e00fb007a0c */ /* 0x000fe20005f21270 */
[----:B------:R2:W-:Y:S02]  /*1d4d0*/  @P0 STG.E [R10.64], R147 ;  /* 0x000000930a000986 */ /* 0x0005e4000c101904 */
[----:B------:R-:W-:Y:S02]  /*1d4e0*/  IMAD.WIDE R16, R29, 0x4, R168 ;  /* 0x000000041d107825 */ /* 0x000fe400078e02a8 */
[----:B------:R3:W-:Y:S01]  /*1d4f0*/  @P4 STG.E [R12.64], R75 ;  /* 0x0000004b0c004986 */ /* 0x0007e2000c101904 */
[----:B------:R-:W-:-:S02]  /*1d500*/  ISETP.LT.AND P4, PT, R250, c[0x0][0x178], !P3 ;  /* 0x00005e00fa007a0c */ /* 0x000fc40005f81270 */
[----:B------:R-:W-:Y:S01]  /*1d510*/  ISETP.GE.AND P2, PT, R0, c[0x0][0x17c], PT ;  /* 0x00005f0000007a0c */ /* 0x000fe20003f46270 */
[----:B------:R4:W-:Y:S01]  /*1d520*/  @P6 STG.E [R14.64], R155 ;  /* 0x0000009b0e006986 */ /* 0x0009e2000c101904 */
[----:B------:R-:W-:Y:S02]  /*1d530*/  ISETP.LT.AND P6, PT, R249, c[0x0][0x178], !P3 ;  /* 0x00005e00f9007a0c */ /* 0x000fe40005fc1270 */
[----:B------:R-:W-:Y:S02]  /*1d540*/  IADD3 R19, R29, c[0x0][0x198], RZ ;  /* 0x000066001d137a10 */ /* 0x000fe40007ffe0ff */
[----:B------:R-:W-:Y:S01]  /*1d550*/  ISETP.LT.AND P3, PT, R248, c[0x0][0x178], !P3 ;  /* 0x00005e00f8007a0c */ /* 0x000fe20005f61270 */
[----:B------:R4:W-:Y:S01]  /*1d560*/  @P5 STG.E [R16.64], R167 ;  /* 0x000000a710005986 */ /* 0x0009e2000c101904 */
[----:B------:R-:W-:Y:S01]  /*1d570*/  ISETP.LT.AND P5, PT, R251, c[0x0][0x178], !P2 ;  /* 0x00005e00fb007a0c */ /* 0x000fe200057a1270 */
[C---:B-1----:R-:W-:Y:S01]  /*1d580*/  IMAD.WIDE R8, R19.reuse, 0x4, R2 ;  /* 0x0000000413087825 */ /* 0x042fe200078e0202 */
[----:B------:R-:W-:-:S03]  /*1d590*/  IADD3 R33, R19, c[0x0][0x198], RZ ;  /* 0x0000660013217a10 */ /* 0x000fc60007ffe0ff */
[----:B--2---:R-:W-:Y:S01]  /*1d5a0*/  IMAD.WIDE R10, R19, 0x4, R4 ;  /* 0x00000004130a7825 */ /* 0x004fe200078e0204 */
[----:B------:R-:W-:-:S03]  /*1d5b0*/  IADD3 R0, R240, 0x2e, RZ ;  /* 0x0000002ef0007810 */ /* 0x000fc60007ffe0ff */
[C---:B---3--:R-:W-:Y:S01]  /*1d5c0*/  IMAD.WIDE R12, R19.reuse, 0x4, R6 ;  /* 0x00000004130c7825 */ /* 0x048fe200078e0206 */
[----:B------:R-:W-:Y:S03]  /*1d5d0*/  @P1 STG.E [R8.64], R98 ;  /* 0x0000006208001986 */ /* 0x000fe6000c101904 */
[----:B----4-:R-:W-:Y:S01]  /*1d5e0*/  IMAD.WIDE R14, R19, 0x4, R168 ;  /* 0x00000004130e7825 */ /* 0x010fe200078e02a8 */
[----:B------:R-:W-:Y:S01]  /*1d5f0*/  @P4 STG.E [R10.64], R34 ;  /* 0x000000220a004986 */ /* 0x000fe2000c101904 */
[----:B------:R-:W-:Y:S02]  /*1d600*/  ISETP.GE.AND P0, PT, R0, c[0x0][0x17c], PT ;  /* 0x00005f0000007a0c */ /* 0x000fe40003f06270 */
[----:B------:R-:W-:Y:S01]  /*1d610*/  IMAD.WIDE R16, R33, 0x4, R2 ;  /* 0x0000000421107825 */ /* 0x000fe200078e0202 */
[----:B------:R1:W-:Y:S01]  /*1d620*/  @P6 STG.E [R12.64], R70 ;  /* 0x000000460c006986 */ /* 0x0003e2000c101904 */
[----:B------:R-:W-:-:S03]  /*1d630*/  ISETP.LT.AND P4, PT, R250, c[0x0][0x178], !P2 ;  /* 0x00005e00fa007a0c */ /* 0x000fc60005781270 */
[----:B------:R2:W-:Y:S01]  /*1d640*/  @P3 STG.E [R14.64], R174 ;  /* 0x000000ae0e003986 */ /* 0x0005e2000c101904 */
[----:B------:R-:W-:Y:S02]  /*1d650*/  ISETP.LT.AND P3, PT, R249, c[0x0][0x178], !P2 ;  /* 0x00005e00f9007a0c */ /* 0x000fe40005761270 */
[----:B------:R-:W-:Y:S01]  /*1d660*/  ISETP.LT.AND P2, PT, R248, c[0x0][0x178], !P2 ;  /* 0x00005e00f8007a0c */ /* 0x000fe20005741270 */
[----:B------:R3:W-:Y:S01]  /*1d670*/  @P5 STG.E [R16.64], R99 ;  /* 0x0000006310005986 */ /* 0x0007e2000c101904 */
[----:B------:R-:W-:Y:S02]  /*1d680*/  ISETP.LT.AND P6, PT, R251, c[0x0][0x178], !P0 ;  /* 0x00005e00fb007a0c */ /* 0x000fe400047c1270 */
[----:B------:R-:W-:Y:S01]  /*1d690*/  ISETP.LT.AND P5, PT, R250, c[0x0][0x178], !P0 ;  /* 0x00005e00fa007a0c */ /* 0x000fe200047a1270 */
[----:B------:R-:W4:Y:S01]  /*1d6a0*/  LDS.128 R8, [R243] ;  /* 0x00000000f3087984 */ /* 0x000f220000000c00 */
[C---:B------:R-:W-:Y:S01]  /*1d6b0*/  IADD3 R37, R33.reuse, c[0x0][0x198], RZ ;  /* 0x0000660021257a10 */ /* 0x040fe20007ffe0ff */
[----:B------:R-:W-:Y:S01]  /*1d6c0*/  IMAD.WIDE R18, R33, 0x4, R4 ;  /* 0x0000000421127825 */ /* 0x000fe200078e0204 */
[----:B------:R-:W-:-:S03]  /*1d6d0*/  IADD3 R0, R240, 0x2f, RZ ;  /* 0x0000002ff0007810 */ /* 0x000fc60007ffe0ff */
[----:B------:R-:W-:Y:S01]  /*1d6e0*/  IMAD.WIDE R28, R33, 0x4, R6 ;  /* 0x00000004211c7825 */ /* 0x000fe200078e0206 */
[----:B------:R-:W-:-:S03]  /*1d6f0*/  ISETP.GE.AND P1, PT, R0, c[0x0][0x17c], PT ;  /* 0x00005f0000007a0c */ /* 0x000fc60003f26270 */
[----:B-1----:R-:W-:Y:S01]  /*1d700*/  IMAD.WIDE R12, R33, 0x4, R168 ;  /* 0x00000004210c7825 */ /* 0x002fe200078e02a8 */
[----:B------:R1:W-:Y:S03]  /*1d710*/  @P4 STG.E [R18.64], R35 ;  /* 0x0000002312004986 */ /* 0x0003e6000c101904 */
[C---:B--2---:R-:W-:Y:S01]  /*1d720*/  IMAD.WIDE R14, R37.reuse, 0x4, R2 ;  /* 0x00000004250e7825 */ /* 0x044fe200078e0202 */
[----:B------:R-:W-:Y:S03]  /*1d730*/  @P3 STG.E [R28.64], R71 ;  /* 0x000000471c003986 */ /* 0x000fe6000c101904 */
[----:B---3--:R-:W-:Y:S01]  /*1d740*/  IMAD.WIDE R16, R37, 0x4, R4 ;  /* 0x0000000425107825 */ /* 0x008fe200078e0204 */
[----:B------:R2:W-:Y:S01]  /*1d750*/  @P2 STG.E [R12.64], R175 ;  /* 0x000000af0c002986 */ /* 0x0005e2000c101904 */
[----:B------:R-:W-:-:S02]  /*1d760*/  ISETP.LT.AND P3, PT, R249, c[0x0][0x178], !P0 ;  /* 0x00005e00f9007a0c */ /* 0x000fc40004761270 */
        /* <DEDUP_REMOVED lines=11> */
[C---:B------:R-:W-:Y:S01]  /*1d820*/  IMAD.WIDE R28, R33.reuse, 0x4, R2 ;  /* 0x00000004211c7825 */ /* 0x040fe200078e0202 */
[----:B------:R1:W-:Y:S03]  /*1d830*/  @P3 STG.E [R18.64], R30 ;  /* 0x0000001e12003986 */ /* 0x0003e6000c101904 */
[C---:B---3--:R-:W-:Y:S01]  /*1d840*/  IMAD.WIDE R14, R33.reuse, 0x4, R4 ;  /* 0x00000004210e7825 */ /* 0x048fe200078e0204 */
[----:B------:R-:W-:Y:S03]  /*1d850*/  @P0 STG.E [R12.64], R162 ;  /* 0x000000a20c000986 */ /* 0x000fe6000c101904 */
[----:B------:R-:W-:Y:S01]  /*1d860*/  IMAD.WIDE R16, R33, 0x4, R6 ;  /* 0x0000000421107825 */ /* 0x000fe200078e0206 */
[----:B------:R2:W-:Y:S01]  /*1d870*/  @P2 STG.E [R28.64], R95 ;  /* 0x0000005f1c002986 */ /* 0x0005e2000c101904 */
[----:B------:R-:W-:-:S02]  /*1d880*/  ISETP.LT.AND P1, PT, R248, c[0x0][0x178], !P1 ;  /* 0x00005e00f8007a0c */ /* 0x000fc40004f21270 */
[----:B------:R-:W-:Y:S01]  /*1d890*/  ISETP.LT.AND P0, PT, R251, c[0x0][0x178], !P4 ;  /* 0x00005e00fb007a0c */ /* 0x000fe20006701270 */
[----:B------:R-:W-:Y:S01]  /*1d8a0*/  @P5 STG.E [R14.64], R47 ;  /* 0x0000002f0e005986 */ /* 0x000fe2000c101904 */
[----:B------:R-:W-:-:S03]  /*1d8b0*/  ISETP.LT.AND P5, PT, R250, c[0x0][0x178], !P4 ;  /* 0x00005e00fa007a0c */ /* 0x000fc600067a1270 */
[----:B------:R3:W-:Y:S01]  /*1d8c0*/  @P6 STG.E [R16.64], R31 ;  /* 0x0000001f10006986 */ /* 0x0007e2000c101904 */
[----:B------:R-:W-:Y:S02]  /*1d8d0*/  ISETP.LT.AND P6, PT, R249, c[0x0][0x178], !P4 ;  /* 0x00005e00f9007a0c */ /* 0x000fe400067c1270 */
[C---:B------:R-:W-:Y:S01]  /*1d8e0*/  IADD3 R35, R33.reuse, c[0x0][0x198], RZ ;  /* 0x0000660021237a10 */ /* 0x040fe20007ffe0ff */
[----:B-1----:R-:W-:Y:S01]  /*1d8f0*/  IMAD.WIDE R18, R33, 0x4, R168 ;  /* 0x0000000421127825 */ /* 0x002fe200078e02a8 */
[----:B------:R-:W-:Y:S01]  /*1d900*/  ISETP.LT.AND P4, PT, R248, c[0x0][0x178], !P4 ;  /* 0x00005e00f8007a0c */ /* 0x000fe20006781270 */
[----:B------:R-:W1:Y:S01]  /*1d910*/  LDS.128 R12, [R242] ;  /* 0x00000000f20c7984 */ /* 0x000e620000000c00 */
[----:B------:R-:W-:Y:S01]  /*1d920*/  IADD3 R0, R240, 0x31, RZ ;  /* 0x00000031f0007810 */ /* 0x000fe20007ffe0ff */
[----:B--2---:R-:W-:-:S04]  /*1d930*/  IMAD.WIDE R28, R35, 0x4, R2 ;  /* 0x00000004231c7825 */ /* 0x004fc800078e0202 */
[C---:B------:R-:W-:Y:S01]  /*1d940*/  IMAD.WIDE R32, R35.reuse, 0x4, R4 ;  /* 0x0000000423207825 */ /* 0x040fe200078e0204 */
[----:B------:R-:W-:Y:S01]  /*1d950*/  ISETP.GE.AND P3, PT, R0, c[0x0][0x17c], PT ;  /* 0x00005f0000007a0c */ /* 0x000fe20003f66270 */
[----:B------:R2:W-:Y:S02]  /*1d960*/  @P1 STG.E [R18.64], R163 ;  /* 0x000000a312001986 */ /* 0x0005e4000c101904 */
[C---:B---3--:R-:W-:Y:S02]  /*1d970*/  IMAD.WIDE R16, R35.reuse, 0x4, R6 ;  /* 0x0000000423107825 */ /* 0x048fe400078e0206 */
[----:B------:R3:W-:Y:S02]  /*1d980*/  @P0 STG.E [R28.64], R196 ;  /* 0x000000c41c000986 */ /* 0x0007e4000c101904 */
[----:B------:R-:W-:Y:S01]  /*1d990*/  IMAD.WIDE R30, R35, 0x4, R168 ;  /* 0x00000004231e7825 */ /* 0x000fe200078e02a8 */
[----:B------:R-:W-:Y:S01]  /*1d9a0*/  ISETP.LT.AND P0, PT, R251, c[0x0][0x178], !P3 ;  /* 0x00005e00fb007a0c */ /* 0x000fe20005f01270 */
[----:B------:R2:W-:Y:S01]  /*1d9b0*/  @P5 STG.E [R32.64], R212 ;  /* 0x000000d420005986 */ /* 0x0005e2000c101904 */
[----:B------:R-:W-:-:S03]  /*1d9c0*/  ISETP.LT.AND P5, PT, R250, c[0x0][0x178], !P3 ;  /* 0x00005e00fa007a0c */ /* 0x000fc60005fa1270 */
[----:B------:R-:W-:Y:S01]  /*1d9d0*/  @P6 STG.E [R16.64], R20 ;  /* 0x0000001410006986 */ /* 0x000fe2000c101904 */
[----:B------:R-:W-:-:S03]  /*1d9e0*/  IADD3 R35, R35, c[0x0][0x198], RZ ;  /* 0x0000660023237a10 */ /* 0x000fc60007ffe0ff */
[----:B----4-:R4:W-:Y:S01]  /*1d9f0*/  @P4 STG.E [R30.64], R8 ;  /* 0x000000081e004986 */ /* 0x0109e2000c101904 */
[----:B------:R-:W-:Y:S02]  /*1da00*/  ISETP.LT.AND P4, PT, R249, c[0x0][0x178], !P3 ;  /* 0x00005e00f9007a0c */ /* 0x000fe40005f81270 */
[----:B------:R-:W-:Y:S01]  /*1da10*/  IADD3 R0, R240, 0x32, RZ ;  /* 0x00000032f0007810 */ /* 0x000fe20007ffe0ff */
[----:B--2---:R-:W-:-:S03]  /*1da20*/  IMAD.WIDE R18, R35, 0x4, R2 ;  /* 0x0000000423127825 */ /* 0x004fc600078e0202 */
[----:B------:R-:W-:Y:S01]  /*1da30*/  ISETP.GE.AND P2, PT, R0, c[0x0][0x17c], PT ;  /* 0x00005f0000007a0c */ /* 0x000fe20003f46270 */
[----:B---3--:R-:W-:Y:S01]  /*1da40*/  IMAD.WIDE R28, R35, 0x4, R4 ;  /* 0x00000004231c7825 */ /* 0x008fe200078e0204 */
[----:B------:R-:W-:-:S03]  /*1da50*/  ISETP.LT.AND P3, PT, R248, c[0x0][0x178], !P3 ;  /* 0x00005e00f8007a0c */ /* 0x000fc60005f61270 */
[----:B------:R-:W-:Y:S01]  /*1da60*/  IMAD.WIDE R32, R35, 0x4, R6 ;  /* 0x0000000423207825 */ /* 0x000fe200078e0206 */
[----:B------:R-:W-:Y:S01]  /*1da70*/  @P0 STG.E [R18.64], R197 ;  /* 0x000000c512000986 */ /* 0x000fe2000c101904 */
[----:B------:R-:W-:-:S03]  /*1da80*/  ISETP.LT.AND P6, PT, R251, c[0x0][0x178], !P2 ;  /* 0x00005e00fb007a0c */ /* 0x000fc600057c1270 */
[----:B------:R2:W-:Y:S01]  /*1da90*/  @P5 STG.E [R28.64], R213 ;  /* 0x000000d51c005986 */ /* 0x0005e2000c101904 */
[----:B------:R-:W-:-:S03]  /*1daa0*/  ISETP.LT.AND P5, PT, R250, c[0x0][0x178], !P2 ;  /* 0x00005e00fa007a0c */ /* 0x000fc600057a1270 */
[----:B------:R3:W-:Y:S01]  /*1dab0*/  @P4 STG.E [R32.64], R21 ;  /* 0x0000001520004986 */ /* 0x0007e2000c101904 */
[----:B------:R-:W-:Y:S02]  /*1dac0*/  ISETP.LT.AND P4, PT, R249, c[0x0][0x178], !P2 ;  /* 0x00005e00f9007a0c */ /* 0x000fe40005781270 */
[C---:B------:R-:W-:Y:S01]  /*1dad0*/  IADD3 R39, R35.reuse, c[0x0][0x198], RZ ;  /* 0x0000660023277a10 */ /* 0x040fe20007ffe0ff */
[----:B------:R-:W1:Y:S01]  /*1dae0*/  LDS.128 R16, [R241] ;  /* 0x00000000f1107984 */ /* 0x000e620000000c00 */
[----:B------:R-:W-:Y:S01]  /*1daf0*/  IADD3 R0, R240, 0x33, RZ ;  /* 0x00000033f0007810 */ /* 0x000fe20007ffe0ff */
[----:B----4-:R-:W-:-:S04]  /*1db00*/  IMAD.WIDE R30, R35, 0x4, R168 ;  /* 0x00000004231e7825 */ /* 0x010fc800078e02a8 */
[----:B------:R-:W-:Y:S01]  /*1db10*/  IMAD.WIDE R34, R39, 0x4, R2 ;  /* 0x0000000427227825 */ /* 0x000fe200078e0202 */
[----:B------:R-:W-:-:S03]  /*1db20*/  ISETP.GE.AND P1, PT, R0, c[0x0][0x17c], PT ;  /* 0x00005f0000007a0c */ /* 0x000fc60003f26270 */
[C---:B--2---:R-:W-:Y:S01]  /*1db30*/  IMAD.WIDE R28, R39.reuse, 0x4, R4 ;  /* 0x00000004271c7825 */ /* 0x044fe200078e0204 */
[----:B------:R2:W-:Y:S03]  /*1db40*/  @P3 STG.E [R30.64], R9 ;  /* 0x000000091e003986 */ /* 0x0005e6000c101904 */
[----:B------:R-:W-:Y:S01]  /*1db50*/  IMAD.WIDE R36, R39, 0x4, R6 ;  /* 0x0000000427247825 */ /* 0x000fe200078e0206 */
[----:B------:R-:W-:Y:S01]  /*1db60*/  @P6 STG.E [R34.64], R192 ;  /* 0x000000c022006986 */ /* 0x000fe2000c101904 */
[----:B------:R-:W-:Y:S02]  /*1db70*/  ISETP.LT.AND P2, PT, R248, c[0x0][0x178], !P2 ;  /* 0x00005e00f8007a0c */ /* 0x000fe40005741270 */
[----:B------:R-:W-:Y:S01]  /*1db80*/  ISETP.LT.AND P6, PT, R251, c[0x0][0x178], !P1 ;  /* 0x00005e00fb007a0c */ /* 0x000fe20004fc1270 */
[----:B------:R4:W-:Y:S01]  /*1db90*/  @P5 STG.E [R28.64], R208 ;  /* 0x000000d01c005986 */ /* 0x0009e2000c101904 */
[----:B------:R-:W-:-:S03]  /*1dba0*/  ISETP.LT.AND P5, PT, R249, c[0x0][0x178], !P1 ;  /* 0x00005e00f9007a0c */ /* 0x000fc60004fa1270 */
[----:B------:R1:W-:Y:S01]  /*1dbb0*/  @P4 STG.E [R36.64], R24 ;  /* 0x0000001824004986 */ /* 0x0003e2000c101904 */
[----:B------:R-:W-:Y:S02]  /*1dbc0*/  ISETP.LT.AND P4, PT, R250, c[0x0][0x178], !P1 ;  /* 0x00005e00fa007a0c */ /* 0x000fe40004f81270 */
[C---:B---3--:R-:W-:Y:S02]  /*1dbd0*/  IADD3 R33, R39.reuse, c[0x0][0x198], RZ ;  /* 0x0000660027217a10 */ /* 0x048fe40007ffe0ff */
[----:B------:R-:W-:Y:S01]  /*1dbe0*/  ISETP.LT.AND P1, PT, R248, c[0x0][0x178], !P1 ;  /* 0x00005e00f8007a0c */ /* 0x000fe20004f21270 */
[----:B--2---:R-:W-:Y:S01]  /*1dbf0*/  IMAD.WIDE R8, R39, 0x4, R168 ;  /* 0x0000000427087825 */ /* 0x004fe200078e02a8 */
[----:B------:R-:W-:-:S03]  /*1dc00*/  IADD3 R0, R240, 0x34, RZ ;  /* 0x00000034f0007810 */ /* 0x000fc60007ffe0ff */
[C---:B------:R-:W-:Y:S01]  /*1dc10*/  IMAD.WIDE R20, R33.reuse, 0x4, R2 ;  /* 0x0000000421147825 */ /* 0x040fe200078e0202 */
[----:B------:R-:W-:-:S03]  /*1dc20*/  IADD3 R39, R33, c[0x0][0x198], RZ ;  /* 0x0000660021277a10 */ /* 0x000fc60007ffe0ff */
[C---:B----4-:R-:W-:Y:S01]  /*1dc30*/  IMAD.WIDE R28, R33.reuse, 0x4, R4 ;  /* 0x00000004211c7825 */ /* 0x050fe200078e0204 */
[----:B------:R-:W-:Y:S01]  /*1dc40*/  ISETP.GE.AND P0, PT, R0, c[0x0][0x17c], PT ;  /* 0x00005f0000007a0c */ /* 0x000fe20003f06270 */
[----:B-1----:R1:W-:Y:S02]  /*1dc50*/  @P2 STG.E [R8.64], R12 ;  /* 0x0000000c08002986 */ /* 0x0023e4000c101904 */
[C---:B------:R-:W-:Y:S01]  /*1dc60*/  IMAD.WIDE R30, R33.reuse, 0x4, R6 ;  /* 0x00000004211e7825 */ /* 0x040fe200078e0206 */
[----:B------:R-:W-:Y:S01]  /*1dc70*/  IADD3 R0, R240, 0x35, RZ ;  /* 0x00000035f0007810 */ /* 0x000fe20007ffe0ff */
[----:B------:R2:W-:Y:S02]  /*1dc80*/  @P6 STG.E [R20.64], R193 ;  /* 0x000000c114006986 */ /* 0x0005e4000c101904 */
[----:B------:R-:W-:Y:S01]  /*1dc90*/  IMAD.WIDE R32, R33, 0x4, R168 ;  /* 0x0000000421207825 */ /* 0x000fe200078e02a8 */
[----:B------:R-:W-:Y:S01]  /*1dca0*/  ISETP.LT.AND P2, PT, R251, c[0x0][0x178], !P0 ;  /* 0x00005e00fb007a0c */ /* 0x000fe20004741270 */
[----:B------:R-:W-:Y:S01]  /*1dcb0*/  @P4 STG.E [R28.64], R209 ;  /* 0x000000d11c004986 */ /* 0x000fe2000c101904 */
[----:B------:R-:W-:-:S02]  /*1dcc0*/  ISETP.GE.AND P3, PT, R0, c[0x0][0x17c], PT ;  /* 0x00005f0000007a0c */ /* 0x000fc40003f66270 */
[----:B------:R-:W-:Y:S01]  /*1dcd0*/  ISETP.LT.AND P4, PT, R250, c[0x0][0x178], !P0 ;  /* 0x00005e00fa007a0c */ /* 0x000fe20004781270 */
[----:B------:R-:W-:Y:S04]  /*1dce0*/  @P5 STG.E [R30.64], R25 ;  /* 0x000000191e005986 */ /* 0x000fe8000c101904 */
[----:B------:R3:W-:Y:S01]  /*1dcf0*/  @P1 STG.E [R32.64], R13 ;  /* 0x0000000d20001986 */ /* 0x0007e2000c101904 */
[----:B------:R-:W-:Y:S02]  /*1dd00*/  ISETP.LT.AND P1, PT, R249, c[0x0][0x178], !P0 ;  /* 0x00005e00f9007a0c */ /* 0x000fe40004721270 */
[----:B------:R-:W-:Y:S01]  /*1dd10*/  ISETP.LT.AND P0, PT, R248, c[0x0][0x178], !P0 ;  /* 0x00005e00f8007a0c */ /* 0x000fe20004701270 */
[----:B------:R-:W4:Y:S01]  /*1dd20*/  LDS.128 R28, [R252] ;  /* 0x00000000fc1c7984 */ /* 0x000f220000000c00 */
[----:B------:R-:W-:Y:S01]  /*1dd30*/  ISETP.LT.AND P5, PT, R251, c[0x0][0x178], !P3 ;  /* 0x00005e00fb007a0c */ /* 0x000fe20005fa1270 */
[C---:B------:R-:W-:Y:S01]  /*1dd40*/  IMAD.WIDE R34, R39.reuse, 0x4, R2 ;  /* 0x0000000427227825 */ /* 0x040fe200078e0202 */
[----:B------:R-:W-:-:S03]  /*1dd50*/  IADD3 R37, R39, c[0x0][0x198], RZ ;  /* 0x0000660027257a10 */ /* 0x000fc60007ffe0ff */
[----:B-1----:R-:W-:Y:S01]  /*1dd60*/  IMAD.WIDE R8, R39, 0x4, R4 ;  /* 0x0000000427087825 */ /* 0x002fe200078e0204 */
[----:B------:R-:W-:-:S03]  /*1dd70*/  IADD3 R0, R240, 0x36, RZ ;  /* 0x00000036f0007810 */ /* 0x000fc60007ffe0ff */
[C---:B--2---:R-:W-:Y:S01]  /*1dd80*/  IMAD.WIDE R20, R39.reuse, 0x4, R6 ;  /* 0x0000000427147825 */ /* 0x044fe200078e0206 */
[----:B------:R1:W-:Y:S03]  /*1dd90*/  @P2 STG.E [R34.64], R188 ;  /* 0x000000bc22002986 */ /* 0x0003e6000c101904 */
[----:B---3--:R-:W-:Y:S01]  /*1dda0*/  IMAD.WIDE R12, R39, 0x4, R168 ;  /* 0x00000004270c7825 */ /* 0x008fe200078e02a8 */
[----:B------:R2:W-:Y:S01]  /*1ddb0*/  @P4 STG.E [R8.64], R200 ;  /* 0x000000c808004986 */ /* 0x0005e2000c101904 */
[----:B------:R-:W-:Y:S02]  /*1ddc0*/  ISETP.GE.AND P6, PT, R0, c[0x0][0x17c], PT ;  /* 0x00005f0000007a0c */ /* 0x000fe40003fc6270 */
[----:B------:R-:W-:Y:S01]  /*1ddd0*/  IMAD.WIDE R24, R37, 0x4, R2 ;  /* 0x0000000425187825 */ /* 0x000fe200078e0202 */
[----:B------:R-:W-:Y:S01]  /*1dde0*/  @P1 STG.E [R20.64], R216 ;  /* 0x000000d814001986 */ /* 0x000fe2000c101904 */
[----:B------:R-:W-:-:S03]  /*1ddf0*/  ISETP.LT.AND P2, PT, R250, c[0x0][0x178], !P3 ;  /* 0x00005e00fa007a0c */ /* 0x000fc60005f41270 */
[----:B------:R3:W-:Y:S01]  /*1de00*/  @P0 STG.E [R12.64], R16 ;  /* 0x000000100c000986 */ /* 0x0007e2000c101904 */
[----:B------:R-:W-:Y:S02]  /*1de10*/  ISETP.LT.AND P0, PT, R249, c[0x0][0x178], !P3 ;  /* 0x00005e00f9007a0c */ /* 0x000fe40005f01270 */
[----:B------:R-:W-:Y:S01]  /*1de20*/  ISETP.LT.AND P3, PT, R248, c[0x0][0x178], !P3 ;  /* 0x00005e00f8007a0c */ /* 0x000fe20005f61270 */
[----:B------:R3:W-:Y:S01]  /*1de30*/  @P5 STG.E [R24.64], R189 ;  /* 0x000000bd18005986 */ /* 0x0007e2000c101904 */
[----:B------:R-:W-:Y:S02]  /*1de40*/  ISETP.LT.AND P5, PT, R251, c[0x0][0x178], !P6 ;  /* 0x00005e00fb007a0c */ /* 0x000fe400077a1270 */
[----:B------:R-:W-:Y:S02]  /*1de50*/  ISETP.LT.AND P1, PT, R250, c[0x0][0x178], !P6 ;  /* 0x00005e00fa007a0c */ /* 0x000fe40007721270 */
[C---:B-1----:R-:W-:Y:S01]  /*1de60*/  IADD3 R35, R37.reuse, c[0x0][0x198], RZ ;  /* 0x0000660025237a10 */ /* 0x042fe20007ffe0ff */
[----:B------:R-:W-:Y:S01]  /*1de70*/  IMAD.WIDE R32, R37, 0x4, R4 ;  /* 0x0000000425207825 */ /* 0x000fe200078e0204 */
[----:B------:R-:W-:-:S03]  /*1de80*/  IADD3 R0, R240, 0x37, RZ ;  /* 0x00000037f0007810 */ /* 0x000fc60007ffe0ff */
[----:B--2---:R-:W-:Y:S01]  /*1de90*/  IMAD.WIDE R8, R37, 0x4, R6 ;  /* 0x0000000425087825 */ /* 0x004fe200078e0206 */
[----:B------:R-:W-:-:S03]  /*1dea0*/  ISETP.GE.AND P4, PT, R0, c[0x0][0x17c], PT ;  /* 0x00005f0000007a0c */ /* 0x000fc60003f86270 */
[----:B---3--:R-:W-:Y:S01]  /*1deb0*/  IMAD.WIDE R12, R37, 0x4, R168 ;  /* 0x00000004250c7825 */ /* 0x008fe200078e02a8 */
[----:B------:R1:W-:Y:S03]  /*1dec0*/  @P2 STG.E [R32.64], R201 ;  /* 0x000000c920002986 */ /* 0x0003e6000c101904 */
[----:B------:R-:W-:Y:S01]  /*1ded0*/  IMAD.WIDE R20, R35, 0x4, R2 ;  /* 0x0000000423147825 */ /* 0x000fe200078e0202 */
        /* <DEDUP_REMOVED lines=10> */
[C---:B------:R-:W-:Y:S01]  /*1df80*/  IADD3 R37, R35.reuse, c[0x0][0x198], RZ ;  /* 0x0000660023257a10 */ /* 0x040fe20007ffe0ff */
[----:B-1----:R-:W-:Y:S01]  /*1df90*/  IMAD.WIDE R32, R35, 0x4, R6 ;  /* 0x0000000423207825 */ /* 0x002fe200078e0206 */
[----:B------:R-:W-:-:S03]  /*1dfa0*/  IADD3 R0, R240, 0x38, RZ ;  /* 0x00000038f0007810 */ /* 0x000fc60007ffe0ff */
[----:B--2---:R-:W-:Y:S01]  /*1dfb0*/  IMAD.WIDE R8, R35, 0x4, R168 ;  /* 0x0000000423087825 */ /* 0x004fe200078e02a8 */
[----:B------:R-:W-:-:S03]  /*1dfc0*/  ISETP.LT.AND P4, PT, R248, c[0x0][0x178], !P4 ;  /* 0x00005e00f8007a0c */ /* 0x000fc60006781270 */
[C---:B---3--:R-:W-:Y:S01]  /*1dfd0*/  IMAD.WIDE R12, R37.reuse, 0x4, R2 ;  /* 0x00000004250c7825 */ /* 0x048fe200078e0202 */
[----:B------:R-:W-:Y:S01]  /*1dfe0*/  ISETP.GE.AND P0, PT, R0, c[0x0][0x17c], PT ;  /* 0x00005f0000007a0c */ /* 0x000fe20003f06270 */
[----:B------:R-:W-:Y:S02]  /*1dff0*/  @P2 STG.E [R32.64], R220 ;  /* 0x000000dc20002986 */ /* 0x000fe4000c101904 */
[C---:B------:R-:W-:Y:S02]  /*1e000*/  IMAD.WIDE R16, R37.reuse, 0x4, R4 ;  /* 0x0000000425107825 */ /* 0x040fe400078e0204 */
[----:B----4-:R1:W-:Y:S02]  /*1e010*/  @P6 STG.E [R8.64], R28 ;  /* 0x0000001c08006986 */ /* 0x0103e4000c101904 */
[----:B------:R-:W-:Y:S02]  /*1e020*/  IMAD.WIDE R20, R37, 0x4, R6 ;  /* 0x0000000425147825 */ /* 0x000fe400078e0206 */
[----:B------:R2:W-:Y:S01]  /*1e030*/  @P5 STG.E [R12.64], R185 ;  /* 0x000000b90c005986 */ /* 0x0005e2000c101904 */
[----:B------:R-:W-:-:S03]  /*1e040*/  IADD3 R0, R240, 0x39, RZ ;  /* 0x00000039f0007810 */ /* 0x000fc60007ffe0ff */
[----:B------:R3:W-:Y:S01]  /*1e050*/  @P3 STG.E [R16.64], R205 ;  /* 0x000000cd10003986 */ /* 0x0007e2000c101904 */
[----:B------:R-:W-:Y:S01]  /*1e060*/  ISETP.LT.AND P3, PT, R251, c[0x0][0x178], !P0 ;  /* 0x00005e00fb007a0c */ /* 0x000fe20004761270 */
[----:B------:R-:W-:Y:S02]  /*1e070*/  IMAD.WIDE R24, R37, 0x4, R168 ;  /* 0x0000000425187825 */ /* 0x000fe400078e02a8 */
[----:B------:R4:W-:Y:S01]  /*1e080*/  @P1 STG.E [R20.64], R221 ;  /* 0x000000dd14001986 */ /* 0x0009e2000c101904 */
[----:B------:R-:W-:Y:S02]  /*1e090*/  ISETP.LT.AND P1, PT, R250, c[0x0][0x178], !P0 ;  /* 0x00005e00fa007a0c */ /* 0x000fe40004721270 */
[----:B------:R-:W-:Y:S02]  /*1e0a0*/  ISETP.LT.AND P6, PT, R249, c[0x0][0x178], !P0 ;  /* 0x00005e00f9007a0c */ /* 0x000fe400047c1270 */
[----:B------:R-:W-:Y:S02]  /*1e0b0*/  IADD3 R37, R37, c[0x0][0x198], RZ ;  /* 0x0000660025257a10 */ /* 0x000fe40007ffe0ff */
[----:B------:R-:W-:-:S02]  /*1e0c0*/  ISETP.LT.AND P0, PT, R248, c[0x0][0x178], !P0 ;  /* 0x00005e00f8007a0c */ /* 0x000fc40004701270 */
[----:B------:R-:W-:Y:S01]  /*1e0d0*/  ISETP.GE.AND P2, PT, R0, c[0x0][0x17c], PT ;  /* 0x00005f0000007a0c */ /* 0x000fe20003f46270 */
[----:B------:R4:W-:Y:S01]  /*1e0e0*/  @P4 STG.E [R24.64], R29 ;  /* 0x0000001d18004986 */ /* 0x0009e2000c101904 */
[----:B-1----:R-:W-:Y:S02]  /*1e0f0*/  IMAD.WIDE R8, R37, 0x4, R2 ;  /* 0x0000000425087825 */ /* 0x002fe400078e0202 */
[----:B------:R-:W-:Y:S02]  /*1e100*/  ISETP.LT.AND P4, PT, R251, c[0x0][0x178], !P2 ;  /* 0x00005e00fb007a0c */ /* 0x000fe40005781270 */
[----:B--2---:R-:W-:Y:S01]  /*1e110*/  IMAD.WIDE R12, R37, 0x4, R4 ;  /* 0x00000004250c7825 */ /* 0x004fe200078e0204 */
[----:B------:R-:W-:-:S03]  /*1e120*/  IADD3 R0, R240, 0x3a, RZ ;  /* 0x0000003af0007810 */ /* 0x000fc60007ffe0ff */
[C---:B---3--:R-:W-:Y:S01]  /*1e130*/  IMAD.WIDE R16, R37.reuse, 0x4, R6 ;  /* 0x0000000425107825 */ /* 0x048fe200078e0206 */
[C---:B------:R-:W-:Y:S01]  /*1e140*/  IADD3 R35, R37.reuse, c[0x0][0x198], RZ ;  /* 0x0000660025237a10 */ /* 0x040fe20007ffe0ff */
[----:B------:R1:W-:Y:S02]  /*1e150*/  @P3 STG.E [R8.64], R198 ;  /* 0x000000c608003986 */ /* 0x0003e4000c101904 */
[----:B----4-:R-:W-:Y:S02]  /*1e160*/  IMAD.WIDE R20, R37, 0x4, R168 ;  /* 0x0000000425147825 */ /* 0x010fe400078e02a8 */
[----:B------:R2:W-:Y:S01]  /*1e170*/  @P1 STG.E [R12.64], R214 ;  /* 0x000000d60c001986 */ /* 0x0005e2000c101904 */
[----:B------:R-:W-:Y:S01]  /*1e180*/  ISETP.GE.AND P5, PT, R0, c[0x0][0x17c], PT ;  /* 0x00005f0000007a0c */ /* 0x000fe20003fa6270 */
[----:B------:R-:W-:Y:S02]  /*1e190*/  IMAD.WIDE R32, R35, 0x4, R2 ;  /* 0x0000000423207825 */ /* 0x000fe400078e0202 */
[----:B------:R3:W-:Y:S01]  /*1e1a0*/  @P6 STG.E [R16.64], R22 ;  /* 0x0000001610006986 */ /* 0x0007e2000c101904 */
[----:B------:R-:W-:-:S03]  /*1e1b0*/  ISETP.LT.AND P1, PT, R249, c[0x0][0x178], !P2 ;  /* 0x00005e00f9007a0c */ /* 0x000fc60005721270 */
[----:B------:R4:W-:Y:S01]  /*1e1c0*/  @P0 STG.E [R20.64], R10 ;  /* 0x0000000a14000986 */ /* 0x0009e2000c101904 */
[----:B------:R-:W-:Y:S02]  /*1e1d0*/  ISETP.LT.AND P0, PT, R250, c[0x0][0x178], !P2 ;  /* 0x00005e00fa007a0c */ /* 0x000fe40005701270 */
        /* <DEDUP_REMOVED lines=11> */
[----:B----4-:R-:W-:Y:S01]  /*1e290*/  IMAD.WIDE R20, R29, 0x4, R2 ;  /* 0x000000041d147825 */ /* 0x010fe200078e0202 */
[----:B------:R-:W-:Y:S01]  /*1e2a0*/  @P1 STG.E [R12.64], R23 ;  /* 0x000000170c001986 */ /* 0x000fe2000c101904 */
[----:B------:R-:W-:Y:S02]  /*1e2b0*/  ISETP.LT.AND P1, PT, R249, c[0x0][0x178], !P5 ;  /* 0x00005e00f9007a0c */ /* 0x000fe40006f21270 */
[----:B------:R-:W-:Y:S01]  /*1e2c0*/  IMAD.WIDE R24, R29, 0x4, R4 ;  /* 0x000000041d187825 */ /* 0x000fe200078e0204 */
[----:B------:R2:W-:Y:S01]  /*1e2d0*/  @P2 STG.E [R16.64], R11 ;  /* 0x0000000b10002986 */ /* 0x0005e2000c101904 */
[----:B------:R-:W-:-:S03]  /*1e2e0*/  ISETP.LT.AND P5, PT, R248, c[0x0][0x178], !P5 ;  /* 0x00005e00f8007a0c */ /* 0x000fc60006fa1270 */
[----:B------:R3:W-:Y:S01]  /*1e2f0*/  @P6 STG.E [R20.64], R194 ;  /* 0x000000c214006986 */ /* 0x0007e2000c101904 */
[----:B------:R-:W-:Y:S02]  /*1e300*/  ISETP.LT.AND P6, PT, R251, c[0x0][0x178], !P3 ;  /* 0x00005e00fb007a0c */ /* 0x000fe40005fc1270 */
[----:B------:R-:W-:Y:S01]  /*1e310*/  ISETP.LT.AND P0, PT, R250, c[0x0][0x178], !P3 ;  /* 0x00005e00fa007a0c */ /* 0x000fe20005f01270 */
[----:B------:R-:W-:Y:S01]  /*1e320*/  @P4 STG.E [R24.64], R210 ;  /* 0x000000d218004986 */ /* 0x000fe2000c101904 */
[----:B------:R-:W-:Y:S02]  /*1e330*/  IADD3 R33, R29, c[0x0][0x198], RZ ;  /* 0x000066001d217a10 */ /* 0x000fe40007ffe0ff */
[----:B------:R-:W-:Y:S01]  /*1e340*/  ISETP.LT.AND P4, PT, R249, c[0x0][0x178], !P3 ;  /* 0x00005e00f9007a0c */ /* 0x000fe20005f81270 */
[----:B-1----:R-:W-:Y:S01]  /*1e350*/  IMAD.WIDE R8, R29, 0x4, R6 ;  /* 0x000000041d087825 */ /* 0x002fe200078e0206 */
[----:B------:R-:W-:-:S03]  /*1e360*/  IADD3 R22, R240, 0x3c, RZ ;  /* 0x0000003cf0167810 */ /* 0x000fc60007ffe0ff */
[----:B--2---:R-:W-:Y:S01]  /*1e370*/  IMAD.WIDE R10, R29, 0x4, R168 ;  /* 0x000000041d0a7825 */ /* 0x004fe200078e02a8 */
[----:B------:R-:W-:-:S03]  /*1e380*/  ISETP.GE.AND P2, PT, R22, c[0x0][0x17c], PT ;  /* 0x00005f0016007a0c */ /* 0x000fc60003f46270 */
[C---:B------:R-:W-:Y:S01]  /*1e390*/  IMAD.WIDE R12, R33.reuse, 0x4, R2 ;  /* 0x00000004210c7825 */ /* 0x040fe200078e0202 */
[----:B------:R1:W-:Y:S03]  /*1e3a0*/  @P1 STG.E [R8.64], R26 ;  /* 0x0000001a08001986 */ /* 0x0003e6000c101904 */
[C---:B------:R-:W-:Y:S01]  /*1e3b0*/  IMAD.WIDE R16, R33.reuse, 0x4, R4 ;  /* 0x0000000421107825 */ /* 0x040fe200078e0204 */
[----:B------:R2:W-:Y:S01]  /*1e3c0*/  @P5 STG.E [R10.64], R14 ;  /* 0x0000000e0a005986 */ /* 0x0005e2000c101904 */
[----:B------:R-:W-:Y:S02]  /*1e3d0*/  ISETP.LT.AND P3, PT, R248, c[0x0][0x178], !P3 ;  /* 0x00005e00f8007a0c */ /* 0x000fe40005f61270 */
[----:B---3--:R-:W-:Y:S01]  /*1e3e0*/  IMAD.WIDE R20, R33, 0x4, R6 ;  /* 0x0000000421147825 */ /* 0x008fe200078e0206 */
[----:B------:R3:W-:Y:S01]  /*1e3f0*/  @P6 STG.E [R12.64], R195 ;  /* 0x000000c30c006986 */ /* 0x0007e2000c101904 */
[----:B------:R-:W-:-:S02]  /*1e400*/  ISETP.LT.AND P6, PT, R251, c[0x0][0x178], !P2 ;  /* 0x00005e00fb007a0c */ /* 0x000fc400057c1270 */
[----:B------:R-:W-:Y:S01]  /*1e410*/  ISETP.LT.AND P5, PT, R250, c[0x0][0x178], !P2 ;  /* 0x00005e00fa007a0c */ /* 0x000fe200057a1270 */
[----:B------:R4:W-:Y:S01]  /*1e420*/  @P0 STG.E [R16.64], R211 ;  /* 0x000000d310000986 */ /* 0x0009e2000c101904 */
[----:B------:R-:W-:-:S03]  /*1e430*/  IADD3 R23, R33, c[0x0][0x198], RZ ;  /* 0x0000660021177a10 */ /* 0x000fc60007ffe0ff */
[----:B------:R4:W-:Y:S01]  /*1e440*/  @P4 STG.E [R20.64], R27 ;  /* 0x0000001b14004986 */ /* 0x0009e2000c101904 */
[----:B------:R-:W-:Y:S01]  /*1e450*/  ISETP.LT.AND P4, PT, R249, c[0x0][0x178], !P2 ;  /* 0x00005e00f9007a0c */ /* 0x000fe20005781270 */
[----:B-1----:R-:W-:Y:S01]  /*1e460*/  IMAD.WIDE R8, R33, 0x4, R168 ;  /* 0x0000000421087825 */ /* 0x002fe200078e02a8 */
[----:B------:R-:W-:Y:S02]  /*1e470*/  IADD3 R0, R240, 0x3d, RZ ;  /* 0x0000003df0007810 */ /* 0x000fe40007ffe0ff */
[----:B------:R-:W-:Y:S01]  /*1e480*/  ISETP.LT.AND P2, PT, R248, c[0x0][0x178], !P2 ;  /* 0x00005e00f8007a0c */ /* 0x000fe20005741270 */
[----:B--2---:R-:W-:Y:S01]  /*1e490*/  IMAD.WIDE R10, R23, 0x4, R2 ;  /* 0x00000004170a7825 */ /* 0x004fe200078e0202 */
[----:B------:R-:W-:-:S03]  /*1e4a0*/  ISETP.GE.AND P1, PT, R0, c[0x0][0x17c], PT ;  /* 0x00005f0000007a0c */ /* 0x000fc60003f26270 */
[C---:B---3--:R-:W-:Y:S01]  /*1e4b0*/  IMAD.WIDE R12, R23.reuse, 0x4, R4 ;  /* 0x00000004170c7825 */ /* 0x048fe200078e0204 */
[----:B------:R1:W-:Y:S03]  /*1e4c0*/  @P3 STG.E [R8.64], R15 ;  /* 0x0000000f08003986 */ /* 0x0003e6000c101904 */
[----:B----4-:R-:W-:Y:S01]  /*1e4d0*/  IMAD.WIDE R16, R23, 0x4, R6 ;  /* 0x0000000417107825 */ /* 0x010fe200078e0206 */
[----:B------:R2:W-:Y:S01]  /*1e4e0*/  @P6 STG.E [R10.64], R190 ;  /* 0x000000be0a006986 */ /* 0x0005e2000c101904 */
[----:B------:R-:W-:-:S03]  /*1e4f0*/  IADD3 R0, R240, 0x3e, RZ ;  /* 0x0000003ef0007810 */ /* 0x000fc60007ffe0ff */
[----:B------:R3:W-:Y:S01]  /*1e500*/  @P5 STG.E [R12.64], R202 ;  /* 0x000000ca0c005986 */ /* 0x0007e2000c101904 */
[----:B------:R-:W-:Y:S01]  /*1e510*/  ISETP.LT.AND P5, PT, R251, c[0x0][0x178], !P1 ;  /* 0x00005e00fb007a0c */ /* 0x000fe20004fa1270 */
[----:B------:R-:W-:Y:S01]  /*1e520*/  IMAD.WIDE R20, R23, 0x4, R168 ;  /* 0x0000000417147825 */ /* 0x000fe200078e02a8 */
[----:B------:R-:W-:Y:S01]  /*1e530*/  ISETP.LT.AND P6, PT, R250, c[0x0][0x178], !P1 ;  /* 0x00005e00fa007a0c */ /* 0x000fe20004fc1270 */
[----:B------:R4:W-:Y:S01]  /*1e540*/  @P4 STG.E [R16.64], R218 ;  /* 0x000000da10004986 */ /* 0x0009e2000c101904 */
[----:B------:R-:W-:Y:S02]  /*1e550*/  ISETP.LT.AND P4, PT, R249, c[0x0][0x178], !P1 ;  /* 0x00005e00f9007a0c */ /* 0x000fe40004f81270 */
[----:B------:R-:W-:Y:S02]  /*1e560*/  ISETP.GE.AND P0, PT, R0, c[0x0][0x17c], PT ;  /* 0x00005f0000007a0c */ /* 0x000fe40003f06270 */
        /* <DEDUP_REMOVED lines=9> */
[----:B------:R1:W-:Y:S03]  /*1e600*/  @P5 STG.E [R8.64], R191 ;  /* 0x000000bf08005986 */ /* 0x0003e6000c101904 */
[----:B------:R-:W-:Y:S01]  /*1e610*/  IMAD.WIDE R14, R25, 0x4, R168 ;  /* 0x00000004190e7825 */ /* 0x000fe200078e02a8 */
[----:B------:R2:W-:Y:S01]  /*1e620*/  @P6 STG.E [R10.64], R203 ;  /* 0x000000cb0a006986 */ /* 0x0005e2000c101904 */
[----:B------:R-:W-:Y:S02]  /*1e630*/  ISETP.GE.AND P3, PT, R0, c[0x0][0x17c], PT ;  /* 0x00005f0000007a0c */ /* 0x000fe40003f66270 */
[----:B----4-:R-:W-:Y:S01]  /*1e640*/  IMAD.WIDE R16, R23, 0x4, R2 ;  /* 0x0000000417107825 */ /* 0x010fe200078e0202 */
[----:B------:R3:W-:Y:S01]  /*1e650*/  @P4 STG.E [R12.64], R219 ;  /* 0x000000db0c004986 */ /* 0x0007e2000c101904 */
[----:B------:R-:W-:-:S03]  /*1e660*/  ISETP.LT.AND P4, PT, R250, c[0x0][0x178], !P0 ;  /* 0x00005e00fa007a0c */ /* 0x000fc60004781270 */
[----:B------:R4:W-:Y:S01]  /*1e670*/  @P1 STG.E [R14.64], R19 ;  /* 0x000000130e001986 */ /* 0x0009e2000c101904 */
[----:B------:R-:W-:Y:S02]  /*1e680*/  ISETP.LT.AND P1, PT, R249, c[0x0][0x178], !P0 ;  /* 0x00005e00f9007a0c */ /* 0x000fe40004721270 */
[----:B------:R-:W-:Y:S01]  /*1e690*/  ISETP.LT.AND P0, PT, R248, c[0x0][0x178], !P0 ;  /* 0x00005e00f8007a0c */ /* 0x000fe20004701270 */
[----:B------:R4:W-:Y:S01]  /*1e6a0*/  @P2 STG.E [R16.64], R186 ;  /* 0x000000ba10002986 */ /* 0x0009e2000c101904 */
[----:B------:R-:W-:Y:S02]  /*1e6b0*/  ISETP.LT.AND P5, PT, R251, c[0x0][0x178], !P3 ;  /* 0x00005e00fb007a0c */ /* 0x000fe40005fa1270 */
[----:B------:R-:W-:Y:S02]  /*1e6c0*/  ISETP.LT.AND P6, PT, R250, c[0x0][0x178], !P3 ;  /* 0x00005e00fa007a0c */ /* 0x000fe40005fc1270 */
[----:B------:R-:W-:Y:S02]  /*1e6d0*/  ISETP.LT.AND P2, PT, R249, c[0x0][0x178], !P3 ;  /* 0x00005e00f9007a0c */ /* 0x000fe40005f41270 */
[----:B------:R-:W-:-:S02]  /*1e6e0*/  IADD3 R21, R23, c[0x0][0x198], RZ ;  /* 0x0000660017157a10 */ /* 0x000fc40007ffe0ff */
[----:B------:R-:W-:Y:S01]  /*1e6f0*/  ISETP.LT.AND P3, PT, R248, c[0x0][0x178], !P3 ;  /* 0x00005e00f8007a0c */ /* 0x000fe20005f61270 */
[----:B-1----:R-:W-:-:S04]  /*1e700*/  IMAD.WIDE R8, R23, 0x4, R4 ;  /* 0x0000000417087825 */ /* 0x002fc800078e0204 */
[C---:B--2---:R-:W-:Y:S01]  /*1e710*/  IMAD.WIDE R10, R23.reuse, 0x4, R6 ;  /* 0x00000004170a7825 */ /* 0x044fe200078e0206 */
[----:B------:R4:W-:Y:S03]  /*1e720*/  @P4 STG.E [R8.64], R206 ;  /* 0x000000ce08004986 */ /* 0x0009e6000c101904 */
[----:B---3--:R-:W-:Y:S01]  /*1e730*/  IMAD.WIDE R12, R23, 0x4, R168 ;  /* 0x00000004170c7825 */ /* 0x008fe200078e02a8 */
[----:B------:R4:W-:Y:S03]  /*1e740*/  @P1 STG.E [R10.64], R222 ;  /* 0x000000de0a001986 */ /* 0x0009e6000c101904 */
[C---:B------:R-:W-:Y:S01]  /*1e750*/  IMAD.WIDE R2, R21.reuse, 0x4, R2 ;  /* 0x0000000415027825 */ /* 0x040fe200078e0202 */
[----:B------:R4:W-:Y:S03]  /*1e760*/  @P0 STG.E [R12.64], R30 ;  /* 0x0000001e0c000986 */ /* 0x0009e6000c101904 */
[C---:B------:R-:W-:Y:S01]  /*1e770*/  IMAD.WIDE R4, R21.reuse, 0x4, R4 ;  /* 0x0000000415047825 */ /* 0x040fe200078e0204 */
[----:B------:R4:W-:Y:S03]  /*1e780*/  @P5 STG.E [R2.64], R187 ;  /* 0x000000bb02005986 */ /* 0x0009e6000c101904 */
[C---:B------:R-:W-:Y:S01]  /*1e790*/  IMAD.WIDE R6, R21.reuse, 0x4, R6 ;  /* 0x0000000415067825 */ /* 0x040fe200078e0206 */
[----:B------:R4:W-:Y:S04]  /*1e7a0*/  @P6 STG.E [R4.64], R207 ;  /* 0x000000cf04006986 */ /* 0x0009e8000c101904 */
[----:B------:R4:W-:Y:S01]  /*1e7b0*/  @P2 STG.E [R6.64], R223 ;  /* 0x000000df06002986 */ /* 0x0009e2000c101904 */
[----:B------:R-:W-:Y:S01]  /*1e7c0*/  IMAD.WIDE R168, R21, 0x4, R168 ;  /* 0x0000000415a87825 */ /* 0x000fe200078e02a8 */
[----:B------:R-:W-:Y:S06]  /*1e7d0*/  @!P3 EXIT ;  /* 0x000000000000b94d */ /* 0x000fec0003800000 */
[----:B------:R-:W-:Y:S01]  /*1e7e0*/  STG.E [R168.64], R31 ;  /* 0x0000001fa8007986 */ /* 0x000fe2000c101904 */
[----:B------:R-:W-:Y:S05]  /*1e7f0*/  EXIT ;  /* 0x000000000000794d */ /* 0x000fea0003800000 */
.L_x_2:
[----:B------:R-:W-:-:S00]  /*1e800*/  BRA `(.L_x_2) ;  /* 0xfffffff000007947 */ /* 0x000fc0000383ffff */
[----:B------:R-:W-:-:S00]  /*1e810*/  NOP ;  /* 0x0000000000007918 */ /* 0x000fc00000000000 */
        /* <DEDUP_REMOVED lines=14> */
.L_x_3:


//--------------------- .nv.shared.matmul_kernel  --------------------------
	.section	.nv.shared.matmul_kernel,"aw",@nobits
	.sectionflags	@""
	.align	16
